def matmul_kernel(
    a_ptr,
    b_ptr,
    c_ptr,
    M,
    N,
    K,
    stride_am,
    stride_ak,
    stride_bk,
    stride_bn,
    stride_cm,
    stride_cn,
    BLOCK_M: tl.constexpr,
    BLOCK_N: tl.constexpr,
    BLOCK_K: tl.constexpr,
    GROUP_M: tl.constexpr,
):
    pid = tl.program_id(axis=0)
    num_pid_m = tl.cdiv(M, BLOCK_M)
    num_pid_n = tl.cdiv(N, BLOCK_N)
    num_pid_in_group = GROUP_M * num_pid_n
    group_id = pid // num_pid_in_group
    first_pid_m = group_id * GROUP_M
    group_size_m = min(num_pid_m - first_pid_m, GROUP_M)
    pid_m = first_pid_m + ((pid % num_pid_in_group) % group_size_m)
    pid_n = (pid % num_pid_in_group) // group_size_m

    offs_am = (pid_m * BLOCK_M + tl.arange(0, BLOCK_M)) % M
    offs_bn = (pid_n * BLOCK_N + tl.arange(0, BLOCK_N)) % N
    offs_k = tl.arange(0, BLOCK_K)
    a_ptrs = a_ptr + offs_am[:, None] * stride_am + offs_k[None, :] * stride_ak
    b_ptrs = b_ptr + offs_k[:, None] * stride_bk + offs_bn[None, :] * stride_bn

    acc = tl.zeros((BLOCK_M, BLOCK_N), dtype=tl.float32)
    for kk in range(0, tl.cdiv(K, BLOCK_K)):
        a = tl.load(a_ptrs, mask=offs_k[None, :] < K - kk * BLOCK_K, other=0.0)
        b = tl.load(b_ptrs, mask=offs_k[:, None] < K - kk * BLOCK_K, other=0.0)
        acc = tl.dot(a, b, acc)
        a_ptrs += BLOCK_K * stride_ak
        b_ptrs += BLOCK_K * stride_bk

    c = acc.to(c_ptr.dtype.element_ty)
    offs_cm = pid_m * BLOCK_M + tl.arange(0, BLOCK_M)
    offs_cn = pid_n * BLOCK_N + tl.arange(0, BLOCK_N)
    c_ptrs = c_ptr + offs_cm[:, None] * stride_cm + offs_cn[None, :] * stride_cn
    mask = (offs_cm[:, None] < M) & (offs_cn[None, :] < N)
    tl.store(c_ptrs, c, mask=mask)

# config = {"BLOCK_K": 128, "BLOCK_M": 512, "BLOCK_N": 64, "GROUP_M": 8, "arch": "sm_100", "dtype": "fp8e5m2", "num_ctas": 1, "num_stages": 3, "num_warps": 4}
# arch = sm_100


// ===== COMPILED SASS (sm_100a) =====

	.target	sm_100a

	.elftype	@"ET_EXEC"


//--------------------- .note.nv.tkinfo           --------------------------
	.section	.note.nv.tkinfo,"",@"SHT_NOTE"
	.sectionflags	@"SHF_NOTE_NV_TKINFO"
	.tkinfo
        /*0018*/ 	.word	0x00000081
        /*0030*/ 	.string	""
        /*0030*/ 	.string	"ptxas-blackwell"
        /*0030*/ 	.string	"Cuda compilation tools, release 12.9, V12.9.86"
        /*0030*/ 	.string	"Build cuda_12.9.r12.9/compiler.36037853_0"
        /*0030*/ 	.string	"-v  -suppress-debug-info  -lineinfo  -arch sm_100a "



//--------------------- .note.nv.cuver            --------------------------
	.section	.note.nv.cuver,"",@"SHT_NOTE"
	.sectionflags	@"SHF_NOTE_NV_CUVER"
        /*0018*/ 	.short	0x0001
        /*001a*/ 	.short	0x0064
        /*001c*/ 	.short	0x0001
        /*001e*/ 	.short	0x0000
        /*0020*/ 	.short	0x0001
        /*0022*/ 	.short	0x0000


//--------------------- .nv.info                  --------------------------
	.section	.nv.info,"",@"SHT_CUDA_INFO"
	.align	4


	//----- nvinfo : EIATTR_REGCOUNT
	.align		4
        /*0000*/ 	.byte	0x04, 0x2f
        /*0002*/ 	.short	(.L_4 - .L_3)
	.align		4
.L_3:
        /*0004*/ 	.word	index@(matmul_kernel)
        /*0008*/ 	.word	0x00000060


	//----- nvinfo : EIATTR_FRAME_SIZE
	.align		4
.L_4:
        /*000c*/ 	.byte	0x04, 0x11
        /*000e*/ 	.short	(.L_6 - .L_5)
	.align		4
.L_5:
        /*0010*/ 	.word	index@($__internal_2_$__cuda_sm10x_tcgen05_guardrail_trap_unallocated_columns_being_dealloced)
        /*0014*/ 	.word	0x00001fa8


	//----- nvinfo : EIATTR_FRAME_SIZE
	.align		4
.L_6:
        /*0018*/ 	.byte	0x04, 0x11
        /*001a*/ 	.short	(.L_8 - .L_7)
	.align		4
.L_7:
        /*001c*/ 	.word	index@($__internal_1_$__cuda_sm10x_tcgen05_guardrail_trap_phase_invalid_during_alloc)
        /*0020*/ 	.word	0x00001fa8


	//----- nvinfo : EIATTR_FRAME_SIZE
	.align		4
.L_8:
        /*0024*/ 	.byte	0x04, 0x11
        /*0026*/ 	.short	(.L_10 - .L_9)
	.align		4
.L_9:
        /*0028*/ 	.word	index@($__internal_0_$__cuda_sm10x_tcgen05_guardrail_trap_col_being_dealloced_not_returned_by_alloc)
        /*002c*/ 	.word	0x00001fa8


	//----- nvinfo : EIATTR_FRAME_SIZE
	.align		4
.L_10:
        /*0030*/ 	.byte	0x04, 0x11
        /*0032*/ 	.short	(.L_12 - .L_11)
	.align		4
.L_11:
        /*0034*/ 	.word	index@(matmul_kernel)
        /*0038*/ 	.word	0x00001fa8


	//----- nvinfo : EIATTR_MIN_STACK_SIZE
	.align		4
.L_12:
        /*003c*/ 	.byte	0x04, 0x12
        /*003e*/ 	.short	(.L_14 - .L_13)
	.align		4
.L_13:
        /*0040*/ 	.word	index@(matmul_kernel)
        /*0044*/ 	.word	0x00001fa8
.L_14:


//--------------------- .nv.info.matmul_kernel    --------------------------
	.section	.nv.info.matmul_kernel,"",@"SHT_CUDA_INFO"
	.sectionflags	@""
	.align	4


	//----- nvinfo : EIATTR_CUDA_API_VERSION
	.align		4
        /*0000*/ 	.byte	0x04, 0x37
        /*0002*/ 	.short	(.L_16 - .L_15)
.L_15:
        /*0004*/ 	.word	0x00000081


	//----- nvinfo : EIATTR_KPARAM_INFO
	.align		4
.L_16:
        /*0008*/ 	.byte	0x04, 0x17
        /*000a*/ 	.short	(.L_18 - .L_17)
.L_17:
        /*000c*/ 	.word	0x00000000
        /*0010*/ 	.short	0x000d
        /*0012*/ 	.short	0x0048
        /*0014*/ 	.byte	0x00, 0xf4, 0x21, 0x00


	//----- nvinfo : EIATTR_KPARAM_INFO
	.align		4
.L_18:
        /*0018*/ 	.byte	0x04, 0x17
        /*001a*/ 	.short	(.L_20 - .L_19)
.L_19:
        /*001c*/ 	.word	0x00000000
        /*0020*/ 	.short	0x000c
        /*0022*/ 	.short	0x0040
        /*0024*/ 	.byte	0x00, 0xf4, 0x21, 0x00


	//----- nvinfo : EIATTR_KPARAM_INFO
	.align		4
.L_20:
        /*0028*/ 	.byte	0x04, 0x17
        /*002a*/ 	.short	(.L_22 - .L_21)
.L_21:
        /*002c*/ 	.word	0x00000000
        /*0030*/ 	.short	0x000b
        /*0032*/ 	.short	0x0038
        /*0034*/ 	.byte	0x00, 0xf0, 0x11, 0x00


	//----- nvinfo : EIATTR_KPARAM_INFO
	.align		4
.L_22:
        /*0038*/ 	.byte	0x04, 0x17
        /*003a*/ 	.short	(.L_24 - .L_23)
.L_23:
        /*003c*/ 	.word	0x00000000
        /*0040*/ 	.short	0x000a
        /*0042*/ 	.short	0x0034
        /*0044*/ 	.byte	0x00, 0xf0, 0x11, 0x00


	//----- nvinfo : EIATTR_KPARAM_INFO
	.align		4
.L_24:
        /*0048*/ 	.byte	0x04, 0x17
        /*004a*/ 	.short	(.L_26 - .L_25)
.L_25:
        /*004c*/ 	.word	0x00000000
        /*0050*/ 	.short	0x0009
        /*0052*/ 	.short	0x0030
        /*0054*/ 	.byte	0x00, 0xf0, 0x11, 0x00


	//----- nvinfo : EIATTR_KPARAM_INFO
	.align		4
.L_26:
        /*0058*/ 	.byte	0x04, 0x17
        /*005a*/ 	.short	(.L_28 - .L_27)
.L_27:
        /*005c*/ 	.word	0x00000000
        /*0060*/ 	.short	0x0008
        /*0062*/ 	.short	0x002c
        /*0064*/ 	.byte	0x00, 0xf0, 0x11, 0x00


	//----- nvinfo : EIATTR_KPARAM_INFO
	.align		4
.L_28:
        /*0068*/ 	.byte	0x04, 0x17
        /*006a*/ 	.short	(.L_30 - .L_29)
.L_29:
        /*006c*/ 	.word	0x00000000
        /*0070*/ 	.short	0x0007
        /*0072*/ 	.short	0x0028
        /*0074*/ 	.byte	0x00, 0xf0, 0x11, 0x00


	//----- nvinfo : EIATTR_KPARAM_INFO
	.align		4
.L_30:
        /*0078*/ 	.byte	0x04, 0x17
        /*007a*/ 	.short	(.L_32 - .L_31)
.L_31:
        /*007c*/ 	.word	0x00000000
        /*0080*/ 	.short	0x0006
        /*0082*/ 	.short	0x0024
        /*0084*/ 	.byte	0x00, 0xf0, 0x11, 0x00


	//----- nvinfo : EIATTR_KPARAM_INFO
	.align		4
.L_32:
        /*0088*/ 	.byte	0x04, 0x17
        /*008a*/ 	.short	(.L_34 - .L_33)
.L_33:
        /*008c*/ 	.word	0x00000000
        /*0090*/ 	.short	0x0005
        /*0092*/ 	.short	0x0020
        /*0094*/ 	.byte	0x00, 0xf0, 0x11, 0x00


	//----- nvinfo : EIATTR_KPARAM_INFO
	.align		4
.L_34:
        /*0098*/ 	.byte	0x04, 0x17
        /*009a*/ 	.short	(.L_36 - .L_35)
.L_35:
        /*009c*/ 	.word	0x00000000
        /*00a0*/ 	.short	0x0004
        /*00a2*/ 	.short	0x001c
        /*00a4*/ 	.byte	0x00, 0xf0, 0x11, 0x00


	//----- nvinfo : EIATTR_KPARAM_INFO
	.align		4
.L_36:
        /*00a8*/ 	.byte	0x04, 0x17
        /*00aa*/ 	.short	(.L_38 - .L_37)
.L_37:
        /*00ac*/ 	.word	0x00000000
        /*00b0*/ 	.short	0x0003
        /*00b2*/ 	.short	0x0018
        /*00b4*/ 	.byte	0x00, 0xf0, 0x11, 0x00


	//----- nvinfo : EIATTR_KPARAM_INFO
	.align		4
.L_38:
        /*00b8*/ 	.byte	0x04, 0x17
        /*00ba*/ 	.short	(.L_40 - .L_39)
.L_39:
        /*00bc*/ 	.word	0x00000000
        /*00c0*/ 	.short	0x0002
        /*00c2*/ 	.short	0x0010
        /*00c4*/ 	.byte	0x00, 0xf4, 0x21, 0x00


	//----- nvinfo : EIATTR_KPARAM_INFO
	.align		4
.L_40:
        /*00c8*/ 	.byte	0x04, 0x17
        /*00ca*/ 	.short	(.L_42 - .L_41)
.L_41:
        /*00cc*/ 	.word	0x00000000
        /*00d0*/ 	.short	0x0001
        /*00d2*/ 	.short	0x0008
        /*00d4*/ 	.byte	0x00, 0xf4, 0x21, 0x00


	//----- nvinfo : EIATTR_KPARAM_INFO
	.align		4
.L_42:
        /*00d8*/ 	.byte	0x04, 0x17
        /*00da*/ 	.short	(.L_44 - .L_43)
.L_43:
        /*00dc*/ 	.word	0x00000000
        /*00e0*/ 	.short	0x0000
        /*00e2*/ 	.short	0x0000
        /*00e4*/ 	.byte	0x00, 0xf4, 0x21, 0x00


	//----- nvinfo : EIATTR_AT_ENTRY_FRAGMENTS
	.align		4
.L_44:
        /*00e8*/ 	.byte	0x04, 0x4f
        /*00ea*/ 	.short	(.L_46 - .L_45)


	//   ....[0]....
.L_45:
        /*00ec*/ 	.word	0x00000004


	//----- nvinfo : EIATTR_RESERVED_SMEM_USED
	.align		4
.L_46:
        /*00f0*/ 	.byte	0x01, 0x41
	.zero		2


	//----- nvinfo : EIATTR_SPARSE_MMA_MASK
	.align		4
        /*00f4*/ 	.byte	0x03, 0x50
        /*00f6*/ 	.short	0x0000


	//----- nvinfo : EIATTR_TCGEN05_1CTA_USED
	.align		4
        /*00f8*/ 	.byte	0x01, 0x51
	.zero		2


	//----- nvinfo : EIATTR_MAXREG_COUNT
	.align		4
        /*00fc*/ 	.byte	0x03, 0x1b
        /*00fe*/ 	.short	0x00ff


	//----- nvinfo : EIATTR_NUM_BARRIERS
	.align		4
        /*0100*/ 	.byte	0x02, 0x4c
        /*0102*/ 	.byte	0x01
	.zero		1


	//----- nvinfo : EIATTR_ANNOTATIONS
	.align		4
        /*0104*/ 	.byte	0x04, 0x55
        /*0106*/ 	.short	(.L_48 - .L_47)


	//   ....[0]....
.L_47:
        /*0108*/ 	.word	0x00000001
        /*010c*/ 	.byte	0x80, 0x33, 0x00, 0x00, 0x01, 0x00, 0x00, 0x00, 0xb0, 0x34, 0x00, 0x00, 0x01, 0x00, 0x00, 0x00
        /* <DEDUP_REMOVED lines=198> */
        /*0d7c*/ 	.byte	0x20, 0x67, 0x00, 0x00, 0x01, 0x00, 0x00, 0x00, 0xa0, 0x67, 0x00, 0x00


	//----- nvinfo : EIATTR_INT_WARP_WIDE_INSTR_OFFSETS
	.align		4
.L_48:
        /*0d88*/ 	.byte	0x04, 0x31
        /*0d8a*/ 	.short	(.L_50 - .L_49)


	//   ....[0]....
.L_49:
        /*0d8c*/ 	.word	0x000042f0


	//   ....[1]....
        /*0d90*/ 	.word	0x00004300


	//   ....[2]....
        /*0d94*/ 	.word	0x00004800


	//   ....[3]....
        /*0d98*/ 	.word	0x00053140


	//   ....[4]....
        /*0d9c*/ 	.word	0x00053190


	//----- nvinfo : EIATTR_COOP_GROUP_MASK_REGIDS
	.align		4
.L_50:
        /*0da0*/ 	.byte	0x04, 0x29
        /*0da2*/ 	.short	(.L_52 - .L_51)


	//   ....[0]....
.L_51:
        /*0da4*/ 	.word	0xffffffff


	//   ....[1]....
        /*0da8*/ 	.word	0xffffffff


	//   ....[2]....
        /*0dac*/ 	.word	0xffffffff


	//   ....[3]....
        /*0db0*/ 	.word	0xffffffff


	//----- nvinfo : EIATTR_COOP_GROUP_INSTR_OFFSETS
	.align		4
.L_52:
        /*0db4*/ 	.byte	0x04, 0x28
        /*0db6*/ 	.short	(.L_54 - .L_53)


	//   ....[0]....
.L_53:
        /*0db8*/ 	.word	0x00000070


	//   ....[1]....
        /*0dbc*/ 	.word	0x00000330


	//   ....[2]....
        /*0dc0*/ 	.word	0x00052fd0


	//   ....[3]....
        /*0dc4*/ 	.word	0x00053240


	//----- nvinfo : EIATTR_VRC_CTA_INIT_COUNT
	.align		4
.L_54:
        /*0dc8*/ 	.byte	0x02, 0x4a
        /*0dca*/ 	.byte	0x80
	.zero		1


	//----- nvinfo : EIATTR_MBARRIER_INSTR_OFFSETS
	.align		4
        /*0dcc*/ 	.byte	0x04, 0x39
        /*0dce*/ 	.short	(.L_56 - .L_55)


	//   ....[0]....
.L_55:
        /*0dd0*/ 	.word	0x000044e0
        /*0dd4*/ 	.word	0x000000ff
        /*0dd8*/ 	.word	0x00000000
        /*0ddc*/ 	.short	0x0100
        /*0dde*/ 	.byte	0x06
	.zero		1


	//   ....[1]....
        /*0de0*/ 	.word	0x00004850
        /*0de4*/ 	.word	0x000000ff
        /*0de8*/ 	.word	0x00024008
        /*0dec*/ 	.short	0x0100
        /*0dee*/ 	.byte	0x04
	.zero		1


	//   ....[2]....
        /*0df0*/ 	.word	0x00030920
        /*0df4*/ 	.word	0x000000ff
        /*0df8*/ 	.word	0x00000000
        /*0dfc*/ 	.short	0x010a
        /*0dfe*/ 	.byte	0x06
	.zero		1


	//   ....[3]....
        /*0e00*/ 	.word	0x00049a20
        /*0e04*/ 	.word	0x000000ff
        /*0e08*/ 	.word	0x00000000
        /*0e0c*/ 	.short	0x010a
        /*0e0e*/ 	.byte	0x06
	.zero		1


	//   ....[4]....
        /*0e10*/ 	.word	0x00049b10
        /*0e14*/ 	.word	0x000000ff
        /*0e18*/ 	.word	0x00024000
        /*0e1c*/ 	.short	0x0108
        /*0e1e*/ 	.byte	0x04
	.zero		1


	//   ....[5]....
        /*0e20*/ 	.word	0x00049bd0
        /*0e24*/ 	.word	0x000000ff
        /*0e28*/ 	.word	0x00024008
        /*0e2c*/ 	.short	0x0108
        /*0e2e*/ 	.byte	0x04
	.zero		1


	//   ....[6]....
        /*0e30*/ 	.word	0x00053260
        /*0e34*/ 	.word	0x000000ff
        /*0e38*/ 	.word	0x00000000
        /*0e3c*/ 	.short	0x010a
        /*0e3e*/ 	.byte	0x06
	.zero		1


	//   ....[7]....
        /*0e40*/ 	.word	0x00053290
        /*0e44*/ 	.word	0x000000ff
        /*0e48*/ 	.word	0x00000000
        /*0e4c*/ 	.short	0x010a
        /*0e4e*/ 	.byte	0x06
	.zero		1


	//----- nvinfo : EIATTR_NUM_MBARRIERS
	.align		4
.L_56:
        /*0e50*/ 	.byte	0x03, 0x38
        /*0e52*/ 	.short	0x0002


	//----- nvinfo : EIATTR_EXIT_INSTR_OFFSETS
	.align		4
        /*0e54*/ 	.byte	0x04, 0x1c
        /*0e56*/ 	.short	(.L_58 - .L_57)


	//   ....[0]....
.L_57:
        /*0e58*/ 	.word	0x00053250


	//----- nvinfo : EIATTR_REQNTID
	.align		4
.L_58:
        /*0e5c*/ 	.byte	0x04, 0x10
        /*0e5e*/ 	.short	(.L_60 - .L_59)
.L_59:
        /*0e60*/ 	.word	0x00000080
        /*0e64*/ 	.word	0x00000001
        /*0e68*/ 	.word	0x00000001


	//----- nvinfo : EIATTR_CRS_STACK_SIZE
	.align		4
.L_60:
        /*0e6c*/ 	.byte	0x04, 0x1e
        /*0e6e*/ 	.short	(.L_62 - .L_61)
.L_61:
        /*0e70*/ 	.word	0x00000000


	//----- nvinfo : EIATTR_CBANK_PARAM_SIZE
	.align		4
.L_62:
        /*0e74*/ 	.byte	0x03, 0x19
        /*0e76*/ 	.short	0x0050


	//----- nvinfo : EIATTR_PARAM_CBANK
	.align		4
        /*0e78*/ 	.byte	0x04, 0x0a
        /*0e7a*/ 	.short	(.L_64 - .L_63)
	.align		4
.L_63:
        /*0e7c*/ 	.word	index@(.nv.constant0.matmul_kernel)
        /*0e80*/ 	.short	0x0380
        /*0e82*/ 	.short	0x0050


	//----- nvinfo : EIATTR_SW_WAR
	.align		4
.L_64:
        /*0e84*/ 	.byte	0x04, 0x36
        /*0e86*/ 	.short	(.L_66 - .L_65)
.L_65:
        /*0e88*/ 	.word	0x00000008
.L_66:


//--------------------- .nv.compat                --------------------------
	.section	.nv.compat,"",@"SHT_CUDA_COMPAT_INFO"
	.align	4
        /*0000*/ 	.byte	0x02, 0x02, 0x02, 0x00, 0x02, 0x05, 0x05, 0x00, 0x02, 0x03, 0x00, 0x00, 0x02, 0x06, 0x01, 0x00


//--------------------- .nv.callgraph             --------------------------
	.section	.nv.callgraph,"",@"SHT_CUDA_CALLGRAPH"
	.align	4
	.sectionentsize	8
	.align		4
        /*0000*/ 	.word	0x00000000
	.align		4
        /*0004*/ 	.word	0xffffffff
	.align		4
        /*0008*/ 	.word	0x00000000
	.align		4
        /*000c*/ 	.word	0xfffffffe
	.align		4
        /*0010*/ 	.word	0x00000000
	.align		4
        /*0014*/ 	.word	0xfffffffd
	.align		4
        /*0018*/ 	.word	0x00000000
	.align		4
        /*001c*/ 	.word	0xfffffffc


//--------------------- .text.matmul_kernel       --------------------------
	.section	.text.matmul_kernel,"ax",@progbits
	.align	128
        .global         matmul_kernel
        .type           matmul_kernel,@function
        .size           matmul_kernel,(.L_x_20 - matmul_kernel)
        .other          matmul_kernel,@"STO_CUDA_ENTRY STV_DEFAULT"
matmul_kernel:
.text.matmul_kernel:
[----:B------:R-:W0:Y:S01]  /*0000*/  LDC R1, c[0x0][0x37c] ;  /* 0x0000df00ff017b82 */ /* 0x000e220000000800 */
[----:B------:R-:W1:Y:S01]  /*0010*/  S2R R82, SR_TID.X ;  /* 0x0000000000527919 */ /* 0x000e620000002100 */
[----:B0-----:R-:W-:Y:S01]  /*0020*/  VIADD R1, R1, 0xffffe058 ;  /* 0xffffe05801017836 */ /* 0x001fe20000000000 */
[----:B-1----:R-:W-:-:S13]  /*0030*/  ISETP.GE.U32.AND P0, PT, R82, 0x20, PT ;  /* 0x000000205200780c */ /* 0x002fda0003f06070 */
[----:B------:R-:W-:Y:S02]  /*0040*/  VOTEU.ANY UP0, P0 ;  /* 0x0000000000ff7886 */ /* 0x000fe40000000100 */
[----:B------:R-:W-:Y:S05]  /*0050*/  BRA.U UP0, `(.L_x_0) ;  /* 0x0000000100b87547 */ /* 0x000fea000b800000 */
[----:B------:R-:W0:Y:S01]  /*0060*/  S2UR UR6, SR_CgaCtaId ;  /* 0x00000000000679c3 */ /* 0x000e220000008800 */
[----:B------:R-:W-:Y:S01]  /*0070*/  NOP ;  /* 0x0000000000007918 */ /* 0x000fe20000000000 */
[----:B------:R-:W-:Y:S02]  /*0080*/  UMOV UR4, 0x40 ;  /* 0x0000004000047882 */ /* 0x000fe40000000000 */
[----:B0-----:R-:W-:-:S09]  /*0090*/  ULEA UR4, UR6, UR4, 0x18 ;  /* 0x0000000406047291 */ /* 0x001fd2000f8ec0ff */
[----:B------:R-:W0:Y:S01]  /*00a0*/  LDS.U8 R0, [UR4] ;  /* 0x00000004ff007984 */ /* 0x000e220008000000 */
[----:B------:R-:W-:Y:S02]  /*00b0*/  UMOV UR4, 0x400 ;  /* 0x0000040000047882 */ /* 0x000fe40000000000 */
[----:B------:R-:W-:Y:S01]  /*00c0*/  ULEA UR4, UR6, UR4, 0x18 ;  /* 0x0000000406047291 */ /* 0x000fe2000f8ec0ff */
[----:B0-----:R-:W-:-:S13]  /*00d0*/  ISETP.NE.AND P0, PT, R0, RZ, PT ;  /* 0x000000ff0000720c */ /* 0x001fda0003f05270 */
[----:B------:R-:W-:Y:S05]  /*00e0*/  @P0 BRA `(.L_x_1) ;  /* 0x00000000007c0947 */ /* 0x000fea0003800000 */
[----:B------:R-:W-:-:S13]  /*00f0*/  ELECT P0, URZ, PT ;  /* 0x0000000000ff782f */ /* 0x000fda0003800000 */
[----:B------:R-:W-:Y:S05]  /*0100*/  @!P0 BRA `(.L_x_2) ;  /* 0x0000000000848947 */ /* 0x000fea0003800000 */
[----:B------:R-:W-:Y:S01]  /*0110*/  UMOV UR5, 0x8 ;  /* 0x0000000800057882 */ /* 0x000fe20000000000 */
[----:B------:R-:W-:Y:S02]  /*0120*/  IMAD.MOV.U32 R4, RZ, RZ, 0x1 ;  /* 0x00000001ff047424 */ /* 0x000fe400078e00ff */
[----:B------:R-:W-:Y:S02]  /*0130*/  IMAD.MOV.U32 R5, RZ, RZ, 0xff ;  /* 0x000000ffff057424 */ /* 0x000fe400078e00ff */
[----:B------:R-:W-:Y:S04]  /*0140*/  DEPBAR.LE SB0, 0x36 ;  /* 0x00008d800000791a */ /* 0x000fe80000000000 */
[----:B------:R-:W0:Y:S02]  /*0150*/  UTCATOMSWS.FIND_AND_SET.ALIGN UP1, UR5, UR5 ;  /* 0x00000005000575e3 */ /* 0x000e240008020800 */
[----:B0-----:R-:W-:-:S04]  /*0160*/  PLOP3.LUT P0, PT, PT, PT, UP1, 0x80, 0x8 ;  /* 0x000000000008781c */ /* 0x001fc80003f0f018 */
[----:B------:R-:W-:-:S04]  /*0170*/  SEL R0, RZ, 0xffffffff, !P0 ;  /* 0xffffffffff007807 */ /* 0x000fc80004000000 */
[----:B------:R-:W-:Y:S01]  /*0180*/  ISETP.NE.AND P0, PT, R0, RZ, PT ;  /* 0x000000ff0000720c */ /* 0x000fe20003f05270 */
[----:B------:R-:W-:-:S12]  /*0190*/  IMAD.U32 R0, RZ, RZ, UR5 ;  /* 0x00000005ff007e24 */ /* 0x000fd8000f8e00ff */
[----:B------:R-:W-:Y:S05]  /*01a0*/  @P0 BRA `(.L_x_3) ;  /* 0x0000000000240947 */ /* 0x000fea0003800000 */
.L_x_4:
[----:B------:R-:W-:Y:S05]  /*01b0*/  NANOSLEEP 0x64 ;  /* 0x000000640000795d */ /* 0x000fea0003800000 */
[----:B------:R-:W-:-:S05]  /*01c0*/  UMOV UR5, 0x8 ;  /* 0x0000000800057882 */ /* 0x000fca0000000000 */
[----:B------:R-:W-:Y:S04]  /*01d0*/  DEPBAR.LE SB0, 0x36 ;  /* 0x00008d800000791a */ /* 0x000fe80000000000 */
[----:B------:R-:W0:Y:S02]  /*01e0*/  UTCATOMSWS.FIND_AND_SET.ALIGN UP1, UR5, UR5 ;  /* 0x00000005000575e3 */ /* 0x000e240008020800 */
[----:B0-----:R-:W-:-:S04]  /*01f0*/  PLOP3.LUT P0, PT, PT, PT, UP1, 0x80, 0x8 ;  /* 0x000000000008781c */ /* 0x001fc80003f0f018 */
[----:B------:R-:W-:-:S04]  /*0200*/  SEL R0, RZ, 0xffffffff, !P0 ;  /* 0xffffffffff007807 */ /* 0x000fc80004000000 */
[----:B------:R-:W-:Y:S01]  /*0210*/  ISETP.NE.AND P0, PT, R0, RZ, PT ;  /* 0x000000ff0000720c */ /* 0x000fe20003f05270 */
[----:B------:R-:W-:-:S12]  /*0220*/  IMAD.U32 R0, RZ, RZ, UR5 ;  /* 0x00000005ff007e24 */ /* 0x000fd8000f8e00ff */
[----:B------:R-:W-:Y:S05]  /*0230*/  @!P0 BRA `(.L_x_4) ;  /* 0xfffffffc00dc8947 */ /* 0x000fea000383ffff */
.L_x_3:
[C---:B------:R-:W-:Y:S01]  /*0240*/  VIADD R3, R0.reuse, 0x10 ;  /* 0x0000001000037836 */ /* 0x040fe20000000000 */
[----:B------:R-:W-:Y:S01]  /*0250*/  UMOV UR5, 0x50 ;  /* 0x0000005000057882 */ /* 0x000fe20000000000 */
[----:B------:R-:W-:Y:S01]  /*0260*/  SHF.L.U32 R2, R5, R0, RZ ;  /* 0x0000000005027219 */ /* 0x000fe200000006ff */
[----:B------:R-:W-:Y:S01]  /*0270*/  ULEA UR5, UR6, UR5, 0x18 ;  /* 0x0000000506057291 */ /* 0x000fe2000f8ec0ff */
[----:B------:R-:W-:Y:S01]  /*0280*/  IMAD.SHL.U32 R0, R0, 0x20, RZ ;  /* 0x0000002000007824 */ /* 0x000fe200078e00ff */
[----:B------:R-:W-:-:S04]  /*0290*/  SHF.L.U32 R3, R4, R3, RZ ;  /* 0x0000000304037219 */ /* 0x000fc800000006ff */
[----:B------:R-:W-:-:S05]  /*02a0*/  LOP3.LUT R2, R3, R2, RZ, 0xfc, !PT ;  /* 0x0000000203027212 */ /* 0x000fca00078efcff */
[----:B------:R0:W-:Y:S04]  /*02b0*/  ATOMS.OR RZ, [UR5], R2 ;  /* 0x00000002ffff798c */ /* 0x0001e8000b000005 */
[----:B------:R0:W-:Y:S01]  /*02c0*/  STS [UR4], R0 ;  /* 0x00000000ff007988 */ /* 0x0001e20008000804 */
[----:B------:R-:W-:Y:S05]  /*02d0*/  BRA `(.L_x_2) ;  /* 0x0000000000107947 */ /* 0x000fea0003800000 */
.L_x_1:
[----:B------:R-:W-:Y:S01]  /*02e0*/  IMAD.MOV.U32 R0, RZ, RZ, -0x1 ;  /* 0xffffffffff007424 */ /* 0x000fe200078e00ff */
[----:B------:R-:W-:-:S04]  /*02f0*/  MOV R2, 0x320 ;  /* 0x0000032000027802 */ /* 0x000fc80000000f00 */
[----:B------:R0:W-:Y:S03]  /*0300*/  STS [UR4], R0 ;  /* 0x00000000ff007988 */ /* 0x0001e60008000804 */
[----:B0-----:R-:W-:Y:S05]  /*0310*/  CALL.REL.NOINC `($__internal_1_$__cuda_sm10x_tcgen05_guardrail_trap_phase_invalid_during_alloc) ;  /* 0x0000052c00f47944 */ /* 0x001fea0003c00000 */
.L_x_2:
[----:B------:R-:W-:Y:S05]  /*0320*/  WARPSYNC.ALL ;  /* 0x0000000000007948 */ /* 0x000fea0003800000 */
[----:B------:R-:W-:Y:S01]  /*0330*/  NOP ;  /* 0x0000000000007918 */ /* 0x000fe20000000000 */
.L_x_0:
[----:B0-----:R-:W0:Y:S01]  /*0340*/  LDC.64 R2, c[0x0][0x398] ;  /* 0x0000e600ff027b82 */ /* 0x001e220000000a00 */
[----:B------:R-:W1:Y:S01]  /*0350*/  S2R R7, SR_CTAID.X ;  /* 0x0000000000077919 */ /* 0x000e620000002500 */
[----:B------:R-:W-:Y:S01]  /*0360*/  UMOV UR4, 0x400 ;  /* 0x0000040000047882 */ /* 0x000fe20000000000 */
[----:B------:R-:W2:Y:S01]  /*0370*/  LDCU UR12, c[0x0][0x3a4] ;  /* 0x00007480ff0c77ac */ /* 0x000ea20008000800 */
[----:B------:R-:W3:Y:S04]  /*0380*/  LDCU.128 UR16, c[0x0][0x380] ;  /* 0x00007000ff1077ac */ /* 0x000ee80008000c00 */
[----:B------:R-:W4:Y:S01]  /*0390*/  S2UR UR8, SR_CgaCtaId ;  /* 0x00000000000879c3 */ /* 0x000f220000008800 */
[----:B------:R-:W-:Y:S01]  /*03a0*/  UMOV UR10, 0x1 ;  /* 0x00000001000a7882 */ /* 0x000fe20000000000 */
[----:B0-----:R-:W-:Y:S01]  /*03b0*/  VIADD R0, R3, 0x3f ;  /* 0x0000003f03007836 */ /* 0x001fe20000000000 */
[----:B------:R-:W-:-:S04]  /*03c0*/  IABS R53, R3 ;  /* 0x0000000300357213 */ /* 0x000fc80000000000 */
[----:B------:R-:W-:Y:S01]  /*03d0*/  SHF.R.S32.HI R5, RZ, 0x1f, R0 ;  /* 0x0000001fff057819 */ /* 0x000fe20000011400 */
[----:B----4-:R-:W-:-:S03]  /*03e0*/  ULEA UR4, UR8, UR4, 0x18 ;  /* 0x0000000408047291 */ /* 0x010fc6000f8ec0ff */
[----:B------:R-:W-:Y:S01]  /*03f0*/  LEA.HI R5, R5, R0, RZ, 0x6 ;  /* 0x0000000005057211 */ /* 0x000fe200078f30ff */
[----:B------:R-:W-:Y:S01]  /*0400*/  BAR.SYNC.DEFER_BLOCKING 0x0 ;  /* 0x0000000000007b1d */ /* 0x000fe20000010000 */
[----:B-1----:R-:W-:Y:S01]  /*0410*/  IABS R10, R7 ;  /* 0x00000007000a7213 */ /* 0x002fe20000000000 */
[----:B------:R-:W-:Y:S01]  /*0420*/  UIADD3 UR6, UPT, UPT, UR4, 0x24000, URZ ;  /* 0x0002400004067890 */ /* 0x000fe2000fffe0ff */
[----:B------:R-:W-:-:S05]  /*0430*/  SHF.R.S32.HI R5, RZ, 0x6, R5 ;  /* 0x00000006ff057819 */ /* 0x000fca0000011405 */
[----:B------:R-:W-:-:S05]  /*0440*/  IMAD.SHL.U32 R6, R5, 0x8, RZ ;  /* 0x0000000805067824 */ /* 0x000fca00078e00ff */
[-C--:B------:R-:W-:Y:S02]  /*0450*/  IABS R9, R6.reuse ;  /* 0x0000000600097213 */ /* 0x080fe40000000000 */
[----:B------:R-:W-:Y:S02]  /*0460*/  IABS R12, R6 ;  /* 0x00000006000c7213 */ /* 0x000fe40000000000 */
[----:B------:R-:W0:Y:S01]  /*0470*/  I2F.RP R0, R9 ;  /* 0x0000000900007306 */ /* 0x000e220000209400 */
[----:B------:R-:W1:Y:S07]  /*0480*/  LDS R16, [UR4] ;  /* 0x00000004ff107984 */ /* 0x000e6e0008000800 */
[----:B0-----:R-:W0:Y:S02]  /*0490*/  MUFU.RCP R0, R0 ;  /* 0x0000000000007308 */ /* 0x001e240000001000 */
[----:B0-----:R-:W-:-:S02]  /*04a0*/  VIADD R4, R0, 0xffffffe ;  /* 0x0ffffffe00047836 */ /* 0x001fc40000000000 */
[----:B------:R-:W-:-:S04]  /*04b0*/  IMAD.MOV R0, RZ, RZ, -R12 ;  /* 0x000000ffff007224 */ /* 0x000fc800078e0a0c */
[----:B------:R0:W4:Y:S02]  /*04c0*/  F2I.FTZ.U32.TRUNC.NTZ R5, R4 ;  /* 0x0000000400057305 */ /* 0x000124000021f000 */
[----:B0-----:R-:W-:Y:S01]  /*04d0*/  IMAD.MOV.U32 R4, RZ, RZ, RZ ;  /* 0x000000ffff047224 */ /* 0x001fe200078e00ff */
[----:B-1----:R-:W-:Y:S01]  /*04e0*/  R2UR UR5, R16 ;  /* 0x00000000100572ca */ /* 0x002fe200000e0000 */
[----:B----4-:R-:W-:-:S04]  /*04f0*/  IMAD.MOV R8, RZ, RZ, -R5 ;  /* 0x000000ffff087224 */ /* 0x010fc800078e0a05 */
[----:B------:R-:W-:Y:S02]  /*0500*/  IMAD R11, R8, R9, RZ ;  /* 0x00000009080b7224 */ /* 0x000fe400078e02ff */
[----:B------:R-:W-:Y:S02]  /*0510*/  IMAD.MOV.U32 R8, RZ, RZ, R10 ;  /* 0x000000ffff087224 */ /* 0x000fe400078e000a */
[----:B------:R-:W-:-:S06]  /*0520*/  IMAD.HI.U32 R5, R5, R11, R4 ;  /* 0x0000000b05057227 */ /* 0x000fcc00078e0004 */
[----:B------:R-:W-:-:S04]  /*0530*/  IMAD.HI.U32 R5, R5, R8, RZ ;  /* 0x0000000805057227 */ /* 0x000fc800078e00ff */
[----:B------:R-:W-:Y:S01]  /*0540*/  IMAD R0, R5, R0, R8 ;  /* 0x0000000005007224 */ /* 0x000fe200078e0208 */
[----:B------:R-:W-:Y:S04]  /*0550*/  BAR.SYNC.DEFER_BLOCKING 0x0 ;  /* 0x0000000000007b1d */ /* 0x000fe80000010000 */
[----:B------:R-:W-:-:S13]  /*0560*/  ISETP.GT.U32.AND P1, PT, R9, R0, PT ;  /* 0x000000000900720c */ /* 0x000fda0003f24070 */
[----:B------:R-:W-:Y:S02]  /*0570*/  @!P1 IMAD.IADD R0, R0, 0x1, -R9 ;  /* 0x0000000100009824 */ /* 0x000fe400078e0a09 */
[----:B------:R-:W-:Y:S01]  /*0580*/  @!P1 VIADD R5, R5, 0x1 ;  /* 0x0000000105059836 */ /* 0x000fe20000000000 */
[----:B------:R-:W-:Y:S02]  /*0590*/  ISETP.NE.AND P1, PT, R6, RZ, PT ;  /* 0x000000ff0600720c */ /* 0x000fe40003f25270 */
[----:B------:R-:W-:Y:S02]  /*05a0*/  ISETP.GE.U32.AND P0, PT, R0, R9, PT ;  /* 0x000000090000720c */ /* 0x000fe40003f06070 */
[----:B------:R-:W-:-:S04]  /*05b0*/  LOP3.LUT R0, R7, R6, RZ, 0x3c, !PT ;  /* 0x0000000607007212 */ /* 0x000fc800078e3cff */
[----:B------:R-:W-:Y:S01]  /*05c0*/  ISETP.GE.AND P2, PT, R0, RZ, PT ;  /* 0x000000ff0000720c */ /* 0x000fe20003f46270 */
[----:B------:R-:W-:-:S06]  /*05d0*/  VIADD R0, R2, 0x1ff ;  /* 0x000001ff02007836 */ /* 0x000fcc0000000000 */
[----:B------:R-:W-:-:S04]  /*05e0*/  @P0 VIADD R5, R5, 0x1 ;  /* 0x0000000105050836 */ /* 0x000fc80000000000 */
[----:B------:R-:W-:Y:S01]  /*05f0*/  IMAD.MOV.U32 R4, RZ, RZ, R5 ;  /* 0x000000ffff047224 */ /* 0x000fe200078e0005 */
[----:B------:R-:W-:-:S03]  /*0600*/  SHF.R.S32.HI R5, RZ, 0x1f, R0 ;  /* 0x0000001fff057819 */ /* 0x000fc60000011400 */
[----:B------:R-:W-:Y:S01]  /*0610*/  @!P2 IMAD.MOV R4, RZ, RZ, -R4 ;  /* 0x000000ffff04a224 */ /* 0x000fe200078e0a04 */
[----:B------:R-:W-:Y:S02]  /*0620*/  @!P1 LOP3.LUT R4, RZ, R6, RZ, 0x33, !PT ;  /* 0x00000006ff049212 */ /* 0x000fe400078e33ff */
[----:B------:R-:W-:-:S03]  /*0630*/  LEA.HI R5, R5, R0, RZ, 0x9 ;  /* 0x0000000005057211 */ /* 0x000fc600078f48ff */
[----:B------:R-:W-:Y:S02]  /*0640*/  IMAD.SHL.U32 R12, R4, 0x8, RZ ;  /* 0x00000008040c7824 */ /* 0x000fe400078e00ff */
[----:B------:R-:W-:-:S03]  /*0650*/  IMAD.MOV R4, RZ, RZ, -R4 ;  /* 0x000000ffff047224 */ /* 0x000fc600078e0a04 */
[----:B------:R-:W-:Y:S01]  /*0660*/  LEA.HI.SX32 R5, R5, -R12, 0x17 ;  /* 0x8000000c05057211 */ /* 0x000fe200078fbaff */
[----:B------:R-:W-:Y:S02]  /*0670*/  IMAD R14, R6, R4, R7 ;  /* 0x00000004060e7224 */ /* 0x000fe400078e0207 */
[----:B------:R-:W-:Y:S01]  /*0680*/  IMAD.MOV.U32 R4, RZ, RZ, RZ ;  /* 0x000000ffff047224 */ /* 0x000fe200078e00ff */
[----:B------:R-:W-:Y:S02]  /*0690*/  VIMNMX R13, PT, PT, R5, 0x8, PT ;  /* 0x00000008050d7848 */ /* 0x000fe40003fe0100 */
[----:B------:R-:W-:Y:S02]  /*06a0*/  IABS R6, R14 ;  /* 0x0000000e00067213 */ /* 0x000fe40000000000 */
[----:B------:R-:W-:-:S04]  /*06b0*/  IABS R9, R13 ;  /* 0x0000000d00097213 */ /* 0x000fc80000000000 */
[----:B------:R-:W0:Y:S08]  /*06c0*/  I2F.RP R0, R9 ;  /* 0x0000000900007306 */ /* 0x000e300000209400 */
[----:B0-----:R-:W0:Y:S02]  /*06d0*/  MUFU.RCP R0, R0 ;  /* 0x0000000000007308 */ /* 0x001e240000001000 */
[----:B0-----:R-:W-:Y:S01]  /*06e0*/  VIADD R5, R0, 0xffffffe ;  /* 0x0ffffffe00057836 */ /* 0x001fe20000000000 */
[----:B------:R-:W-:-:S05]  /*06f0*/  IABS R0, R13 ;  /* 0x0000000d00007213 */ /* 0x000fca0000000000 */
[----:B------:R-:W0:Y:S01]  /*0700*/  F2I.FTZ.U32.TRUNC.NTZ R5, R5 ;  /* 0x0000000500057305 */ /* 0x000e22000021f000 */
[----:B------:R-:W-:Y:S02]  /*0710*/  IMAD.MOV R0, RZ, RZ, -R0 ;  /* 0x000000ffff007224 */ /* 0x000fe400078e0a00 */
[----:B0-----:R-:W-:-:S04]  /*0720*/  IMAD.MOV R8, RZ, RZ, -R5 ;  /* 0x000000ffff087224 */ /* 0x001fc800078e0a05 */
[----:B------:R-:W-:Y:S02]  /*0730*/  IMAD R7, R8, R9, RZ ;  /* 0x0000000908077224 */ /* 0x000fe400078e02ff */
[----:B------:R-:W0:Y:S02]  /*0740*/  I2F.RP R8, R53 ;  /* 0x0000003500087306 */ /* 0x000e240000209400 */
[----:B------:R-:W-:Y:S01]  /*0750*/  IMAD.HI.U32 R4, R5, R7, R4 ;  /* 0x0000000705047227 */ /* 0x000fe200078e0004 */
[----:B------:R-:W-:-:S03]  /*0760*/  IABS R7, R2 ;  /* 0x0000000200077213 */ /* 0x000fc60000000000 */
[----:B------:R-:W-:Y:S02]  /*0770*/  IMAD.MOV.U32 R5, RZ, RZ, R6 ;  /* 0x000000ffff057224 */ /* 0x000fe400078e0006 */
[----:B------:R-:W1:Y:S02]  /*0780*/  I2F.RP R6, R7 ;  /* 0x0000000700067306 */ /* 0x000e640000209400 */
[----:B------:R-:W-:-:S04]  /*0790*/  IMAD.HI.U32 R4, R4, R5, RZ ;  /* 0x0000000504047227 */ /* 0x000fc800078e00ff */
[----:B------:R-:W-:Y:S02]  /*07a0*/  IMAD R0, R4, R0, R5 ;  /* 0x0000000004007224 */ /* 0x000fe400078e0205 */
[----:B0-----:R-:W0:Y:S03]  /*07b0*/  MUFU.RCP R8, R8 ;  /* 0x0000000800087308 */ /* 0x001e260000001000 */
[----:B------:R-:W-:-:S05]  /*07c0*/  ISETP.GT.U32.AND P1, PT, R9, R0, PT ;  /* 0x000000000900720c */ /* 0x000fca0003f24070 */
[----:B-1----:R-:W1:Y:S08]  /*07d0*/  MUFU.RCP R6, R6 ;  /* 0x0000000600067308 */ /* 0x002e700000001000 */
[----:B------:R-:W-:Y:S02]  /*07e0*/  @!P1 IMAD.IADD R0, R0, 0x1, -R9 ;  /* 0x0000000100009824 */ /* 0x000fe400078e0a09 */
[----:B0-----:R-:W-:-:S02]  /*07f0*/  VIADD R5, R8, 0xffffffe ;  /* 0x0ffffffe08057836 */ /* 0x001fc40000000000 */
[----:B------:R-:W-:Y:S01]  /*0800*/  @!P1 VIADD R4, R4, 0x1 ;  /* 0x0000000104049836 */ /* 0x000fe20000000000 */
[----:B------:R-:W-:Y:S02]  /*0810*/  ISETP.GE.U32.AND P0, PT, R0, R9, PT ;  /* 0x000000090000720c */ /* 0x000fe40003f06070 */
[----:B------:R-:W-:Y:S01]  /*0820*/  LOP3.LUT R0, R14, R13, RZ, 0x3c, !PT ;  /* 0x0000000d0e007212 */ /* 0x000fe200078e3cff */
[----:B------:R-:W0:Y:S01]  /*0830*/  F2I.FTZ.U32.TRUNC.NTZ R5, R5 ;  /* 0x0000000500057305 */ /* 0x000e22000021f000 */
[----:B------:R-:W-:Y:S01]  /*0840*/  ISETP.NE.AND P1, PT, R13, RZ, PT ;  /* 0x000000ff0d00720c */ /* 0x000fe20003f25270 */
[----:B-1----:R-:W-:Y:S01]  /*0850*/  VIADD R6, R6, 0xffffffe ;  /* 0x0ffffffe06067836 */ /* 0x002fe20000000000 */
[----:B------:R-:W-:-:S07]  /*0860*/  ISETP.GE.AND P2, PT, R0, RZ, PT ;  /* 0x000000ff0000720c */ /* 0x000fce0003f46270 */
[----:B------:R-:W-:-:S04]  /*0870*/  @P0 VIADD R4, R4, 0x1 ;  /* 0x0000000104040836 */ /* 0x000fc80000000000 */
[----:B------:R-:W-:Y:S02]  /*0880*/  IMAD.MOV.U32 R8, RZ, RZ, R4 ;  /* 0x000000ffff087224 */ /* 0x000fe400078e0004 */
[----:B0-----:R-:W-:Y:S02]  /*0890*/  IMAD.MOV R0, RZ, RZ, -R5 ;  /* 0x000000ffff007224 */ /* 0x001fe400078e0a05 */
[----:B------:R-:W-:Y:S01]  /*08a0*/  @!P2 IMAD.MOV R8, RZ, RZ, -R8 ;  /* 0x000000ffff08a224 */ /* 0x000fe200078e0a08 */
[----:B------:R-:W-:Y:S01]  /*08b0*/  @!P1 LOP3.LUT R8, RZ, R13, RZ, 0x33, !PT ;  /* 0x0000000dff089212 */ /* 0x000fe200078e33ff */
[----:B------:R-:W-:Y:S02]  /*08c0*/  IMAD R9, R0, R53, RZ ;  /* 0x0000003500097224 */ /* 0x000fe400078e02ff */
[----:B------:R-:W-:Y:S02]  /*08d0*/  IMAD.MOV.U32 R4, RZ, RZ, RZ ;  /* 0x000000ffff047224 */ /* 0x000fe400078e00ff */
[----:B------:R-:W-:-:S02]  /*08e0*/  IMAD.SHL.U32 R88, R8, 0x40, RZ ;  /* 0x0000004008587824 */ /* 0x000fc400078e00ff */
[----:B------:R-:W-:Y:S01]  /*08f0*/  IMAD.HI.U32 R4, R5, R9, R4 ;  /* 0x0000000905047227 */ /* 0x000fe200078e0004 */
[----:B------:R-:W-:Y:S01]  /*0900*/  SHF.R.U32.HI R5, RZ, 0x5, R82 ;  /* 0x00000005ff057819 */ /* 0x000fe20000011652 */
[----:B------:R0:W1:Y:S01]  /*0910*/  F2I.FTZ.U32.TRUNC.NTZ R9, R6 ;  /* 0x0000000600097305 */ /* 0x000062000021f000 */
[----:B------:R-:W-:Y:S01]  /*0920*/  LOP3.LUT R82, R82, 0x7f, RZ, 0xc0, !PT ;  /* 0x0000007f52527812 */ /* 0x000fe200078ec0ff */
[C---:B------:R-:W-:Y:S01]  /*0930*/  VIADD R15, R88.reuse, 0x1 ;  /* 0x00000001580f7836 */ /* 0x040fe20000000000 */
[----:B------:R-:W-:Y:S01]  /*0940*/  R2UR UR11, R5 ;  /* 0x00000000050b72ca */ /* 0x000fe200000e0000 */
[C---:B------:R-:W-:Y:S02]  /*0950*/  VIADD R18, R88.reuse, 0x3f ;  /* 0x0000003f58127836 */ /* 0x040fe40000000000 */
[C---:B------:R-:W-:Y:S01]  /*0960*/  VIADD R17, R88.reuse, 0x2 ;  /* 0x0000000258117836 */ /* 0x040fe20000000000 */
[----:B------:R-:W-:Y:S01]  /*0970*/  IABS R51, R15 ;  /* 0x0000000f00337213 */ /* 0x000fe20000000000 */
[----:B------:R-:W-:Y:S01]  /*0980*/  IMAD.MOV R8, RZ, RZ, -R8 ;  /* 0x000000ffff087224 */ /* 0x000fe200078e0a08 */
[----:B------:R-:W-:Y:S01]  /*0990*/  IABS R11, R18 ;  /* 0x00000012000b7213 */ /* 0x000fe20000000000 */
[----:B------:R-:W-:Y:S01]  /*09a0*/  VIADD R16, R88, 0x14 ;  /* 0x0000001458107836 */ /* 0x000fe20000000000 */
[----:B------:R-:W-:Y:S01]  /*09b0*/  IABS R49, R17 ;  /* 0x0000001100317213 */ /* 0x000fe20000000000 */
[----:B------:R-:W-:Y:S01]  /*09c0*/  IMAD.HI.U32 R0, R4, R51, RZ ;  /* 0x0000003304007227 */ /* 0x000fe200078e00ff */
[----:B------:R-:W-:-:S02]  /*09d0*/  ISETP.GE.AND P6, PT, R17, RZ, PT ;  /* 0x000000ff1100720c */ /* 0x000fc40003fc6270 */
[----:B------:R-:W-:Y:S01]  /*09e0*/  ISETP.GE.AND P2, PT, R15, RZ, PT ;  /* 0x000000ff0f00720c */ /* 0x000fe20003f46270 */
[----:B------:R-:W-:Y:S01]  /*09f0*/  IMAD.HI.U32 R5, R4, R11, RZ ;  /* 0x0000000b04057227 */ /* 0x000fe200078e00ff */
[----:B------:R-:W-:-:S03]  /*0a00*/  USHF.L.U32 UR7, UR11, 0x15, URZ ;  /* 0x000000150b077899 */ /* 0x000fc600080006ff */
[----:B------:R-:W-:Y:S01]  /*0a10*/  IMAD.MOV R10, RZ, RZ, -R0 ;  /* 0x000000ffff0a7224 */ /* 0x000fe200078e0a00 */
[----:B------:R-:W-:Y:S01]  /*0a20*/  ULOP3.LUT UR7, UR7, 0x600000, URZ, 0xc0, !UPT ;  /* 0x0060000007077892 */ /* 0x000fe2000f8ec0ff */
[----:B------:R-:W-:-:S03]  /*0a30*/  IMAD.HI.U32 R0, R4, R49, RZ ;  /* 0x0000003104007227 */ /* 0x000fc600078e00ff */
[----:B------:R-:W-:Y:S01]  /*0a40*/  UIADD3 UR7, UPT, UPT, UR5, UR7, URZ ;  /* 0x0000000705077290 */ /* 0x000fe2000fffe0ff */
[----:B0-----:R-:W-:Y:S02]  /*0a50*/  IMAD.MOV R6, RZ, RZ, -R5 ;  /* 0x000000ffff067224 */ /* 0x001fe400078e0a05 */
[----:B------:R-:W-:Y:S02]  /*0a60*/  IMAD R5, R13, R8, R14 ;  /* 0x000000080d057224 */ /* 0x000fe400078e020e */
[C---:B------:R-:W-:Y:S02]  /*0a70*/  IMAD R51, R53.reuse, R10, R51 ;  /* 0x0000000a35337224 */ /* 0x040fe400078e0233 */
[----:B-1----:R-:W-:Y:S02]  /*0a80*/  IMAD.MOV R8, RZ, RZ, -R9 ;  /* 0x000000ffff087224 */ /* 0x002fe400078e0a09 */
[----:B------:R-:W-:Y:S01]  /*0a90*/  IMAD.MOV R0, RZ, RZ, -R0 ;  /* 0x000000ffff007224 */ /* 0x000fe200078e0a00 */
[C---:B------:R-:W-:Y:S01]  /*0aa0*/  ISETP.GT.U32.AND P0, PT, R53.reuse, R51, PT ;  /* 0x000000333500720c */ /* 0x040fe20003f04070 */
[----:B------:R-:W-:-:S02]  /*0ab0*/  IMAD R10, R53, R6, R11 ;  /* 0x00000006350a7224 */ /* 0x000fc400078e020b */
[C---:B------:R-:W-:Y:S02]  /*0ac0*/  VIADD R13, R88.reuse, 0x3 ;  /* 0x00000003580d7836 */ /* 0x040fe40000000000 */
[----:B------:R-:W-:Y:S01]  /*0ad0*/  VIADD R14, R88, 0x4 ;  /* 0x00000004580e7836 */ /* 0x000fe20000000000 */
[C---:B------:R-:W-:Y:S01]  /*0ae0*/  ISETP.GT.U32.AND P3, PT, R53.reuse, R10, PT ;  /* 0x0000000a3500720c */ /* 0x040fe20003f64070 */
[----:B------:R-:W-:Y:S01]  /*0af0*/  IMAD.MOV.U32 R6, RZ, RZ, R8 ;  /* 0x000000ffff067224 */ /* 0x000fe200078e0008 */
[----:B------:R-:W-:Y:S01]  /*0b00*/  IABS R47, R13 ;  /* 0x0000000d002f7213 */ /* 0x000fe20000000000 */
[C---:B------:R-:W-:Y:S01]  /*0b10*/  IMAD R49, R53.reuse, R0, R49 ;  /* 0x0000000035317224 */ /* 0x040fe200078e0231 */
[----:B------:R-:W-:Y:S01]  /*0b20*/  IABS R45, R14 ;  /* 0x0000000e002d7213 */ /* 0x000fe20000000000 */
[----:B------:R-:W-:Y:S02]  /*0b30*/  IMAD R11, R6, R7, RZ ;  /* 0x00000007060b7224 */ /* 0x000fe400078e02ff */
[----:B------:R-:W-:Y:S01]  /*0b40*/  IMAD.MOV.U32 R8, RZ, RZ, RZ ;  /* 0x000000ffff087224 */ /* 0x000fe200078e00ff */
[----:B------:R-:W-:Y:S01]  /*0b50*/  ISETP.GT.U32.AND P1, PT, R53, R49, PT ;  /* 0x000000313500720c */ /* 0x000fe20003f24070 */
[----:B------:R-:W-:-:S04]  /*0b60*/  IMAD.HI.U32 R6, R4, R47, RZ ;  /* 0x0000002f04067227 */ /* 0x000fc800078e00ff */
[----:B------:R-:W-:-:S04]  /*0b70*/  IMAD.HI.U32 R0, R9, R11, R8 ;  /* 0x0000000b09007227 */ /* 0x000fc800078e0008 */
[----:B------:R-:W-:-:S04]  /*0b80*/  IMAD.HI.U32 R8, R4, R45, RZ ;  /* 0x0000002d04087227 */ /* 0x000fc800078e00ff */
[----:B------:R-:W-:Y:S02]  /*0b90*/  IMAD.MOV R6, RZ, RZ, -R6 ;  /* 0x000000ffff067224 */ /* 0x000fe400078e0a06 */
[----:B------:R-:W-:Y:S02]  /*0ba0*/  IMAD.MOV R8, RZ, RZ, -R8 ;  /* 0x000000ffff087224 */ /* 0x000fe400078e0a08 */
[----:B------:R-:W-:Y:S02]  /*0bb0*/  @!P3 IMAD.IADD R10, R10, 0x1, -R53 ;  /* 0x000000010a0ab824 */ /* 0x000fe400078e0a35 */
[C---:B------:R-:W-:Y:S02]  /*0bc0*/  IMAD R47, R53.reuse, R6, R47 ;  /* 0x00000006352f7224 */ /* 0x040fe400078e022f */
[C---:B------:R-:W-:Y:S01]  /*0bd0*/  IMAD R45, R53.reuse, R8, R45 ;  /* 0x00000008352d7224 */ /* 0x040fe200078e022d */
[----:B------:R-:W-:Y:S01]  /*0be0*/  ISETP.GT.U32.AND P4, PT, R53, R10, PT ;  /* 0x0000000a3500720c */ /* 0x000fe20003f84070 */
[----:B------:R-:W-:Y:S01]  /*0bf0*/  @!P1 IMAD.IADD R49, R49, 0x1, -R53 ;  /* 0x0000000131319824 */ /* 0x000fe200078e0a35 */
[----:B------:R-:W-:Y:S01]  /*0c00*/  ISETP.GT.U32.AND P1, PT, R53, R47, PT ;  /* 0x0000002f3500720c */ /* 0x000fe20003f24070 */
[----:B------:R-:W-:-:S02]  /*0c10*/  VIADD R8, R88, 0x5 ;  /* 0x0000000558087836 */ /* 0x000fc40000000000 */
[----:B------:R-:W-:Y:S01]  /*0c20*/  @!P0 IMAD.IADD R51, R51, 0x1, -R53 ;  /* 0x0000000133338824 */ /* 0x000fe200078e0a35 */
[C---:B------:R-:W-:Y:S01]  /*0c30*/  ISETP.GT.U32.AND P5, PT, R53.reuse, R49, PT ;  /* 0x000000313500720c */ /* 0x040fe20003fa4070 */
[----:B------:R-:W-:Y:S01]  /*0c40*/  VIADD R11, R88, 0x6 ;  /* 0x00000006580b7836 */ /* 0x000fe20000000000 */
[----:B------:R-:W-:Y:S01]  /*0c50*/  IABS R43, R8 ;  /* 0x00000008002b7213 */ /* 0x000fe20000000000 */
[----:B------:R-:W-:Y:S01]  /*0c60*/  IMAD.IADD R5, R12, 0x1, R5 ;  /* 0x000000010c057824 */ /* 0x000fe200078e0205 */
[----:B------:R-:W-:Y:S01]  /*0c70*/  ISETP.GE.AND P0, PT, R18, RZ, PT ;  /* 0x000000ff1200720c */ /* 0x000fe20003f06270 */
[----:B------:R-:W-:Y:S01]  /*0c80*/  VIADD R18, R88, 0x16 ;  /* 0x0000001658127836 */ /* 0x000fe20000000000 */
[----:B------:R-:W-:Y:S01]  /*0c90*/  ISETP.GT.U32.AND P3, PT, R53, R51, PT ;  /* 0x000000333500720c */ /* 0x000fe20003f64070 */
[----:B------:R-:W-:Y:S01]  /*0ca0*/  IMAD.HI.U32 R6, R4, R43, RZ ;  /* 0x0000002b04067227 */ /* 0x000fe200078e00ff */
[----:B------:R-:W-:-:S03]  /*0cb0*/  IABS R41, R11 ;  /* 0x0000000b00297213 */ /* 0x000fc60000000000 */
[--C-:B------:R-:W-:Y:S01]  /*0cc0*/  @!P4 IMAD.IADD R10, R10, 0x1, -R53.reuse ;  /* 0x000000010a0ac824 */ /* 0x100fe200078e0a35 */
[----:B------:R-:W-:Y:S01]  /*0cd0*/  ISETP.GT.U32.AND P4, PT, R53, R45, PT ;  /* 0x0000002d3500720c */ /* 0x000fe20003f84070 */
[----:B------:R-:W-:Y:S02]  /*0ce0*/  IMAD.MOV R6, RZ, RZ, -R6 ;  /* 0x000000ffff067224 */ /* 0x000fe400078e0a06 */
[--C-:B------:R-:W-:Y:S01]  /*0cf0*/  @!P1 IMAD.IADD R47, R47, 0x1, -R53.reuse ;  /* 0x000000012f2f9824 */ /* 0x100fe200078e0a35 */
[----:B------:R-:W-:Y:S01]  /*0d00*/  ISETP.GE.AND P1, PT, R8, RZ, PT ;  /* 0x000000ff0800720c */ /* 0x000fe20003f26270 */
[----:B------:R-:W-:Y:S01]  /*0d10*/  @!P5 IMAD.IADD R49, R49, 0x1, -R53 ;  /* 0x000000013131d824 */ /* 0x000fe200078e0a35 */
[----:B------:R-:W-:Y:S01]  /*0d20*/  ISETP.GE.AND P5, PT, R14, RZ, PT ;  /* 0x000000ff0e00720c */ /* 0x000fe20003fa6270 */
[----:B------:R-:W-:Y:S02]  /*0d30*/  IMAD.MOV.U32 R8, RZ, RZ, R10 ;  /* 0x000000ffff087224 */ /* 0x000fe400078e000a */
[----:B------:R-:W-:-:S02]  /*0d40*/  IMAD R43, R53, R6, R43 ;  /* 0x00000006352b7224 */ /* 0x000fc400078e022b */
[----:B------:R-:W-:Y:S01]  /*0d50*/  @!P0 IMAD.MOV R8, RZ, RZ, -R8 ;  /* 0x000000ffff088224 */ /* 0x000fe200078e0a08 */
[C---:B------:R-:W-:Y:S01]  /*0d60*/  ISETP.GT.U32.AND P0, PT, R53.reuse, R47, PT ;  /* 0x0000002f3500720c */ /* 0x040fe20003f04070 */
[----:B------:R-:W-:Y:S01]  /*0d70*/  @!P6 IMAD.MOV R49, RZ, RZ, -R49 ;  /* 0x000000ffff31e224 */ /* 0x000fe200078e0a31 */
[----:B------:R-:W-:Y:S01]  /*0d80*/  ISETP.GT.U32.AND P6, PT, R53, R43, PT ;  /* 0x0000002b3500720c */ /* 0x000fe20003fc4070 */
[--C-:B------:R-:W-:Y:S01]  /*0d90*/  @!P3 IMAD.IADD R51, R51, 0x1, -R53.reuse ;  /* 0x000000013333b824 */ /* 0x100fe200078e0a35 */
[----:B------:R-:W-:Y:S01]  /*0da0*/  ISETP.GE.AND P3, PT, R13, RZ, PT ;  /* 0x000000ff0d00720c */ /* 0x000fe20003f66270 */
[----:B------:R-:W-:Y:S02]  /*0db0*/  @!P4 IMAD.IADD R45, R45, 0x1, -R53 ;  /* 0x000000012d2dc824 */ /* 0x000fe400078e0a35 */
[----:B------:R-:W-:Y:S02]  /*0dc0*/  VIADD R6, R88, 0x7 ;  /* 0x0000000758067836 */ /* 0x000fe40000000000 */
[----:B------:R-:W-:Y:S01]  /*0dd0*/  IMAD.HI.U32 R9, R4, R41, RZ ;  /* 0x0000002904097227 */ /* 0x000fe200078e00ff */
[----:B------:R-:W-:-:S02]  /*0de0*/  ISETP.GT.U32.AND P4, PT, R53, R45, PT ;  /* 0x0000002d3500720c */ /* 0x000fc40003f84070 */
[----:B------:R-:W-:Y:S01]  /*0df0*/  IABS R39, R6 ;  /* 0x0000000600277213 */ /* 0x000fe20000000000 */
[--C-:B------:R-:W-:Y:S01]  /*0e00*/  @!P0 IMAD.IADD R47, R47, 0x1, -R53.reuse ;  /* 0x000000012f2f8824 */ /* 0x100fe200078e0a35 */
[----:B------:R-:W-:Y:S01]  /*0e10*/  ISETP.GE.AND P0, PT, R6, RZ, PT ;  /* 0x000000ff0600720c */ /* 0x000fe20003f06270 */
[----:B------:R-:W-:Y:S02]  /*0e20*/  @!P6 IMAD.IADD R43, R43, 0x1, -R53 ;  /* 0x000000012b2be824 */ /* 0x000fe400078e0a35 */
[----:B------:R-:W-:Y:S02]  /*0e30*/  @!P3 IMAD.MOV R47, RZ, RZ, -R47 ;  /* 0x000000ffff2fb224 */ /* 0x000fe400078e0a2f */
[----:B------:R-:W-:Y:S01]  /*0e40*/  IMAD.MOV R10, RZ, RZ, -R9 ;  /* 0x000000ffff0a7224 */ /* 0x000fe200078e0a09 */
[----:B------:R-:W-:Y:S01]  /*0e50*/  ISETP.GT.U32.AND P3, PT, R53, R43, PT ;  /* 0x0000002b3500720c */ /* 0x000fe20003f64070 */
[----:B------:R-:W-:-:S04]  /*0e60*/  IMAD.HI.U32 R6, R4, R39, RZ ;  /* 0x0000002704067227 */ /* 0x000fc800078e00ff */
[----:B------:R-:W-:Y:S01]  /*0e70*/  @!P2 IMAD.MOV R51, RZ, RZ, -R51 ;  /* 0x000000ffff33a224 */ /* 0x000fe200078e0a33 */
[----:B------:R-:W-:Y:S01]  /*0e80*/  ISETP.GE.AND P2, PT, R11, RZ, PT ;  /* 0x000000ff0b00720c */ /* 0x000fe20003f46270 */
[----:B------:R-:W-:Y:S02]  /*0e90*/  IMAD R41, R53, R10, R41 ;  /* 0x0000000a35297224 */ /* 0x000fe400078e0229 */
[----:B------:R-:W-:Y:S02]  /*0ea0*/  VIADD R11, R88, 0x9 ;  /* 0x00000009580b7836 */ /* 0x000fe40000000000 */
[----:B------:R-:W-:Y:S02]  /*0eb0*/  IMAD.MOV R6, RZ, RZ, -R6 ;  /* 0x000000ffff067224 */ /* 0x000fe400078e0a06 */
[----:B------:R-:W-:Y:S01]  /*0ec0*/  @!P4 IMAD.IADD R45, R45, 0x1, -R53 ;  /* 0x000000012d2dc824 */ /* 0x000fe200078e0a35 */
[C---:B------:R-:W-:Y:S01]  /*0ed0*/  ISETP.GT.U32.AND P4, PT, R53.reuse, R41, PT ;  /* 0x000000293500720c */ /* 0x040fe20003f84070 */
[----:B------:R-:W-:Y:S01]  /*0ee0*/  IMAD R39, R53, R6, R39 ;  /* 0x0000000635277224 */ /* 0x000fe200078e0227 */
[----:B------:R-:W-:Y:S01]  /*0ef0*/  IABS R35, R11 ;  /* 0x0000000b00237213 */ /* 0x000fe20000000000 */
[----:B------:R-:W-:-:S02]  /*0f00*/  @!P3 IMAD.IADD R43, R43, 0x1, -R53 ;  /* 0x000000012b2bb824 */ /* 0x000fc400078e0a35 */
[----:B------:R-:W-:Y:S01]  /*0f10*/  VIADD R9, R88, 0x8 ;  /* 0x0000000858097836 */ /* 0x000fe20000000000 */
[----:B------:R-:W-:Y:S01]  /*0f20*/  ISETP.GT.U32.AND P3, PT, R53, R39, PT ;  /* 0x000000273500720c */ /* 0x000fe20003f64070 */
[----:B------:R-:W-:-:S03]  /*0f30*/  IMAD.HI.U32 R10, R4, R35, RZ ;  /* 0x00000023040a7227 */ /* 0x000fc600078e00ff */
[----:B------:R-:W-:Y:S01]  /*0f40*/  IABS R37, R9 ;  /* 0x0000000900257213 */ /* 0x000fe20000000000 */
[----:B------:R-:W-:Y:S01]  /*0f50*/  IMAD.MOV R10, RZ, RZ, -R10 ;  /* 0x000000ffff0a7224 */ /* 0x000fe200078e0a0a */
[----:B------:R-:W-:Y:S01]  /*0f60*/  ISETP.GE.AND P6, PT, R9, RZ, PT ;  /* 0x000000ff0900720c */ /* 0x000fe20003fc6270 */
[----:B------:R-:W-:Y:S02]  /*0f70*/  @!P4 IMAD.IADD R41, R41, 0x1, -R53 ;  /* 0x000000012929c824 */ /* 0x000fe400078e0a35 */
[C---:B------:R-:W-:Y:S02]  /*0f80*/  IMAD R35, R53.reuse, R10, R35 ;  /* 0x0000000a35237224 */ /* 0x040fe400078e0223 */
[----:B------:R-:W-:Y:S01]  /*0f90*/  IMAD.HI.U32 R9, R4, R37, RZ ;  /* 0x0000002504097227 */ /* 0x000fe200078e00ff */
[----:B------:R-:W-:-:S03]  /*0fa0*/  ISETP.GT.U32.AND P4, PT, R53, R41, PT ;  /* 0x000000293500720c */ /* 0x000fc60003f84070 */
[----:B------:R-:W-:Y:S01]  /*0fb0*/  @!P3 IMAD.IADD R39, R39, 0x1, -R53 ;  /* 0x000000012727b824 */ /* 0x000fe200078e0a35 */
[----:B------:R-:W-:Y:S01]  /*0fc0*/  ISETP.GT.U32.AND P3, PT, R53, R35, PT ;  /* 0x000000233500720c */ /* 0x000fe20003f64070 */
[----:B------:R-:W-:Y:S02]  /*0fd0*/  IMAD.MOV R12, RZ, RZ, -R9 ;  /* 0x000000ffff0c7224 */ /* 0x000fe400078e0a09 */
[C---:B------:R-:W-:Y:S02]  /*0fe0*/  VIADD R9, R88.reuse, 0xa ;  /* 0x0000000a58097836 */ /* 0x040fe40000000000 */
[C---:B------:R-:W-:Y:S02]  /*0ff0*/  VIADD R13, R88.reuse, 0xc ;  /* 0x0000000c580d7836 */ /* 0x040fe40000000000 */
[----:B------:R-:W-:Y:S01]  /*1000*/  @!P1 IMAD.MOV R43, RZ, RZ, -R43 ;  /* 0x000000ffff2b9224 */ /* 0x000fe200078e0a2b */
[----:B------:R-:W-:Y:S01]  /*1010*/  IABS R33, R9 ;  /* 0x0000000900217213 */ /* 0x000fe20000000000 */
[--C-:B------:R-:W-:Y:S01]  /*1020*/  @!P4 IMAD.IADD R41, R41, 0x1, -R53.reuse ;  /* 0x000000012929c824 */ /* 0x100fe200078e0a35 */
[----:B------:R-:W-:Y:S01]  /*1030*/  ISETP.GT.U32.AND P1, PT, R53, R39, PT ;  /* 0x000000273500720c */ /* 0x000fe20003f24070 */
[----:B------:R-:W-:Y:S01]  /*1040*/  VIADD R14, R88, 0xd ;  /* 0x0000000d580e7836 */ /* 0x000fe20000000000 */
[----:B------:R-:W-:Y:S01]  /*1050*/  IABS R29, R13 ;  /* 0x0000000d001d7213 */ /* 0x000fe20000000000 */
[----:B------:R-:W-:-:S02]  /*1060*/  @!P3 IMAD.IADD R35, R35, 0x1, -R53 ;  /* 0x000000012323b824 */ /* 0x000fc400078e0a35 */
[----:B------:R-:W-:Y:S01]  /*1070*/  IMAD.HI.U32 R6, R4, R33, RZ ;  /* 0x0000002104067227 */ /* 0x000fe200078e00ff */
[----:B------:R-:W-:Y:S02]  /*1080*/  IABS R27, R14 ;  /* 0x0000000e001b7213 */ /* 0x000fe40000000000 */
[----:B------:R-:W-:Y:S01]  /*1090*/  ISETP.GT.U32.AND P3, PT, R53, R35, PT ;  /* 0x000000233500720c */ /* 0x000fe20003f64070 */
[----:B------:R-:W-:Y:S01]  /*10a0*/  @!P5 IMAD.MOV R45, RZ, RZ, -R45 ;  /* 0x000000ffff2dd224 */ /* 0x000fe200078e0a2d */
[----:B------:R-:W-:Y:S01]  /*10b0*/  ISETP.GE.AND P5, PT, R11, RZ, PT ;  /* 0x000000ff0b00720c */ /* 0x000fe20003fa6270 */
[----:B------:R-:W-:Y:S01]  /*10c0*/  @!P2 IMAD.MOV R41, RZ, RZ, -R41 ;  /* 0x000000ffff29a224 */ /* 0x000fe200078e0a29 */
[----:B------:R-:W-:Y:S01]  /*10d0*/  ISETP.GE.AND P2, PT, R9, RZ, PT ;  /* 0x000000ff0900720c */ /* 0x000fe20003f46270 */
[----:B------:R-:W-:Y:S02]  /*10e0*/  VIADD R11, R88, 0xb ;  /* 0x0000000b580b7836 */ /* 0x000fe40000000000 */
[----:B------:R-:W-:-:S02]  /*10f0*/  IMAD.MOV R6, RZ, RZ, -R6 ;  /* 0x000000ffff067224 */ /* 0x000fc400078e0a06 */
[----:B------:R-:W-:Y:S01]  /*1100*/  IMAD.HI.U32 R9, R4, R29, RZ ;  /* 0x0000001d04097227 */ /* 0x000fe200078e00ff */
[----:B------:R-:W-:-:S03]  /*1110*/  IABS R31, R11 ;  /* 0x0000000b001f7213 */ /* 0x000fc60000000000 */
[C---:B------:R-:W-:Y:S02]  /*1120*/  IMAD R37, R53.reuse, R12, R37 ;  /* 0x0000000c35257224 */ /* 0x040fe400078e0225 */
[C---:B------:R-:W-:Y:S02]  /*1130*/  IMAD R33, R53.reuse, R6, R33 ;  /* 0x0000000635217224 */ /* 0x040fe400078e0221 */
[----:B------:R-:W-:Y:S01]  /*1140*/  IMAD.HI.U32 R10, R4, R27, RZ ;  /* 0x0000001b040a7227 */ /* 0x000fe200078e00ff */
[----:B------:R-:W-:-:S03]  /*1150*/  ISETP.GT.U32.AND P4, PT, R53, R37, PT ;  /* 0x000000253500720c */ /* 0x000fc60003f84070 */
[----:B------:R-:W-:Y:S02]  /*1160*/  IMAD.MOV R12, RZ, RZ, -R9 ;  /* 0x000000ffff0c7224 */ /* 0x000fe400078e0a09 */
[----:B------:R-:W-:Y:S01]  /*1170*/  @!P1 IMAD.IADD R39, R39, 0x1, -R53 ;  /* 0x0000000127279824 */ /* 0x000fe200078e0a35 */
[C---:B------:R-:W-:Y:S01]  /*1180*/  ISETP.GT.U32.AND P1, PT, R53.reuse, R33, PT ;  /* 0x000000213500720c */ /* 0x040fe20003f24070 */
[----:B------:R-:W-:Y:S02]  /*1190*/  IMAD.MOV R10, RZ, RZ, -R10 ;  /* 0x000000ffff0a7224 */ /* 0x000fe400078e0a0a */
[----:B------:R-:W-:Y:S02]  /*11a0*/  IMAD R29, R53, R12, R29 ;  /* 0x0000000c351d7224 */ /* 0x000fe400078e021d */
[----:B------:R-:W-:-:S04]  /*11b0*/  IMAD.HI.U32 R6, R4, R31, RZ ;  /* 0x0000001f04067227 */ /* 0x000fc800078e00ff */
[----:B------:R-:W-:Y:S02]  /*11c0*/  IMAD R27, R53, R10, R27 ;  /* 0x0000000a351b7224 */ /* 0x000fe400078e021b */
[----:B------:R-:W-:Y:S01]  /*11d0*/  @!P3 IMAD.IADD R35, R35, 0x1, -R53 ;  /* 0x000000012323b824 */ /* 0x000fe200078e0a35 */
[C---:B------:R-:W-:Y:S01]  /*11e0*/  ISETP.GT.U32.AND P3, PT, R53.reuse, R29, PT ;  /* 0x0000001d3500720c */ /* 0x040fe20003f64070 */
[----:B------:R-:W-:Y:S02]  /*11f0*/  IMAD.MOV R6, RZ, RZ, -R6 ;  /* 0x000000ffff067224 */ /* 0x000fe400078e0a06 */
[----:B------:R-:W-:Y:S02]  /*1200*/  VIADD R9, R88, 0xe ;  /* 0x0000000e58097836 */ /* 0x000fe40000000000 */
[----:B------:R-:W-:Y:S01]  /*1210*/  @!P5 IMAD.MOV R35, RZ, RZ, -R35 ;  /* 0x000000ffff23d224 */ /* 0x000fe200078e0a23 */
        /* <DEDUP_REMOVED lines=8> */
[--C-:B------:R-:W-:Y:S02]  /*12a0*/  @!P4 IMAD.IADD R37, R37, 0x1, -R53.reuse ;  /* 0x000000012525c824 */ /* 0x100fe400078e0a35 */
[----:B------:R-:W-:Y:S02]  /*12b0*/  @!P3 IMAD.IADD R29, R29, 0x1, -R53 ;  /* 0x000000011d1db824 */ /* 0x000fe400078e0a35 */
[----:B------:R-:W-:Y:S01]  /*12c0*/  IMAD.MOV R6, RZ, RZ, -R6 ;  /* 0x000000ffff067224 */ /* 0x000fe200078e0a06 */
[C---:B------:R-:W-:Y:S01]  /*12d0*/  ISETP.GT.U32.AND P4, PT, R53.reuse, R37, PT ;  /* 0x000000253500720c */ /* 0x040fe20003f84070 */
[----:B------:R-:W-:Y:S01]  /*12e0*/  @!P0 IMAD.MOV R39, RZ, RZ, -R39 ;  /* 0x000000ffff278224 */ /* 0x000fe200078e0a27 */
[----:B------:R-:W-:Y:S01]  /*12f0*/  ISETP.GT.U32.AND P0, PT, R53, R33, PT ;  /* 0x000000213500720c */ /* 0x000fe20003f04070 */
[----:B------:R-:W-:Y:S01]  /*1300*/  @!P5 IMAD.IADD R27, R27, 0x1, -R53 ;  /* 0x000000011b1bd824 */ /* 0x000fe200078e0a35 */
[C---:B------:R-:W-:Y:S01]  /*1310*/  ISETP.GT.U32.AND P5, PT, R53.reuse, R29, PT ;  /* 0x0000001d3500720c */ /* 0x040fe20003fa4070 */
[----:B------:R-:W-:-:S02]  /*1320*/  IMAD R25, R53, R6, R25 ;  /* 0x0000000635197224 */ /* 0x000fc400078e0219 */
[----:B------:R-:W-:-:S04]  /*1330*/  IMAD.HI.U32 R6, R4, R23, RZ ;  /* 0x0000001704067227 */ /* 0x000fc800078e00ff */
[--C-:B------:R-:W-:Y:S01]  /*1340*/  @!P1 IMAD.IADD R31, R31, 0x1, -R53.reuse ;  /* 0x000000011f1f9824 */ /* 0x100fe200078e0a35 */
[----:B------:R-:W-:Y:S01]  /*1350*/  ISETP.GE.AND P1, PT, R9, RZ, PT ;  /* 0x000000ff0900720c */ /* 0x000fe20003f26270 */
[----:B------:R-:W-:Y:S02]  /*1360*/  IMAD.MOV R6, RZ, RZ, -R6 ;  /* 0x000000ffff067224 */ /* 0x000fe400078e0a06 */
[----:B------:R-:W-:Y:S01]  /*1370*/  @!P4 IMAD.IADD R37, R37, 0x1, -R53 ;  /* 0x000000012525c824 */ /* 0x000fe200078e0a35 */
[C---:B------:R-:W-:Y:S01]  /*1380*/  ISETP.GT.U32.AND P3, PT, R53.reuse, R31, PT ;  /* 0x0000001f3500720c */ /* 0x040fe20003f64070 */
[----:B------:R-:W-:Y:S01]  /*1390*/  IMAD R23, R53, R6, R23 ;  /* 0x0000000635177224 */ /* 0x000fe200078e0217 */
[----:B------:R-:W-:Y:S01]  /*13a0*/  ISETP.GE.AND P4, PT, R11, RZ, PT ;  /* 0x000000ff0b00720c */ /* 0x000fe20003f86270 */
[--C-:B------:R-:W-:Y:S01]  /*13b0*/  @!P0 IMAD.IADD R33, R33, 0x1, -R53.reuse ;  /* 0x0000000121218824 */ /* 0x100fe200078e0a35 */
[----:B------:R-:W-:Y:S01]  /*13c0*/  ISETP.GE.AND P0, PT, R14, RZ, PT ;  /* 0x000000ff0e00720c */ /* 0x000fe20003f06270 */
[----:B------:R-:W-:Y:S01]  /*13d0*/  @!P5 IMAD.IADD R29, R29, 0x1, -R53 ;  /* 0x000000011d1dd824 */ /* 0x000fe200078e0a35 */
[----:B------:R-:W-:Y:S01]  /*13e0*/  ISETP.GT.U32.AND P5, PT, R53, R23, PT ;  /* 0x000000173500720c */ /* 0x000fe20003fa4070 */
[----:B------:R-:W-:Y:S01]  /*13f0*/  @!P6 IMAD.MOV R37, RZ, RZ, -R37 ;  /* 0x000000ffff25e224 */ /* 0x000fe200078e0a25 */
[----:B------:R-:W-:Y:S01]  /*1400*/  ISETP.GE.AND P6, PT, R13, RZ, PT ;  /* 0x000000ff0d00720c */ /* 0x000fe20003fc6270 */
[----:B------:R-:W-:Y:S01]  /*1410*/  @!P2 IMAD.MOV R33, RZ, RZ, -R33 ;  /* 0x000000ffff21a224 */ /* 0x000fe200078e0a21 */
[----:B------:R-:W-:Y:S01]  /*1420*/  ISETP.GT.U32.AND P2, PT, R53, R27, PT ;  /* 0x0000001b3500720c */ /* 0x000fe20003f44070 */
[----:B------:R-:W-:-:S02]  /*1430*/  VIADD R13, R88, 0x11 ;  /* 0x00000011580d7836 */ /* 0x000fc40000000000 */
[--C-:B------:R-:W-:Y:S01]  /*1440*/  @!P3 IMAD.IADD R31, R31, 0x1, -R53.reuse ;  /* 0x000000011f1fb824 */ /* 0x100fe200078e0a35 */
[----:B------:R-:W-:Y:S01]  /*1450*/  ISETP.GT.U32.AND P3, PT, R53, R25, PT ;  /* 0x000000193500720c */ /* 0x000fe20003f64070 */
[C---:B------:R-:W-:Y:S01]  /*1460*/  VIADD R14, R88.reuse, 0x12 ;  /* 0x00000012580e7836 */ /* 0x040fe20000000000 */
[----:B------:R-:W-:Y:S01]  /*1470*/  IABS R19, R13 ;  /* 0x0000000d00137213 */ /* 0x000fe20000000000 */
[----:B------:R-:W-:Y:S02]  /*1480*/  VIADD R11, R88, 0x10 ;  /* 0x00000010580b7836 */ /* 0x000fe40000000000 */
[----:B------:R-:W-:Y:S01]  /*1490*/  @!P5 IMAD.IADD R23, R23, 0x1, -R53 ;  /* 0x000000011717d824 */ /* 0x000fe200078e0a35 */
[----:B------:R-:W-:Y:S01]  /*14a0*/  IABS R17, R14 ;  /* 0x0000000e00117213 */ /* 0x000fe20000000000 */
[----:B------:R-:W-:Y:S01]  /*14b0*/  IMAD.HI.U32 R9, R4, R19, RZ ;  /* 0x0000001304097227 */ /* 0x000fe200078e00ff */
[----:B------:R-:W-:-:S03]  /*14c0*/  IABS R21, R11 ;  /* 0x0000000b00157213 */ /* 0x000fc60000000000 */
[----:B------:R-:W-:Y:S01]  /*14d0*/  @!P2 IMAD.IADD R27, R27, 0x1, -R53 ;  /* 0x000000011b1ba824 */ /* 0x000fe200078e0a35 */
[----:B------:R-:W-:Y:S01]  /*14e0*/  ISETP.GE.AND P2, PT, R10, RZ, PT ;  /* 0x000000ff0a00720c */ /* 0x000fe20003f46270 */
[----:B------:R-:W-:Y:S01]  /*14f0*/  @!P4 IMAD.MOV R31, RZ, RZ, -R31 ;  /* 0x000000ffff1fc224 */ /* 0x000fe200078e0a1f */
[----:B------:R-:W-:Y:S01]  /*1500*/  ISETP.GT.U32.AND P4, PT, R53, R23, PT ;  /* 0x000000173500720c */ /* 0x000fe20003f84070 */
[----:B------:R-:W-:-:S04]  /*1510*/  IMAD.HI.U32 R10, R4, R17, RZ ;  /* 0x00000011040a7227 */ /* 0x000fc800078e00ff */
[----:B------:R-:W-:Y:S01]  /*1520*/  IMAD.MOV R12, RZ, RZ, -R9 ;  /* 0x000000ffff0c7224 */ /* 0x000fe200078e0a09 */
[----:B------:R-:W-:Y:S01]  /*1530*/  IABS R9, R18 ;  /* 0x0000001200097213 */ /* 0x000fe20000000000 */
[----:B------:R-:W-:Y:S01]  /*1540*/  @!P3 IMAD.IADD R25, R25, 0x1, -R53 ;  /* 0x000000011919b824 */ /* 0x000fe200078e0a35 */
[----:B------:R-:W-:Y:S01]  /*1550*/  ISETP.GE.AND P3, PT, R11, RZ, PT ;  /* 0x000000ff0b00720c */ /* 0x000fe20003f66270 */
[----:B------:R-:W-:-:S03]  /*1560*/  IMAD.HI.U32 R6, R4, R21, RZ ;  /* 0x0000001504067227 */ /* 0x000fc600078e00ff */
[C---:B------:R-:W-:Y:S01]  /*1570*/  ISETP.GT.U32.AND P5, PT, R53.reuse, R25, PT ;  /* 0x000000193500720c */ /* 0x040fe20003fa4070 */
[----:B------:R-:W-:Y:S02]  /*1580*/  IMAD.MOV R10, RZ, RZ, -R10 ;  /* 0x000000ffff0a7224 */ /* 0x000fe400078e0a0a */
[C---:B------:R-:W-:Y:S02]  /*1590*/  IMAD R19, R53.reuse, R12, R19 ;  /* 0x0000000c35137224 */ /* 0x040fe400078e0213 */
[----:B------:R-:W-:Y:S02]  /*15a0*/  IMAD.MOV R6, RZ, RZ, -R6 ;  /* 0x000000ffff067224 */ /* 0x000fe400078e0a06 */
[C---:B------:R-:W-:Y:S02]  /*15b0*/  IMAD R17, R53.reuse, R10, R17 ;  /* 0x0000000a35117224 */ /* 0x040fe400078e0211 */
[----:B------:R-:W-:Y:S01]  /*15c0*/  @!P0 IMAD.MOV R27, RZ, RZ, -R27 ;  /* 0x000000ffff1b8224 */ /* 0x000fe200078e0a1b */
[C---:B------:R-:W-:Y:S01]  /*15d0*/  ISETP.GT.U32.AND P0, PT, R53.reuse, R19, PT ;  /* 0x000000133500720c */ /* 0x040fe20003f04070 */
[----:B------:R-:W-:-:S02]  /*15e0*/  IMAD R21, R53, R6, R21 ;  /* 0x0000000635157224 */ /* 0x000fc400078e0215 */
[----:B------:R-:W-:Y:S01]  /*15f0*/  @!P4 IMAD.IADD R23, R23, 0x1, -R53 ;  /* 0x000000011717c824 */ /* 0x000fe200078e0a35 */
[C---:B------:R-:W-:Y:S01]  /*1600*/  ISETP.GT.U32.AND P4, PT, R53.reuse, R17, PT ;  /* 0x000000113500720c */ /* 0x040fe20003f84070 */
[----:B------:R-:W-:Y:S02]  /*1610*/  VIADD R12, R88, 0x13 ;  /* 0x00000013580c7836 */ /* 0x000fe40000000000 */
[----:B------:R-:W-:Y:S01]  /*1620*/  @!P6 IMAD.MOV R29, RZ, RZ, -R29 ;  /* 0x000000ffff1de224 */ /* 0x000fe200078e0a1d */
[----:B------:R-:W-:Y:S01]  /*1630*/  ISETP.GT.U32.AND P6, PT, R53, R21, PT ;  /* 0x000000153500720c */ /* 0x000fe20003fc4070 */
[----:B------:R-:W-:Y:S01]  /*1640*/  @!P5 IMAD.IADD R25, R25, 0x1, -R53 ;  /* 0x000000011919d824 */ /* 0x000fe200078e0a35 */
[----:B------:R-:W-:Y:S01]  /*1650*/  IABS R15, R12 ;  /* 0x0000000c000f7213 */ /* 0x000fe20000000000 */
[----:B------:R-:W-:Y:S01]  /*1660*/  @!P2 IMAD.MOV R23, RZ, RZ, -R23 ;  /* 0x000000ffff17a224 */ /* 0x000fe200078e0a17 */
[----:B------:R-:W-:Y:S01]  /*1670*/  ISETP.GE.AND P5, PT, R13, RZ, PT ;  /* 0x000000ff0d00720c */ /* 0x000fe20003fa6270 */
[----:B------:R-:W-:Y:S01]  /*1680*/  @!P0 IMAD.IADD R19, R19, 0x1, -R53 ;  /* 0x0000000113138824 */ /* 0x000fe200078e0a35 */
[----:B------:R-:W-:Y:S01]  /*1690*/  IABS R13, R16 ;  /* 0x00000010000d7213 */ /* 0x000fe20000000000 */
[----:B------:R-:W-:-:S04]  /*16a0*/  IMAD.HI.U32 R6, R4, R15, RZ ;  /* 0x0000000f04067227 */ /* 0x000fc800078e00ff */
[----:B------:R-:W-:Y:S01]  /*16b0*/  @!P4 IMAD.IADD R17, R17, 0x1, -R53 ;  /* 0x000000011111c824 */ /* 0x000fe200078e0a35 */
[----:B------:R-:W-:Y:S01]  /*16c0*/  ISETP.GT.U32.AND P4, PT, R53, R19, PT ;  /* 0x000000133500720c */ /* 0x000fe20003f84070 */
[----:B------:R-:W-:Y:S02]  /*16d0*/  IMAD.MOV R10, RZ, RZ, -R6 ;  /* 0x000000ffff0a7224 */ /* 0x000fe400078e0a06 */
[----:B------:R-:W-:-:S04]  /*16e0*/  IMAD.HI.U32 R6, R4, R13, RZ ;  /* 0x0000000d04067227 */ /* 0x000fc800078e00ff */
[----:B------:R-:W-:Y:S01]  /*16f0*/  @!P6 IMAD.IADD R21, R21, 0x1, -R53 ;  /* 0x000000011515e824 */ /* 0x000fe200078e0a35 */
[----:B------:R-:W-:Y:S01]  /*1700*/  ISETP.GE.AND P6, PT, R14, RZ, PT ;  /* 0x000000ff0e00720c */ /* 0x000fe20003fc6270 */
[----:B------:R-:W-:Y:S02]  /*1710*/  IMAD.MOV R6, RZ, RZ, -R6 ;  /* 0x000000ffff067224 */ /* 0x000fe400078e0a06 */
[----:B------:R-:W-:Y:S01]  /*1720*/  VIADD R14, R88, 0x15 ;  /* 0x00000015580e7836 */ /* 0x000fe20000000000 */
[C---:B------:R-:W-:Y:S01]  /*1730*/  ISETP.GT.U32.AND P0, PT, R53.reuse, R21, PT ;  /* 0x000000153500720c */ /* 0x040fe20003f04070 */
[----:B------:R-:W-:Y:S02]  /*1740*/  IMAD R13, R53, R6, R13 ;  /* 0x00000006350d7224 */ /* 0x000fe400078e020d */
[----:B------:R-:W-:Y:S01]  /*1750*/  @!P4 IMAD.IADD R19, R19, 0x1, -R53 ;  /* 0x000000011313c824 */ /* 0x000fe200078e0a35 */
[----:B------:R-:W-:Y:S01]  /*1760*/  IABS R11, R14 ;  /* 0x0000000e000b7213 */ /* 0x000fe20000000000 */
[C---:B------:R-:W-:Y:S01]  /*1770*/  IMAD R15, R53.reuse, R10, R15 ;  /* 0x0000000a350f7224 */ /* 0x040fe200078e020f */
[C---:B------:R-:W-:Y:S01]  /*1780*/  ISETP.GT.U32.AND P4, PT, R53.reuse, R13, PT ;  /* 0x0000000d3500720c */ /* 0x040fe20003f84070 */
[----:B------:R-:W-:Y:S01]  /*1790*/  @!P1 IMAD.MOV R25, RZ, RZ, -R25 ;  /* 0x000000ffff199224 */ /* 0x000fe200078e0a19 */
[----:B------:R-:W-:Y:S01]  /*17a0*/  ISETP.GT.U32.AND P1, PT, R53, R17, PT ;  /* 0x000000113500720c */ /* 0x000fe20003f24070 */
[----:B------:R-:W-:-:S04]  /*17b0*/  IMAD.HI.U32 R6, R4, R11, RZ ;  /* 0x0000000b04067227 */ /* 0x000fc800078e00ff */
[----:B------:R-:W-:Y:S01]  /*17c0*/  @!P0 IMAD.IADD R21, R21, 0x1, -R53 ;  /* 0x0000000115158824 */ /* 0x000fe200078e0a35 */
[----:B------:R-:W-:Y:S01]  /*17d0*/  ISETP.GT.U32.AND P0, PT, R53, R15, PT ;  /* 0x0000000f3500720c */ /* 0x000fe20003f04070 */
[----:B------:R-:W-:Y:S02]  /*17e0*/  IMAD.MOV R10, RZ, RZ, -R6 ;  /* 0x000000ffff0a7224 */ /* 0x000fe400078e0a06 */
[----:B------:R-:W-:-:S04]  /*17f0*/  IMAD.HI.U32 R6, R4, R9, RZ ;  /* 0x0000000904067227 */ /* 0x000fc800078e00ff */
[----:B------:R-:W-:Y:S02]  /*1800*/  @!P4 IMAD.IADD R13, R13, 0x1, -R53 ;  /* 0x000000010d0dc824 */ /* 0x000fe400078e0a35 */
[C---:B------:R-:W-:Y:S02]  /*1810*/  IMAD R11, R53.reuse, R10, R11 ;  /* 0x0000000a350b7224 */ /* 0x040fe400078e020b */
[----:B------:R-:W-:Y:S01]  /*1820*/  IMAD.MOV R10, RZ, RZ, -R6 ;  /* 0x000000ffff0a7224 */ /* 0x000fe200078e0a06 */
[----:B------:R-:W-:Y:S01]  /*1830*/  ISETP.GT.U32.AND P4, PT, R53, R13, PT ;  /* 0x0000000d3500720c */ /* 0x000fe20003f84070 */
[----:B------:R-:W-:Y:S01]  /*1840*/  @!P0 IMAD.IADD R15, R15, 0x1, -R53 ;  /* 0x000000010f0f8824 */ /* 0x000fe200078e0a35 */
[----:B------:R-:W-:Y:S01]  /*1850*/  ISETP.GE.AND P0, PT, R16, RZ, PT ;  /* 0x000000ff1000720c */ /* 0x000fe20003f06270 */
[----:B------:R-:W-:Y:S01]  /*1860*/  @!P3 IMAD.MOV R21, RZ, RZ, -R21 ;  /* 0x000000ffff15b224 */ /* 0x000fe200078e0a15 */
[C---:B------:R-:W-:Y:S01]  /*1870*/  ISETP.GT.U32.AND P3, PT, R53.reuse, R11, PT ;  /* 0x0000000b3500720c */ /* 0x040fe20003f64070 */
[----:B------:R-:W-:Y:S01]  /*1880*/  VIADD R20, R88, 0x17 ;  /* 0x0000001758147836 */ /* 0x000fe20000000000 */
[C---:B------:R-:W-:Y:S01]  /*1890*/  ISETP.GT.U32.AND P2, PT, R53.reuse, R15, PT ;  /* 0x0000000f3500720c */ /* 0x040fe20003f44070 */
[----:B------:R-:W-:-:S02]  /*18a0*/  IMAD R9, R53, R10, R9 ;  /* 0x0000000a35097224 */ /* 0x000fc400078e0209 */
[--C-:B------:R-:W-:Y:S01]  /*18b0*/  @!P1 IMAD.IADD R17, R17, 0x1, -R53.reuse ;  /* 0x0000000111119824 */ /* 0x100fe200078e0a35 */
[----:B------:R-:W-:Y:S01]  /*18c0*/  ISETP.GE.AND P1, PT, R12, RZ, PT ;  /* 0x000000ff0c00720c */ /* 0x000fe20003f26270 */
[----:B------:R-:W-:Y:S01]  /*18d0*/  VIADD R10, R88, 0x18 ;  /* 0x00000018580a7836 */ /* 0x000fe20000000000 */
[----:B------:R-:W-:Y:S01]  /*18e0*/  IABS R92, R20 ;  /* 0x00000014005c7213 */ /* 0x000fe20000000000 */
[----:B------:R-:W-:Y:S01]  /*18f0*/  @!P4 IMAD.IADD R13, R13, 0x1, -R53 ;  /* 0x000000010d0dc824 */ /* 0x000fe200078e0a35 */
[----:B------:R-:W-:Y:S01]  /*1900*/  ISETP.GT.U32.AND P4, PT, R53, R9, PT ;  /* 0x000000093500720c */ /* 0x000fe20003f84070 */
[----:B------:R-:W-:Y:S01]  /*1910*/  @!P6 IMAD.MOV R17, RZ, RZ, -R17 ;  /* 0x000000ffff11e224 */ /* 0x000fe200078e0a11 */
[----:B------:R-:W-:Y:S01]  /*1920*/  IABS R90, R10 ;  /* 0x0000000a005a7213 */ /* 0x000fe20000000000 */
[----:B------:R-:W-:Y:S01]  /*1930*/  IMAD.HI.U32 R6, R4, R92, RZ ;  /* 0x0000005c04067227 */ /* 0x000fe200078e00ff */
[----:B------:R-:W-:-:S03]  /*1940*/  ISETP.GE.AND P6, PT, R18, RZ, PT ;  /* 0x000000ff1200720c */ /* 0x000fc60003fc6270 */
[--C-:B------:R-:W-:Y:S01]  /*1950*/  @!P2 IMAD.IADD R15, R15, 0x1, -R53.reuse ;  /* 0x000000010f0fa824 */ /* 0x100fe200078e0a35 */
[----:B------:R-:W-:Y:S01]  /*1960*/  ISETP.GE.AND P2, PT, R20, RZ, PT ;  /* 0x000000ff1400720c */ /* 0x000fe20003f46270 */
[----:B------:R-:W-:Y:S02]  /*1970*/  @!P3 IMAD.IADD R11, R11, 0x1, -R53 ;  /* 0x000000010b0bb824 */ /* 0x000fe400078e0a35 */
[----:B------:R-:W-:Y:S02]  /*1980*/  IMAD.MOV R6, RZ, RZ, -R6 ;  /* 0x000000ffff067224 */ /* 0x000fe400078e0a06 */
[----:B------:R-:W-:Y:S01]  /*1990*/  @!P1 IMAD.MOV R15, RZ, RZ, -R15 ;  /* 0x000000ffff0f9224 */ /* 0x000fe200078e0a0f */
[C---:B------:R-:W-:Y:S01]  /*19a0*/  ISETP.GT.U32.AND P3, PT, R53.reuse, R11, PT ;  /* 0x0000000b3500720c */ /* 0x040fe20003f64070 */
[----:B------:R-:W-:Y:S01]  /*19b0*/  IMAD R92, R53, R6, R92 ;  /* 0x00000006355c7224 */ /* 0x000fe200078e025c */
[----:B------:R-:W-:Y:S01]  /*19c0*/  ISETP.GE.AND P1, PT, R10, RZ, PT ;  /* 0x000000ff0a00720c */ /* 0x000fe20003f26270 */
[----:B------:R-:W-:-:S02]  /*19d0*/  VIADD R10, R88, 0x19 ;  /* 0x00000019580a7836 */ /* 0x000fc40000000000 */
[----:B------:R-:W-:Y:S02]  /*19e0*/  @!P4 IMAD.IADD R9, R9, 0x1, -R53 ;  /* 0x000000010909c824 */ /* 0x000fe400078e0a35 */
[----:B------:R-:W-:Y:S01]  /*19f0*/  IMAD.HI.U32 R6, R4, R90, RZ ;  /* 0x0000005a04067227 */ /* 0x000fe200078e00ff */
[----:B------:R-:W-:Y:S02]  /*1a00*/  IABS R86, R10 ;  /* 0x0000000a00567213 */ /* 0x000fe40000000000 */
[C---:B------:R-:W-:Y:S01]  /*1a10*/  ISETP.GT.U32.AND P4, PT, R53.reuse, R9, PT ;  /* 0x000000093500720c */ /* 0x040fe20003f84070 */
[----:B------:R-:W-:Y:S01]  /*1a20*/  @!P0 IMAD.MOV R13, RZ, RZ, -R13 ;  /* 0x000000ffff0d8224 */ /* 0x000fe200078e0a0d */
[----:B------:R-:W-:Y:S01]  /*1a30*/  ISETP.GT.U32.AND P0, PT, R53, R92, PT ;  /* 0x0000005c3500720c */ /* 0x000fe20003f04070 */
[----:B------:R-:W-:Y:S02]  /*1a40*/  IMAD.MOV R6, RZ, RZ, -R6 ;  /* 0x000000ffff067224 */ /* 0x000fe400078e0a06 */
[----:B------:R-:W-:Y:S01]  /*1a50*/  @!P3 IMAD.IADD R11, R11, 0x1, -R53 ;  /* 0x000000010b0bb824 */ /* 0x000fe200078e0a35 */
[----:B------:R-:W-:Y:S01]  /*1a60*/  ISETP.GE.AND P3, PT, R10, RZ, PT ;  /* 0x000000ff0a00720c */ /* 0x000fe20003f66270 */
[----:B------:R-:W-:-:S02]  /*1a70*/  IMAD R90, R53, R6, R90 ;  /* 0x00000006355a7224 */ /* 0x000fc400078e025a */
[----:B------:R-:W-:-:S04]  /*1a80*/  IMAD.HI.U32 R6, R4, R86, RZ ;  /* 0x0000005604067227 */ /* 0x000fc800078e00ff */
[----:B------:R-:W-:Y:S02]  /*1a90*/  IMAD.MOV R10, RZ, RZ, -R6 ;  /* 0x000000ffff0a7224 */ /* 0x000fe400078e0a06 */
[----:B------:R-:W-:Y:S02]  /*1aa0*/  VIADD R12, R88, 0x1a ;  /* 0x0000001a580c7836 */ /* 0x000fe40000000000 */
[--C-:B------:R-:W-:Y:S02]  /*1ab0*/  @!P0 IMAD.IADD R92, R92, 0x1, -R53.reuse ;  /* 0x000000015c5c8824 */ /* 0x100fe400078e0a35 */
[----:B------:R-:W-:Y:S01]  /*1ac0*/  @!P4 IMAD.IADD R9, R9, 0x1, -R53 ;  /* 0x000000010909c824 */ /* 0x000fe200078e0a35 */
[----:B------:R-:W-:Y:S01]  /*1ad0*/  IABS R84, R12 ;  /* 0x0000000c00547213 */ /* 0x000fe20000000000 */
[C---:B------:R-:W-:Y:S01]  /*1ae0*/  IMAD R86, R53.reuse, R10, R86 ;  /* 0x0000000a35567224 */ /* 0x040fe200078e0256 */
[C---:B------:R-:W-:Y:S01]  /*1af0*/  ISETP.GT.U32.AND P0, PT, R53.reuse, R92, PT ;  /* 0x0000005c3500720c */ /* 0x040fe20003f04070 */
[----:B------:R-:W-:Y:S01]  /*1b00*/  @!P6 IMAD.MOV R9, RZ, RZ, -R9 ;  /* 0x000000ffff09e224 */ /* 0x000fe200078e0a09 */
[----:B------:R-:W-:Y:S01]  /*1b10*/  ISETP.GE.AND P4, PT, R12, RZ, PT ;  /* 0x000000ff0c00720c */ /* 0x000fe20003f86270 */
[----:B------:R-:W-:Y:S01]  /*1b20*/  @!P5 IMAD.MOV R19, RZ, RZ, -R19 ;  /* 0x000000ffff13d224 */ /* 0x000fe200078e0a13 */
[----:B------:R-:W-:Y:S01]  /*1b30*/  ISETP.GT.U32.AND P6, PT, R53, R86, PT ;  /* 0x000000563500720c */ /* 0x000fe20003fc4070 */
[----:B------:R-:W-:Y:S01]  /*1b40*/  IMAD.HI.U32 R6, R4, R84, RZ ;  /* 0x0000005404067227 */ /* 0x000fe200078e00ff */
[----:B------:R-:W-:-:S03]  /*1b50*/  ISETP.GE.AND P5, PT, R14, RZ, PT ;  /* 0x000000ff0e00720c */ /* 0x000fc60003fa6270 */
[C---:B------:R-:W-:Y:S02]  /*1b60*/  VIADD R14, R88.reuse, 0x1b ;  /* 0x0000001b580e7836 */ /* 0x040fe40000000000 */
[----:B------:R-:W-:Y:S02]  /*1b70*/  IMAD.MOV R6, RZ, RZ, -R6 ;  /* 0x000000ffff067224 */ /* 0x000fe400078e0a06 */
[----:B------:R-:W-:Y:S01]  /*1b80*/  VIADD R12, R88, 0x1c ;  /* 0x0000001c580c7836 */ /* 0x000fe20000000000 */
[----:B------:R-:W-:Y:S01]  /*1b90*/  IABS R80, R14 ;  /* 0x0000000e00507213 */ /* 0x000fe20000000000 */
[--C-:B------:R-:W-:Y:S01]  /*1ba0*/  @!P0 IMAD.IADD R92, R92, 0x1, -R53.reuse ;  /* 0x000000015c5c8824 */ /* 0x100fe200078e0a35 */
[----:B------:R-:W-:Y:S01]  /*1bb0*/  ISETP.GE.AND P0, PT, R14, RZ, PT ;  /* 0x000000ff0e00720c */ /* 0x000fe20003f06270 */
[----:B------:R-:W-:Y:S01]  /*1bc0*/  IMAD R84, R53, R6, R84 ;  /* 0x0000000635547224 */ /* 0x000fe200078e0254 */
[----:B------:R-:W-:Y:S01]  /*1bd0*/  IABS R78, R12 ;  /* 0x0000000c004e7213 */ /* 0x000fe20000000000 */
[----:B------:R-:W-:-:S02]  /*1be0*/  @!P6 IMAD.IADD R86, R86, 0x1, -R53 ;  /* 0x000000015656e824 */ /* 0x000fc400078e0a35 */
[----:B------:R-:W-:-:S03]  /*1bf0*/  IMAD.HI.U32 R6, R4, R80, RZ ;  /* 0x0000005004067227 */ /* 0x000fc600078e00ff */
[C---:B------:R-:W-:Y:S01]  /*1c00*/  ISETP.GT.U32.AND P6, PT, R53.reuse, R86, PT ;  /* 0x000000563500720c */ /* 0x040fe20003fc4070 */
[----:B------:R-:W-:Y:S01]  /*1c10*/  @!P2 IMAD.MOV R92, RZ, RZ, -R92 ;  /* 0x000000ffff5ca224 */ /* 0x000fe200078e0a5c */
[----:B------:R-:W-:Y:S01]  /*1c20*/  ISETP.GT.U32.AND P2, PT, R53, R84, PT ;  /* 0x000000543500720c */ /* 0x000fe20003f44070 */
[----:B------:R-:W-:Y:S02]  /*1c30*/  IMAD.MOV R10, RZ, RZ, -R6 ;  /* 0x000000ffff0a7224 */ /* 0x000fe400078e0a06 */
[----:B------:R-:W-:-:S04]  /*1c40*/  IMAD.HI.U32 R6, R4, R78, RZ ;  /* 0x0000004e04067227 */ /* 0x000fc800078e00ff */
[----:B------:R-:W-:Y:S02]  /*1c50*/  IMAD.MOV R6, RZ, RZ, -R6 ;  /* 0x000000ffff067224 */ /* 0x000fe400078e0a06 */
[----:B------:R-:W-:Y:S01]  /*1c60*/  @!P5 IMAD.MOV R11, RZ, RZ, -R11 ;  /* 0x000000ffff0bd224 */ /* 0x000fe200078e0a0b */
[C---:B------:R-:W-:Y:S01]  /*1c70*/  ISETP.GT.U32.AND P5, PT, R53.reuse, R90, PT ;  /* 0x0000005a3500720c */ /* 0x040fe20003fa4070 */
[C---:B------:R-:W-:Y:S02]  /*1c80*/  IMAD R78, R53.reuse, R6, R78 ;  /* 0x00000006354e7224 */ /* 0x040fe400078e024e */
[C---:B------:R-:W-:Y:S02]  /*1c90*/  VIADD R14, R88.reuse, 0x1d ;  /* 0x0000001d580e7836 */ /* 0x040fe40000000000 */
[----:B------:R-:W-:Y:S02]  /*1ca0*/  VIADD R18, R88, 0x1f ;  /* 0x0000001f58127836 */ /* 0x000fe40000000000 */
[--C-:B------:R-:W-:Y:S01]  /*1cb0*/  @!P2 IMAD.IADD R84, R84, 0x1, -R53.reuse ;  /* 0x000000015454a824 */ /* 0x100fe200078e0a35 */
[----:B------:R-:W-:Y:S01]  /*1cc0*/  IABS R76, R14 ;  /* 0x0000000e004c7213 */ /* 0x000fe20000000000 */
[--C-:B------:R-:W-:Y:S01]  /*1cd0*/  @!P6 IMAD.IADD R86, R86, 0x1, -R53.reuse ;  /* 0x000000015656e824 */ /* 0x100fe200078e0a35 */
[C---:B------:R-:W-:Y:S01]  /*1ce0*/  ISETP.GT.U32.AND P6, PT, R53.reuse, R78, PT ;  /* 0x0000004e3500720c */ /* 0x040fe20003fc4070 */
[C---:B------:R-:W-:Y:S01]  /*1cf0*/  IMAD R80, R53.reuse, R10, R80 ;  /* 0x0000000a35507224 */ /* 0x040fe200078e0250 */
[----:B------:R-:W-:Y:S01]  /*1d00*/  IABS R72, R18 ;  /* 0x0000001200487213 */ /* 0x000fe20000000000 */
[----:B------:R-:W-:Y:S01]  /*1d10*/  @!P5 IMAD.IADD R90, R90, 0x1, -R53 ;  /* 0x000000015a5ad824 */ /* 0x000fe200078e0a35 */
[----:B------:R-:W-:Y:S01]  /*1d20*/  ISETP.GT.U32.AND P2, PT, R53, R84, PT ;  /* 0x000000543500720c */ /* 0x000fe20003f44070 */
[----:B------:R-:W-:-:S03]  /*1d30*/  IMAD.HI.U32 R6, R4, R76, RZ ;  /* 0x0000004c04067227 */ /* 0x000fc600078e00ff */
[----:B------:R-:W-:Y:S01]  /*1d40*/  ISETP.GT.U32.AND P5, PT, R53, R90, PT ;  /* 0x0000005a3500720c */ /* 0x000fe20003fa4070 */
[----:B------:R-:W-:-:S04]  /*1d50*/  IMAD.HI.U32 R10, R4, R72, RZ ;  /* 0x00000048040a7227 */ /* 0x000fc800078e00ff */
[----:B------:R-:W-:Y:S02]  /*1d60*/  VIADD R16, R88, 0x1e ;  /* 0x0000001e58107836 */ /* 0x000fe40000000000 */
[----:B------:R-:W-:Y:S02]  /*1d70*/  IMAD.MOV R6, RZ, RZ, -R6 ;  /* 0x000000ffff067224 */ /* 0x000fe400078e0a06 */
[----:B------:R-:W-:Y:S01]  /*1d80*/  IMAD.MOV R10, RZ, RZ, -R10 ;  /* 0x000000ffff0a7224 */ /* 0x000fe200078e0a0a */
[----:B------:R-:W-:Y:S01]  /*1d90*/  IABS R74, R16 ;  /* 0x00000010004a7213 */ /* 0x000fe20000000000 */
[--C-:B------:R-:W-:Y:S02]  /*1da0*/  @!P6 IMAD.IADD R78, R78, 0x1, -R53.reuse ;  /* 0x000000014e4ee824 */ /* 0x100fe400078e0a35 */
[C---:B------:R-:W-:Y:S02]  /*1db0*/  IMAD R76, R53.reuse, R6, R76 ;  /* 0x00000006354c7224 */ /* 0x040fe400078e024c */
[----:B------:R-:W-:Y:S01]  /*1dc0*/  @!P2 IMAD.IADD R84, R84, 0x1, -R53 ;  /* 0x000000015454a824 */ /* 0x000fe200078e0a35 */
[C---:B------:R-:W-:Y:S01]  /*1dd0*/  ISETP.GT.U32.AND P6, PT, R53.reuse, R78, PT ;  /* 0x0000004e3500720c */ /* 0x040fe20003fc4070 */
[C---:B------:R-:W-:Y:S01]  /*1de0*/  IMAD R72, R53.reuse, R10, R72 ;  /* 0x0000000a35487224 */ /* 0x040fe200078e0248 */
[----:B------:R-:W-:Y:S01]  /*1df0*/  ISETP.GT.U32.AND P2, PT, R53, R76, PT ;  /* 0x0000004c3500720c */ /* 0x000fe20003f44070 */
[----:B------:R-:W-:-:S04]  /*1e00*/  IMAD.HI.U32 R6, R4, R74, RZ ;  /* 0x0000004a04067227 */ /* 0x000fc800078e00ff */
[----:B------:R-:W-:Y:S01]  /*1e10*/  @!P4 IMAD.MOV R84, RZ, RZ, -R84 ;  /* 0x000000ffff54c224 */ /* 0x000fe200078e0a54 */
[C---:B------:R-:W-:Y:S01]  /*1e20*/  ISETP.GT.U32.AND P4, PT, R53.reuse, R72, PT ;  /* 0x000000483500720c */ /* 0x040fe20003f84070 */
[----:B------:R-:W-:Y:S02]  /*1e30*/  IMAD.MOV R6, RZ, RZ, -R6 ;  /* 0x000000ffff067224 */ /* 0x000fe400078e0a06 */
[----:B------:R-:W-:Y:S01]  /*1e40*/  @!P5 IMAD.IADD R90, R90, 0x1, -R53 ;  /* 0x000000015a5ad824 */ /* 0x000fe200078e0a35 */
[C---:B------:R-:W-:Y:S01]  /*1e50*/  ISETP.GT.U32.AND P5, PT, R53.reuse, R80, PT ;  /* 0x000000503500720c */ /* 0x040fe20003fa4070 */
[----:B------:R-:W-:Y:S02]  /*1e60*/  IMAD R74, R53, R6, R74 ;  /* 0x00000006354a7224 */ /* 0x000fe400078e024a */
[----:B------:R-:W-:Y:S01]  /*1e70*/  @!P1 IMAD.MOV R90, RZ, RZ, -R90 ;  /* 0x000000ffff5a9224 */ /* 0x000fe200078e0a5a */
[----:B------:R-:W-:Y:S01]  /*1e80*/  ISETP.GE.AND P1, PT, R12, RZ, PT ;  /* 0x000000ff0c00720c */ /* 0x000fe20003f26270 */
[----:B------:R-:W-:Y:S01]  /*1e90*/  @!P3 IMAD.MOV R86, RZ, RZ, -R86 ;  /* 0x000000ffff56b224 */ /* 0x000fe200078e0a56 */
[----:B------:R-:W-:Y:S01]  /*1ea0*/  ISETP.GE.AND P3, PT, R14, RZ, PT ;  /* 0x000000ff0e00720c */ /* 0x000fe20003f66270 */
[----:B------:R-:W-:-:S02]  /*1eb0*/  VIADD R14, R88, 0x21 ;  /* 0x00000021580e7836 */ /* 0x000fc40000000000 */
[--C-:B------:R-:W-:Y:S01]  /*1ec0*/  @!P6 IMAD.IADD R78, R78, 0x1, -R53.reuse ;  /* 0x000000014e4ee824 */ /* 0x100fe200078e0a35 */
[C---:B------:R-:W-:Y:S01]  /*1ed0*/  ISETP.GT.U32.AND P6, PT, R53.reuse, R74, PT ;  /* 0x0000004a3500720c */ /* 0x040fe20003fc4070 */
[--C-:B------:R-:W-:Y:S01]  /*1ee0*/  @!P2 IMAD.IADD R76, R76, 0x1, -R53.reuse ;  /* 0x000000014c4ca824 */ /* 0x100fe200078e0a35 */
[----:B------:R-:W-:Y:S01]  /*1ef0*/  IABS R68, R14 ;  /* 0x0000000e00447213 */ /* 0x000fe20000000000 */
[--C-:B------:R-:W-:Y:S02]  /*1f00*/  @!P4 IMAD.IADD R72, R72, 0x1, -R53.reuse ;  /* 0x000000014848c824 */ /* 0x100fe400078e0a35 */
[----:B------:R-:W-:Y:S01]  /*1f10*/  VIADD R12, R88, 0x20 ;  /* 0x00000020580c7836 */ /* 0x000fe20000000000 */
[C---:B------:R-:W-:Y:S01]  /*1f20*/  ISETP.GT.U32.AND P2, PT, R53.reuse, R76, PT ;  /* 0x0000004c3500720c */ /* 0x040fe20003f44070 */
[----:B------:R-:W-:Y:S01]  /*1f30*/  @!P5 IMAD.IADD R80, R80, 0x1, -R53 ;  /* 0x000000015050d824 */ /* 0x000fe200078e0a35 */
[----:B------:R-:W-:Y:S01]  /*1f40*/  ISETP.GT.U32.AND P4, PT, R53, R72, PT ;  /* 0x000000483500720c */ /* 0x000fe20003f84070 */
[----:B------:R-:W-:Y:S01]  /*1f50*/  IMAD.HI.U32 R10, R4, R68, RZ ;  /* 0x00000044040a7227 */ /* 0x000fe200078e00ff */
[----:B------:R-:W-:-:S02]  /*1f60*/  IABS R70, R12 ;  /* 0x0000000c00467213 */ /* 0x000fc40000000000 */
[----:B------:R-:W-:Y:S01]  /*1f70*/  ISETP.GT.U32.AND P5, PT, R53, R80, PT ;  /* 0x000000503500720c */ /* 0x000fe20003fa4070 */
[----:B------:R-:W-:Y:S01]  /*1f80*/  @!P1 IMAD.MOV R78, RZ, RZ, -R78 ;  /* 0x000000ffff4e9224 */ /* 0x000fe200078e0a4e */
[----:B------:R-:W-:Y:S01]  /*1f90*/  ISETP.GE.AND P1, PT, R12, RZ, PT ;  /* 0x000000ff0c00720c */ /* 0x000fe20003f26270 */
[----:B------:R-:W-:Y:S02]  /*1fa0*/  VIADD R12, R88, 0x22 ;  /* 0x00000022580c7836 */ /* 0x000fe40000000000 */
[----:B------:R-:W-:Y:S02]  /*1fb0*/  IMAD.MOV R10, RZ, RZ, -R10 ;  /* 0x000000ffff0a7224 */ /* 0x000fe400078e0a0a */
[----:B------:R-:W-:Y:S01]  /*1fc0*/  IMAD.HI.U32 R6, R4, R70, RZ ;  /* 0x0000004604067227 */ /* 0x000fe200078e00ff */
[----:B------:R-:W-:-:S03]  /*1fd0*/  IABS R66, R12 ;  /* 0x0000000c00427213 */ /* 0x000fc60000000000 */
[--C-:B------:R-:W-:Y:S02]  /*1fe0*/  @!P6 IMAD.IADD R74, R74, 0x1, -R53.reuse ;  /* 0x000000014a4ae824 */ /* 0x100fe400078e0a35 */
[C---:B------:R-:W-:Y:S02]  /*1ff0*/  IMAD R68, R53.reuse, R10, R68 ;  /* 0x0000000a35447224 */ /* 0x040fe400078e0244 */
[----:B------:R-:W-:Y:S01]  /*2000*/  IMAD.MOV R6, RZ, RZ, -R6 ;  /* 0x000000ffff067224 */ /* 0x000fe200078e0a06 */
[C---:B------:R-:W-:Y:S01]  /*2010*/  ISETP.GT.U32.AND P6, PT, R53.reuse, R74, PT ;  /* 0x0000004a3500720c */ /* 0x040fe20003fc4070 */
[--C-:B------:R-:W-:Y:S01]  /*2020*/  @!P2 IMAD.IADD R76, R76, 0x1, -R53.reuse ;  /* 0x000000014c4ca824 */ /* 0x100fe200078e0a35 */
[----:B------:R-:W-:Y:S01]  /*2030*/  ISETP.GE.AND P2, PT, R14, RZ, PT ;  /* 0x000000ff0e00720c */ /* 0x000fe20003f46270 */
[----:B------:R-:W-:Y:S01]  /*2040*/  @!P4 IMAD.IADD R72, R72, 0x1, -R53 ;  /* 0x000000014848c824 */ /* 0x000fe200078e0a35 */
[C---:B------:R-:W-:Y:S01]  /*2050*/  ISETP.GT.U32.AND P4, PT, R53.reuse, R68, PT ;  /* 0x000000443500720c */ /* 0x040fe20003f84070 */
[----:B------:R-:W-:-:S02]  /*2060*/  IMAD R70, R53, R6, R70 ;  /* 0x0000000635467224 */ /* 0x000fc400078e0246 */
[----:B------:R-:W-:Y:S02]  /*2070*/  VIADD R14, R88, 0x23 ;  /* 0x00000023580e7836 */ /* 0x000fe40000000000 */
[----:B------:R-:W-:-:S03]  /*2080*/  IMAD.HI.U32 R6, R4, R66, RZ ;  /* 0x0000004204067227 */ /* 0x000fc600078e00ff */
[----:B------:R-:W-:Y:S01]  /*2090*/  IABS R64, R14 ;  /* 0x0000000e00407213 */ /* 0x000fe20000000000 */
[--C-:B------:R-:W-:Y:S01]  /*20a0*/  @!P5 IMAD.IADD R80, R80, 0x1, -R53.reuse ;  /* 0x000000015050d824 */ /* 0x100fe200078e0a35 */
[----:B------:R-:W-:Y:S01]  /*20b0*/  ISETP.GE.AND P5, PT, R16, RZ, PT ;  /* 0x000000ff1000720c */ /* 0x000fe20003fa6270 */
[----:B------:R-:W-:Y:S02]  /*20c0*/  IMAD.MOV R6, RZ, RZ, -R6 ;  /* 0x000000ffff067224 */ /* 0x000fe400078e0a06 */
[----:B------:R-:W-:Y:S01]  /*20d0*/  @!P0 IMAD.MOV R80, RZ, RZ, -R80 ;  /* 0x000000ffff508224 */ /* 0x000fe200078e0a50 */
[----:B------:R-:W-:Y:S01]  /*20e0*/  ISETP.GE.AND P0, PT, R18, RZ, PT ;  /* 0x000000ff1200720c */ /* 0x000fe20003f06270 */
[----:B------:R-:W-:Y:S02]  /*20f0*/  VIADD R18, R88, 0x25 ;  /* 0x0000002558127836 */ /* 0x000fe40000000000 */
[C---:B------:R-:W-:Y:S02]  /*2100*/  IMAD R66, R53.reuse, R6, R66 ;  /* 0x0000000635427224 */ /* 0x040fe400078e0242 */
[----:B------:R-:W-:Y:S01]  /*2110*/  @!P6 IMAD.IADD R74, R74, 0x1, -R53 ;  /* 0x000000014a4ae824 */ /* 0x000fe200078e0a35 */
[----:B------:R-:W-:Y:S01]  /*2120*/  ISETP.GT.U32.AND P6, PT, R53, R70, PT ;  /* 0x000000463500720c */ /* 0x000fe20003fc4070 */
[----:B------:R-:W-:Y:S01]  /*2130*/  IMAD.HI.U32 R6, R4, R64, RZ ;  /* 0x0000004004067227 */ /* 0x000fe200078e00ff */
[----:B------:R-:W-:-:S03]  /*2140*/  IABS R60, R18 ;  /* 0x00000012003c7213 */ /* 0x000fc60000000000 */
[----:B------:R-:W-:Y:S01]  /*2150*/  @!P4 IMAD.IADD R68, R68, 0x1, -R53 ;  /* 0x000000014444c824 */ /* 0x000fe200078e0a35 */
[----:B------:R-:W-:Y:S01]  /*2160*/  ISETP.GE.AND P4, PT, R12, RZ, PT ;  /* 0x000000ff0c00720c */ /* 0x000fe20003f86270 */
[----:B------:R-:W-:Y:S02]  /*2170*/  IMAD.MOV R6, RZ, RZ, -R6 ;  /* 0x000000ffff067224 */ /* 0x000fe400078e0a06 */
[----:B------:R-:W-:Y:S02]  /*2180*/  VIADD R16, R88, 0x24 ;  /* 0x0000002458107836 */ /* 0x000fe40000000000 */
[----:B------:R-:W-:Y:S01]  /*2190*/  @!P5 IMAD.MOV R74, RZ, RZ, -R74 ;  /* 0x000000ffff4ad224 */ /* 0x000fe200078e0a4a */
[C---:B------:R-:W-:Y:S01]  /*21a0*/  ISETP.GT.U32.AND P5, PT, R53.reuse, R68, PT ;  /* 0x000000443500720c */ /* 0x040fe20003fa4070 */
[----:B------:R-:W-:Y:S01]  /*21b0*/  IMAD R64, R53, R6, R64 ;  /* 0x0000000635407224 */ /* 0x000fe200078e0240 */
[----:B------:R-:W-:Y:S01]  /*21c0*/  IABS R62, R16 ;  /* 0x00000010003e7213 */ /* 0x000fe20000000000 */
[----:B------:R-:W-:-:S04]  /*21d0*/  IMAD.HI.U32 R6, R4, R60, RZ ;  /* 0x0000003c04067227 */ /* 0x000fc800078e00ff */
[----:B------:R-:W-:Y:S02]  /*21e0*/  IMAD.MOV R6, RZ, RZ, -R6 ;  /* 0x000000ffff067224 */ /* 0x000fe400078e0a06 */
[----:B------:R-:W-:Y:S01]  /*21f0*/  @!P6 IMAD.IADD R70, R70, 0x1, -R53 ;  /* 0x000000014646e824 */ /* 0x000fe200078e0a35 */
[----:B------:R-:W-:Y:S01]  /*2200*/  ISETP.GT.U32.AND P6, PT, R53, R66, PT ;  /* 0x000000423500720c */ /* 0x000fe20003fc4070 */
[----:B------:R-:W-:-:S04]  /*2210*/  IMAD.HI.U32 R10, R4, R62, RZ ;  /* 0x0000003e040a7227 */ /* 0x000fc800078e00ff */
[C---:B------:R-:W-:Y:S02]  /*2220*/  IMAD R60, R53.reuse, R6, R60 ;  /* 0x00000006353c7224 */ /* 0x040fe400078e023c */
[----:B------:R-:W-:Y:S01]  /*2230*/  @!P3 IMAD.MOV R76, RZ, RZ, -R76 ;  /* 0x000000ffff4cb224 */ /* 0x000fe200078e0a4c */
[C---:B------:R-:W-:Y:S01]  /*2240*/  ISETP.GT.U32.AND P3, PT, R53.reuse, R70, PT ;  /* 0x000000463500720c */ /* 0x040fe20003f64070 */
[----:B------:R-:W-:Y:S02]  /*2250*/  IMAD.MOV R10, RZ, RZ, -R10 ;  /* 0x000000ffff0a7224 */ /* 0x000fe400078e0a0a */
[----:B------:R-:W-:Y:S01]  /*2260*/  @!P5 IMAD.IADD R68, R68, 0x1, -R53 ;  /* 0x000000014444d824 */ /* 0x000fe200078e0a35 */
[C---:B------:R-:W-:Y:S01]  /*2270*/  ISETP.GT.U32.AND P5, PT, R53.reuse, R60, PT ;  /* 0x0000003c3500720c */ /* 0x040fe20003fa4070 */
[----:B------:R-:W-:Y:S02]  /*2280*/  VIADD R20, R88, 0x26 ;  /* 0x0000002658147836 */ /* 0x000fe40000000000 */
[----:B------:R-:W-:-:S02]  /*2290*/  IMAD R62, R53, R10, R62 ;  /* 0x0000000a353e7224 */ /* 0x000fc400078e023e */
[--C-:B------:R-:W-:Y:S01]  /*22a0*/  @!P6 IMAD.IADD R66, R66, 0x1, -R53.reuse ;  /* 0x000000014242e824 */ /* 0x100fe200078e0a35 */
[----:B------:R-:W-:Y:S01]  /*22b0*/  IABS R58, R20 ;  /* 0x00000014003a7213 */ /* 0x000fe20000000000 */
[----:B------:R-:W-:Y:S01]  /*22c0*/  @!P0 IMAD.MOV R72, RZ, RZ, -R72 ;  /* 0x000000ffff488224 */ /* 0x000fe200078e0a48 */
[C---:B------:R-:W-:Y:S01]  /*22d0*/  ISETP.GT.U32.AND P0, PT, R53.reuse, R62, PT ;  /* 0x0000003e3500720c */ /* 0x040fe20003f04070 */
[----:B------:R-:W-:Y:S01]  /*22e0*/  VIADD R12, R88, 0x27 ;  /* 0x00000027580c7836 */ /* 0x000fe20000000000 */
[C---:B------:R-:W-:Y:S01]  /*22f0*/  ISETP.GT.U32.AND P6, PT, R53.reuse, R66, PT ;  /* 0x000000423500720c */ /* 0x040fe20003fc4070 */
[----:B------:R-:W-:Y:S01]  /*2300*/  @!P3 IMAD.IADD R70, R70, 0x1, -R53 ;  /* 0x000000014646b824 */ /* 0x000fe200078e0a35 */
[----:B------:R-:W-:Y:S01]  /*2310*/  ISETP.GT.U32.AND P3, PT, R53, R64, PT ;  /* 0x000000403500720c */ /* 0x000fe20003f64070 */
[----:B------:R-:W-:Y:S01]  /*2320*/  IMAD.HI.U32 R6, R4, R58, RZ ;  /* 0x0000003a04067227 */ /* 0x000fe200078e00ff */
[----:B------:R-:W-:-:S03]  /*2330*/  IABS R56, R12 ;  /* 0x0000000c00387213 */ /* 0x000fc60000000000 */
[----:B------:R-:W-:Y:S02]  /*2340*/  @!P5 IMAD.IADD R60, R60, 0x1, -R53 ;  /* 0x000000013c3cd824 */ /* 0x000fe400078e0a35 */
[----:B------:R-:W-:Y:S02]  /*2350*/  IMAD.MOV R6, RZ, RZ, -R6 ;  /* 0x000000ffff067224 */ /* 0x000fe400078e0a06 */
[----:B------:R-:W-:Y:S01]  /*2360*/  @!P2 IMAD.MOV R68, RZ, RZ, -R68 ;  /* 0x000000ffff44a224 */ /* 0x000fe200078e0a44 */
[C---:B------:R-:W-:Y:S01]  /*2370*/  ISETP.GT.U32.AND P2, PT, R53.reuse, R60, PT ;  /* 0x0000003c3500720c */ /* 0x040fe20003f44070 */
[----:B------:R-:W-:Y:S01]  /*2380*/  @!P1 IMAD.MOV R70, RZ, RZ, -R70 ;  /* 0x000000ffff469224 */ /* 0x000fe200078e0a46 */
[----:B------:R-:W-:Y:S01]  /*2390*/  ISETP.GE.AND P1, PT, R14, RZ, PT ;  /* 0x000000ff0e00720c */ /* 0x000fe20003f26270 */
[----:B------:R-:W-:Y:S02]  /*23a0*/  IMAD R58, R53, R6, R58 ;  /* 0x00000006353a7224 */ /* 0x000fe400078e023a */
[----:B------:R-:W-:-:S04]  /*23b0*/  IMAD.HI.U32 R6, R4, R56, RZ ;  /* 0x0000003804067227 */ /* 0x000fc800078e00ff */
[----:B------:R-:W-:Y:S02]  /*23c0*/  VIADD R14, R88, 0x28 ;  /* 0x00000028580e7836 */ /* 0x000fe40000000000 */
[--C-:B------:R-:W-:Y:S02]  /*23d0*/  @!P0 IMAD.IADD R62, R62, 0x1, -R53.reuse ;  /* 0x000000013e3e8824 */ /* 0x100fe400078e0a35 */
[----:B------:R-:W-:Y:S01]  /*23e0*/  IMAD.MOV R10, RZ, RZ, -R6 ;  /* 0x000000ffff0a7224 */ /* 0x000fe200078e0a06 */
[----:B------:R-:W-:Y:S01]  /*23f0*/  IABS R54, R14 ;  /* 0x0000000e00367213 */ /* 0x000fe20000000000 */
[--C-:B------:R-:W-:Y:S01]  /*2400*/  @!P6 IMAD.IADD R66, R66, 0x1, -R53.reuse ;  /* 0x000000014242e824 */ /* 0x100fe200078e0a35 */
[C---:B------:R-:W-:Y:S01]  /*2410*/  ISETP.GT.U32.AND P5, PT, R53.reuse, R62, PT ;  /* 0x0000003e3500720c */ /* 0x040fe20003fa4070 */
[----:B------:R-:W-:Y:S01]  /*2420*/  @!P3 IMAD.IADD R64, R64, 0x1, -R53 ;  /* 0x000000014040b824 */ /* 0x000fe200078e0a35 */
[----:B------:R-:W-:Y:S01]  /*2430*/  ISETP.GE.AND P6, PT, R16, RZ, PT ;  /* 0x000000ff1000720c */ /* 0x000fe20003fc6270 */
[C---:B------:R-:W-:Y:S01]  /*2440*/  IMAD R56, R53.reuse, R10, R56 ;  /* 0x0000000a35387224 */ /* 0x040fe200078e0238 */
[----:B------:R-:W-:Y:S01]  /*2450*/  ISETP.GE.AND P3, PT, R18, RZ, PT ;  /* 0x000000ff1200720c */ /* 0x000fe20003f66270 */
[----:B------:R-:W-:Y:S01]  /*2460*/  @!P4 IMAD.MOV R66, RZ, RZ, -R66 ;  /* 0x000000ffff42c224 */ /* 0x000fe200078e0a42 */
[C---:B------:R-:W-:Y:S01]  /*2470*/  ISETP.GT.U32.AND P0, PT, R53.reuse, R64, PT ;  /* 0x000000403500720c */ /* 0x040fe20003f04070 */
[----:B------:R-:W-:Y:S01]  /*2480*/  IMAD.HI.U32 R6, R4, R54, RZ ;  /* 0x0000003604067227 */ /* 0x000fe200078e00ff */
[----:B------:R-:W-:-:S03]  /*2490*/  ISETP.GT.U32.AND P4, PT, R53, R58, PT ;  /* 0x0000003a3500720c */ /* 0x000fc60003f84070 */
[--C-:B------:R-:W-:Y:S01]  /*24a0*/  @!P2 IMAD.IADD R60, R60, 0x1, -R53.reuse ;  /* 0x000000013c3ca824 */ /* 0x100fe200078e0a35 */
[C---:B------:R-:W-:Y:S01]  /*24b0*/  ISETP.GT.U32.AND P2, PT, R53.reuse, R56, PT ;  /* 0x000000383500720c */ /* 0x040fe20003f44070 */
[----:B------:R-:W-:Y:S02]  /*24c0*/  IMAD.MOV R6, RZ, RZ, -R6 ;  /* 0x000000ffff067224 */ /* 0x000fe400078e0a06 */
[----:B------:R-:W-:Y:S02]  /*24d0*/  VIADD R16, R88, 0x29 ;  /* 0x0000002958107836 */ /* 0x000fe40000000000 */
[--C-:B------:R-:W-:Y:S01]  /*24e0*/  @!P5 IMAD.IADD R62, R62, 0x1, -R53.reuse ;  /* 0x000000013e3ed824 */ /* 0x100fe200078e0a35 */
[----:B------:R-:W-:Y:S01]  /*24f0*/  ISETP.GE.AND P5, PT, R12, RZ, PT ;  /* 0x000000ff0c00720c */ /* 0x000fe20003fa6270 */
[C---:B------:R-:W-:Y:S01]  /*2500*/  IMAD R54, R53.reuse, R6, R54 ;  /* 0x0000000635367224 */ /* 0x040fe200078e0236 */
[----:B------:R-:W-:Y:S01]  /*2510*/  IABS R52, R16 ;  /* 0x0000001000347213 */ /* 0x000fe20000000000 */
[--C-:B------:R-:W-:Y:S01]  /*2520*/  @!P0 IMAD.IADD R64, R64, 0x1, -R53.reuse ;  /* 0x0000000140408824 */ /* 0x100fe200078e0a35 */
[----:B------:R-:W-:Y:S01]  /*2530*/  ISETP.GE.AND P0, PT, R20, RZ, PT ;  /* 0x000000ff1400720c */ /* 0x000fe20003f06270 */
[--C-:B------:R-:W-:Y:S01]  /*2540*/  @!P4 IMAD.IADD R58, R58, 0x1, -R53.reuse ;  /* 0x000000013a3ac824 */ /* 0x100fe200078e0a35 */
[----:B------:R-:W-:Y:S01]  /*2550*/  ISETP.GE.AND P4, PT, R14, RZ, PT ;  /* 0x000000ff0e00720c */ /* 0x000fe20003f86270 */
[----:B------:R-:W-:Y:S01]  /*2560*/  @!P6 IMAD.MOV R62, RZ, RZ, -R62 ;  /* 0x000000ffff3ee224 */ /* 0x000fe200078e0a3e */
[----:B------:R-:W-:Y:S01]  /*2570*/  ISETP.GT.U32.AND P6, PT, R53, R54, PT ;  /* 0x000000363500720c */ /* 0x000fe20003fc4070 */
[----:B------:R-:W-:-:S02]  /*2580*/  @!P2 IMAD.IADD R56, R56, 0x1, -R53 ;  /* 0x000000013838a824 */ /* 0x000fc400078e0a35 */
[----:B------:R-:W-:Y:S01]  /*2590*/  @!P1 IMAD.MOV R64, RZ, RZ, -R64 ;  /* 0x000000ffff409224 */ /* 0x000fe200078e0a40 */
[C---:B------:R-:W-:Y:S01]  /*25a0*/  ISETP.GT.U32.AND P1, PT, R53.reuse, R58, PT ;  /* 0x0000003a3500720c */ /* 0x040fe20003f24070 */
[----:B------:R-:W-:Y:S01]  /*25b0*/  IMAD.HI.U32 R6, R4, R52, RZ ;  /* 0x0000003404067227 */ /* 0x000fe200078e00ff */
[----:B------:R-:W-:-:S03]  /*25c0*/  ISETP.GT.U32.AND P2, PT, R53, R56, PT ;  /* 0x000000383500720c */ /* 0x000fc60003f44070 */
[C---:B------:R-:W-:Y:S02]  /*25d0*/  VIADD R12, R88.reuse, 0x2a ;  /* 0x0000002a580c7836 */ /* 0x040fe40000000000 */
[----:B------:R-:W-:Y:S02]  /*25e0*/  IMAD.MOV R6, RZ, RZ, -R6 ;  /* 0x000000ffff067224 */ /* 0x000fe400078e0a06 */
[C---:B------:R-:W-:Y:S01]  /*25f0*/  VIADD R14, R88.reuse, 0x2b ;  /* 0x0000002b580e7836 */ /* 0x040fe20000000000 */
[----:B------:R-:W-:Y:S01]  /*2600*/  IABS R50, R12 ;  /* 0x0000000c00327213 */ /* 0x000fe20000000000 */
[----:B------:R-:W-:Y:S02]  /*2610*/  VIADD R18, R88, 0x2c ;  /* 0x0000002c58127836 */ /* 0x000fe40000000000 */
[C---:B------:R-:W-:Y:S01]  /*2620*/  IMAD R52, R53.reuse, R6, R52 ;  /* 0x0000000635347224 */ /* 0x040fe200078e0234 */
[----:B------:R-:W-:Y:S01]  /*2630*/  IABS R48, R14 ;  /* 0x0000000e00307213 */ /* 0x000fe20000000000 */
[--C-:B------:R-:W-:Y:S01]  /*2640*/  @!P6 IMAD.IADD R54, R54, 0x1, -R53.reuse ;  /* 0x000000013636e824 */ /* 0x100fe200078e0a35 */
[----:B------:R-:W-:Y:S01]  /*2650*/  IABS R46, R18 ;  /* 0x00000012002e7213 */ /* 0x000fe20000000000 */
[----:B------:R-:W-:Y:S01]  /*2660*/  @!P1 IMAD.IADD R58, R58, 0x1, -R53 ;  /* 0x000000013a3a9824 */ /* 0x000fe200078e0a35 */
[C---:B------:R-:W-:Y:S01]  /*2670*/  ISETP.GT.U32.AND P1, PT, R53.reuse, R52, PT ;  /* 0x000000343500720c */ /* 0x040fe20003f24070 */
[----:B------:R-:W-:Y:S01]  /*2680*/  IMAD.HI.U32 R6, R4, R50, RZ ;  /* 0x0000003204067227 */ /* 0x000fe200078e00ff */
[----:B------:R-:W-:-:S03]  /*2690*/  ISETP.GT.U32.AND P6, PT, R53, R54, PT ;  /* 0x000000363500720c */ /* 0x000fc60003fc4070 */
[----:B------:R-:W-:Y:S01]  /*26a0*/  @!P2 IMAD.IADD R56, R56, 0x1, -R53 ;  /* 0x000000013838a824 */ /* 0x000fe200078e0a35 */
[----:B------:R-:W-:Y:S01]  /*26b0*/  ISETP.GE.AND P2, PT, R12, RZ, PT ;  /* 0x000000ff0c00720c */ /* 0x000fe20003f46270 */
[----:B------:R-:W-:Y:S02]  /*26c0*/  IMAD.MOV R12, RZ, RZ, -R6 ;  /* 0x000000ffff0c7224 */ /* 0x000fe400078e0a06 */
[----:B------:R-:W-:-:S04]  /*26d0*/  IMAD.HI.U32 R10, R4, R48, RZ ;  /* 0x00000030040a7227 */ /* 0x000fc800078e00ff */
[----:B------:R-:W-:-:S04]  /*26e0*/  IMAD.HI.U32 R6, R4, R46, RZ ;  /* 0x0000002e04067227 */ /* 0x000fc800078e00ff */
[----:B------:R-:W-:Y:S02]  /*26f0*/  IMAD.MOV R10, RZ, RZ, -R10 ;  /* 0x000000ffff0a7224 */ /* 0x000fe400078e0a0a */
[C---:B------:R-:W-:Y:S02]  /*2700*/  IMAD R50, R53.reuse, R12, R50 ;  /* 0x0000000c35327224 */ /* 0x040fe400078e0232 */
[----:B------:R-:W-:Y:S02]  /*2710*/  IMAD.MOV R6, RZ, RZ, -R6 ;  /* 0x000000ffff067224 */ /* 0x000fe400078e0a06 */
[C---:B------:R-:W-:Y:S02]  /*2720*/  IMAD R48, R53.reuse, R10, R48 ;  /* 0x0000000a35307224 */ /* 0x040fe400078e0230 */
[----:B------:R-:W-:Y:S01]  /*2730*/  @!P1 IMAD.IADD R52, R52, 0x1, -R53 ;  /* 0x0000000134349824 */ /* 0x000fe200078e0a35 */
[C---:B------:R-:W-:Y:S01]  /*2740*/  ISETP.GT.U32.AND P1, PT, R53.reuse, R50, PT ;  /* 0x000000323500720c */ /* 0x040fe20003f24070 */
[----:B------:R-:W-:-:S02]  /*2750*/  IMAD R46, R53, R6, R46 ;  /* 0x00000006352e7224 */ /* 0x000fc400078e022e */
[----:B------:R-:W-:Y:S01]  /*2760*/  @!P6 IMAD.IADD R54, R54, 0x1, -R53 ;  /* 0x000000013636e824 */ /* 0x000fe200078e0a35 */
[C---:B------:R-:W-:Y:S01]  /*2770*/  ISETP.GT.U32.AND P6, PT, R53.reuse, R48, PT ;  /* 0x000000303500720c */ /* 0x040fe20003fc4070 */
[----:B------:R-:W-:Y:S01]  /*2780*/  @!P3 IMAD.MOV R60, RZ, RZ, -R60 ;  /* 0x000000ffff3cb224 */ /* 0x000fe200078e0a3c */
[----:B------:R-:W-:Y:S01]  /*2790*/  ISETP.GE.AND P3, PT, R16, RZ, PT ;  /* 0x000000ff1000720c */ /* 0x000fe20003f66270 */
[----:B------:R-:W-:Y:S01]  /*27a0*/  @!P0 IMAD.MOV R58, RZ, RZ, -R58 ;  /* 0x000000ffff3a8224 */ /* 0x000fe200078e0a3a */
[C---:B------:R-:W-:Y:S01]  /*27b0*/  ISETP.GT.U32.AND P0, PT, R53.reuse, R52, PT ;  /* 0x000000343500720c */ /* 0x040fe20003f04070 */
[----:B------:R-:W-:Y:S01]  /*27c0*/  @!P4 IMAD.MOV R54, RZ, RZ, -R54 ;  /* 0x000000ffff36c224 */ /* 0x000fe200078e0a36 */
[----:B------:R-:W-:Y:S01]  /*27d0*/  ISETP.GT.U32.AND P4, PT, R53, R46, PT ;  /* 0x0000002e3500720c */ /* 0x000fe20003f84070 */
[C---:B------:R-:W-:Y:S02]  /*27e0*/  VIADD R16, R88.reuse, 0x2d ;  /* 0x0000002d58107836 */ /* 0x040fe40000000000 */
[----:B------:R-:W-:-:S02]  /*27f0*/  VIADD R10, R88, 0x2e ;  /* 0x0000002e580a7836 */ /* 0x000fc40000000000 */
[--C-:B------:R-:W-:Y:S01]  /*2800*/  @!P1 IMAD.IADD R50, R50, 0x1, -R53.reuse ;  /* 0x0000000132329824 */ /* 0x100fe200078e0a35 */
[----:B------:R-:W-:Y:S01]  /*2810*/  IABS R44, R16 ;  /* 0x00000010002c7213 */ /* 0x000fe20000000000 */
[--C-:B------:R-:W-:Y:S01]  /*2820*/  @!P6 IMAD.IADD R48, R48, 0x1, -R53.reuse ;  /* 0x000000013030e824 */ /* 0x100fe200078e0a35 */
[----:B------:R-:W-:Y:S01]  /*2830*/  IABS R42, R10 ;  /* 0x0000000a002a7213 */ /* 0x000fe20000000000 */
[----:B------:R-:W-:Y:S01]  /*2840*/  VIADD R12, R88, 0x2f ;  /* 0x0000002f580c7836 */ /* 0x000fe20000000000 */
[C---:B------:R-:W-:Y:S01]  /*2850*/  ISETP.GT.U32.AND P6, PT, R53.reuse, R50, PT ;  /* 0x000000323500720c */ /* 0x040fe20003fc4070 */
[----:B------:R-:W-:Y:S01]  /*2860*/  IMAD.HI.U32 R6, R4, R44, RZ ;  /* 0x0000002c04067227 */ /* 0x000fe200078e00ff */
[----:B------:R-:W-:Y:S02]  /*2870*/  ISETP.GE.AND P1, PT, R16, RZ, PT ;  /* 0x000000ff1000720c */ /* 0x000fe40003f26270 */
[----:B------:R-:W-:Y:S01]  /*2880*/  IABS R40, R12 ;  /* 0x0000000c00287213 */ /* 0x000fe20000000000 */
[--C-:B------:R-:W-:Y:S01]  /*2890*/  @!P0 IMAD.IADD R52, R52, 0x1, -R53.reuse ;  /* 0x0000000134348824 */ /* 0x100fe200078e0a35 */
[----:B------:R-:W-:Y:S01]  /*28a0*/  ISETP.GE.AND P0, PT, R18, RZ, PT ;  /* 0x000000ff1200720c */ /* 0x000fe20003f06270 */
[----:B------:R-:W-:Y:S01]  /*28b0*/  @!P4 IMAD.IADD R46, R46, 0x1, -R53 ;  /* 0x000000012e2ec824 */ /* 0x000fe200078e0a35 */
[----:B------:R-:W-:Y:S01]  /*28c0*/  ISETP.GT.U32.AND P4, PT, R53, R48, PT ;  /* 0x000000303500720c */ /* 0x000fe20003f84070 */
[----:B------:R-:W-:-:S02]  /*28d0*/  IMAD.MOV R6, RZ, RZ, -R6 ;  /* 0x000000ffff067224 */ /* 0x000fc400078e0a06 */
[----:B------:R-:W-:Y:S01]  /*28e0*/  @!P3 IMAD.MOV R52, RZ, RZ, -R52 ;  /* 0x000000ffff34b224 */ /* 0x000fe200078e0a34 */
[C---:B------:R-:W-:Y:S01]  /*28f0*/  ISETP.GT.U32.AND P3, PT, R53.reuse, R46, PT ;  /* 0x0000002e3500720c */ /* 0x040fe20003f64070 */
[----:B------:R-:W-:Y:S02]  /*2900*/  IMAD R44, R53, R6, R44 ;  /* 0x00000006352c7224 */ /* 0x000fe400078e022c */
[----:B------:R-:W-:-:S04]  /*2910*/  IMAD.HI.U32 R6, R4, R42, RZ ;  /* 0x0000002a04067227 */ /* 0x000fc800078e00ff */
[----:B------:R-:W-:Y:S02]  /*2920*/  IMAD.MOV R6, RZ, RZ, -R6 ;  /* 0x000000ffff067224 */ /* 0x000fe400078e0a06 */
[----:B------:R-:W-:Y:S01]  /*2930*/  @!P5 IMAD.MOV R56, RZ, RZ, -R56 ;  /* 0x000000ffff38d224 */ /* 0x000fe200078e0a38 */
[----:B------:R-:W-:Y:S01]  /*2940*/  ISETP.GE.AND P5, PT, R14, RZ, PT ;  /* 0x000000ff0e00720c */ /* 0x000fe20003fa6270 */
[----:B------:R-:W-:Y:S01]  /*2950*/  @!P6 IMAD.IADD R50, R50, 0x1, -R53 ;  /* 0x000000013232e824 */ /* 0x000fe200078e0a35 */
[C---:B------:R-:W-:Y:S01]  /*2960*/  ISETP.GT.U32.AND P6, PT, R53.reuse, R44, PT ;  /* 0x0000002c3500720c */ /* 0x040fe20003fc4070 */
[----:B------:R-:W-:Y:S02]  /*2970*/  IMAD R42, R53, R6, R42 ;  /* 0x00000006352a7224 */ /* 0x000fe400078e022a */
[----:B------:R-:W-:-:S04]  /*2980*/  IMAD.HI.U32 R6, R4, R40, RZ ;  /* 0x0000002804067227 */ /* 0x000fc800078e00ff */
[--C-:B------:R-:W-:Y:S01]  /*2990*/  @!P4 IMAD.IADD R48, R48, 0x1, -R53.reuse ;  /* 0x000000013030c824 */ /* 0x100fe200078e0a35 */
[C---:B------:R-:W-:Y:S01]  /*29a0*/  ISETP.GT.U32.AND P4, PT, R53.reuse, R42, PT ;  /* 0x0000002a3500720c */ /* 0x040fe20003f84070 */
[--C-:B------:R-:W-:Y:S01]  /*29b0*/  @!P3 IMAD.IADD R46, R46, 0x1, -R53.reuse ;  /* 0x000000012e2eb824 */ /* 0x100fe200078e0a35 */
[----:B------:R-:W-:Y:S01]  /*29c0*/  ISETP.GE.AND P3, PT, R10, RZ, PT ;  /* 0x000000ff0a00720c */ /* 0x000fe20003f66270 */
[----:B------:R-:W-:Y:S02]  /*29d0*/  IMAD.MOV R10, RZ, RZ, -R6 ;  /* 0x000000ffff0a7224 */ /* 0x000fe400078e0a06 */
[----:B------:R-:W-:Y:S02]  /*29e0*/  VIADD R16, R88, 0x31 ;  /* 0x0000003158107836 */ /* 0x000fe40000000000 */
[C---:B------:R-:W-:Y:S02]  /*29f0*/  IMAD R40, R53.reuse, R10, R40 ;  /* 0x0000000a35287224 */ /* 0x040fe400078e0228 */
[--C-:B------:R-:W-:Y:S01]  /*2a00*/  @!P6 IMAD.IADD R44, R44, 0x1, -R53.reuse ;  /* 0x000000012c2ce824 */ /* 0x100fe200078e0a35 */
[----:B------:R-:W-:Y:S01]  /*2a10*/  IABS R36, R16 ;  /* 0x0000001000247213 */ /* 0x000fe20000000000 */
[----:B------:R-:W-:Y:S01]  /*2a20*/  @!P5 IMAD.MOV R48, RZ, RZ, -R48 ;  /* 0x000000ffff30d224 */ /* 0x000fe200078e0a30 */
[C---:B------:R-:W-:Y:S01]  /*2a30*/  ISETP.GT.U32.AND P5, PT, R53.reuse, R40, PT ;  /* 0x000000283500720c */ /* 0x040fe20003fa4070 */
[----:B------:R-:W-:Y:S01]  /*2a40*/  @!P4 IMAD.IADD R42, R42, 0x1, -R53 ;  /* 0x000000012a2ac824 */ /* 0x000fe200078e0a35 */
[----:B------:R-:W-:Y:S01]  /*2a50*/  ISETP.GT.U32.AND P6, PT, R53, R44, PT ;  /* 0x0000002c3500720c */ /* 0x000fe20003fc4070 */
[----:B------:R-:W-:-:S02]  /*2a60*/  VIADD R14, R88, 0x30 ;  /* 0x00000030580e7836 */ /* 0x000fc40000000000 */
[----:B------:R-:W-:Y:S01]  /*2a70*/  IMAD.HI.U32 R10, R4, R36, RZ ;  /* 0x00000024040a7227 */ /* 0x000fe200078e00ff */
[----:B------:R-:W-:Y:S02]  /*2a80*/  ISETP.GT.U32.AND P4, PT, R53, R42, PT ;  /* 0x0000002a3500720c */ /* 0x000fe40003f84070 */
[----:B------:R-:W-:Y:S01]  /*2a90*/  IABS R38, R14 ;  /* 0x0000000e00267213 */ /* 0x000fe20000000000 */
[----:B------:R-:W-:Y:S01]  /*2aa0*/  @!P2 IMAD.MOV R50, RZ, RZ, -R50 ;  /* 0x000000ffff32a224 */ /* 0x000fe200078e0a32 */
[----:B------:R-:W-:Y:S01]  /*2ab0*/  ISETP.GE.AND P2, PT, R12, RZ, PT ;  /* 0x000000ff0c00720c */ /* 0x000fe20003f46270 */
[----:B------:R-:W-:Y:S02]  /*2ac0*/  IMAD.MOV R10, RZ, RZ, -R10 ;  /* 0x000000ffff0a7224 */ /* 0x000fe400078e0a0a */
[----:B------:R-:W-:Y:S02]  /*2ad0*/  VIADD R12, R88, 0x32 ;  /* 0x00000032580c7836 */ /* 0x000fe40000000000 */
[----:B------:R-:W-:-:S02]  /*2ae0*/  @!P5 IMAD.IADD R40, R40, 0x1, -R53 ;  /* 0x000000012828d824 */ /* 0x000fc400078e0a35 */
[----:B------:R-:W-:Y:S01]  /*2af0*/  IMAD.HI.U32 R6, R4, R38, RZ ;  /* 0x0000002604067227 */ /* 0x000fe200078e00ff */
[----:B------:R-:W-:Y:S02]  /*2b00*/  IABS R34, R12 ;  /* 0x0000000c00227213 */ /* 0x000fe40000000000 */
[C---:B------:R-:W-:Y:S01]  /*2b10*/  ISETP.GT.U32.AND P5, PT, R53.reuse, R40, PT ;  /* 0x000000283500720c */ /* 0x040fe20003fa4070 */
[--C-:B------:R-:W-:Y:S01]  /*2b20*/  @!P6 IMAD.IADD R44, R44, 0x1, -R53.reuse ;  /* 0x000000012c2ce824 */ /* 0x100fe200078e0a35 */
[----:B------:R-:W-:Y:S01]  /*2b30*/  ISETP.GE.AND P6, PT, R16, RZ, PT ;  /* 0x000000ff1000720c */ /* 0x000fe20003fc6270 */
[----:B------:R-:W-:Y:S02]  /*2b40*/  IMAD R36, R53, R10, R36 ;  /* 0x0000000a35247224 */ /* 0x000fe400078e0224 */
[----:B------:R-:W-:Y:S02]  /*2b50*/  IMAD.MOV R6, RZ, RZ, -R6 ;  /* 0x000000ffff067224 */ /* 0x000fe400078e0a06 */
[----:B------:R-:W-:-:S02]  /*2b60*/  @!P4 IMAD.IADD R42, R42, 0x1, -R53 ;  /* 0x000000012a2ac824 */ /* 0x000fc400078e0a35 */
[----:B------:R-:W-:Y:S01]  /*2b70*/  @!P1 IMAD.MOV R44, RZ, RZ, -R44 ;  /* 0x000000ffff2c9224 */ /* 0x000fe200078e0a2c */
[C---:B------:R-:W-:Y:S01]  /*2b80*/  ISETP.GT.U32.AND P1, PT, R53.reuse, R36, PT ;  /* 0x000000243500720c */ /* 0x040fe20003f24070 */
[----:B------:R-:W-:Y:S02]  /*2b90*/  IMAD R38, R53, R6, R38 ;  /* 0x0000000635267224 */ /* 0x000fe400078e0226 */
[----:B------:R-:W-:-:S03]  /*2ba0*/  IMAD.HI.U32 R6, R4, R34, RZ ;  /* 0x0000002204067227 */ /* 0x000fc600078e00ff */
[C---:B------:R-:W-:Y:S01]  /*2bb0*/  ISETP.GT.U32.AND P4, PT, R53.reuse, R38, PT ;  /* 0x000000263500720c */ /* 0x040fe20003f84070 */
[----:B------:R-:W-:Y:S01]  /*2bc0*/  @!P3 IMAD.MOV R42, RZ, RZ, -R42 ;  /* 0x000000ffff2ab224 */ /* 0x000fe200078e0a2a */
[----:B------:R-:W-:Y:S01]  /*2bd0*/  ISETP.GE.AND P3, PT, R12, RZ, PT ;  /* 0x000000ff0c00720c */ /* 0x000fe20003f66270 */
[----:B------:R-:W-:Y:S02]  /*2be0*/  IMAD.MOV R12, RZ, RZ, -R6 ;  /* 0x000000ffff0c7224 */ /* 0x000fe400078e0a06 */
[--C-:B------:R-:W-:Y:S02]  /*2bf0*/  @!P5 IMAD.IADD R40, R40, 0x1, -R53.reuse ;  /* 0x000000012828d824 */ /* 0x100fe400078e0a35 */
[----:B------:R-:W-:Y:S02]  /*2c00*/  IMAD R34, R53, R12, R34 ;  /* 0x0000000c35227224 */ /* 0x000fe400078e0222 */
[----:B------:R-:W-:Y:S02]  /*2c10*/  VIADD R10, R88, 0x33 ;  /* 0x00000033580a7836 */ /* 0x000fe40000000000 */
[----:B------:R-:W-:-:S02]  /*2c20*/  @!P1 IMAD.IADD R36, R36, 0x1, -R53 ;  /* 0x0000000124249824 */ /* 0x000fc400078e0a35 */
[----:B------:R-:W-:Y:S01]  /*2c30*/  @!P2 IMAD.MOV R40, RZ, RZ, -R40 ;  /* 0x000000ffff28a224 */ /* 0x000fe200078e0a28 */
[C---:B------:R-:W-:Y:S01]  /*2c40*/  ISETP.GT.U32.AND P2, PT, R53.reuse, R34, PT ;  /* 0x000000223500720c */ /* 0x040fe20003f44070 */
[----:B------:R-:W-:Y:S01]  /*2c50*/  @!P0 IMAD.MOV R46, RZ, RZ, -R46 ;  /* 0x000000ffff2e8224 */ /* 0x000fe200078e0a2e */
[----:B------:R-:W-:Y:S01]  /*2c60*/  IABS R32, R10 ;  /* 0x0000000a00207213 */ /* 0x000fe20000000000 */
[----:B------:R-:W-:Y:S01]  /*2c70*/  @!P4 IMAD.IADD R38, R38, 0x1, -R53 ;  /* 0x000000012626c824 */ /* 0x000fe200078e0a35 */
[C---:B------:R-:W-:Y:S01]  /*2c80*/  ISETP.GT.U32.AND P1, PT, R53.reuse, R36, PT ;  /* 0x000000243500720c */ /* 0x040fe20003f24070 */
[----:B------:R-:W-:Y:S01]  /*2c90*/  VIADD R16, R88, 0x37 ;  /* 0x0000003758107836 */ /* 0x000fe20000000000 */
[----:B------:R-:W-:Y:S01]  /*2ca0*/  ISETP.GE.AND P0, PT, R14, RZ, PT ;  /* 0x000000ff0e00720c */ /* 0x000fe20003f06270 */
[----:B------:R-:W-:Y:S01]  /*2cb0*/  VIADD R14, R88, 0x34 ;  /* 0x00000034580e7836 */ /* 0x000fe20000000000 */
[----:B------:R-:W-:Y:S01]  /*2cc0*/  ISETP.GE.AND P5, PT, R10, RZ, PT ;  /* 0x000000ff0a00720c */ /* 0x000fe20003fa6270 */
[----:B------:R-:W-:Y:S01]  /*2cd0*/  IMAD.HI.U32 R6, R4, R32, RZ ;  /* 0x0000002004067227 */ /* 0x000fe200078e00ff */
[----:B------:R-:W-:-:S02]  /*2ce0*/  ISETP.GT.U32.AND P4, PT, R53, R38, PT ;  /* 0x000000263500720c */ /* 0x000fc40003f84070 */
[----:B------:R-:W-:Y:S01]  /*2cf0*/  IABS R30, R14 ;  /* 0x0000000e001e7213 */ /* 0x000fe20000000000 */
[----:B------:R-:W-:Y:S01]  /*2d00*/  IMAD.MOV R6, RZ, RZ, -R6 ;  /* 0x000000ffff067224 */ /* 0x000fe200078e0a06 */
[----:B------:R-:W-:Y:S01]  /*2d10*/  IABS R24, R16 ;  /* 0x0000001000187213 */ /* 0x000fe20000000000 */
[--C-:B------:R-:W-:Y:S02]  /*2d20*/  @!P2 IMAD.IADD R34, R34, 0x1, -R53.reuse ;  /* 0x000000012222a824 */ /* 0x100fe400078e0a35 */
[C---:B------:R-:W-:Y:S02]  /*2d30*/  IMAD R32, R53.reuse, R6, R32 ;  /* 0x0000000635207224 */ /* 0x040fe400078e0220 */
[----:B------:R-:W-:Y:S01]  /*2d40*/  @!P1 IMAD.IADD R36, R36, 0x1, -R53 ;  /* 0x0000000124249824 */ /* 0x000fe200078e0a35 */
[----:B------:R-:W-:Y:S01]  /*2d50*/  ISETP.GT.U32.AND P2, PT, R53, R34, PT ;  /* 0x000000223500720c */ /* 0x000fe20003f44070 */
[----:B------:R-:W-:-:S04]  /*2d60*/  IMAD.HI.U32 R10, R4, R30, RZ ;  /* 0x0000001e040a7227 */ /* 0x000fc800078e00ff */
[----:B------:R-:W-:Y:S01]  /*2d70*/  @!P6 IMAD.MOV R36, RZ, RZ, -R36 ;  /* 0x000000ffff24e224 */ /* 0x000fe200078e0a24 */
[C---:B------:R-:W-:Y:S01]  /*2d80*/  ISETP.GT.U32.AND P6, PT, R53.reuse, R32, PT ;  /* 0x000000203500720c */ /* 0x040fe20003fc4070 */
[----:B------:R-:W-:Y:S02]  /*2d90*/  IMAD.MOV R10, RZ, RZ, -R10 ;  /* 0x000000ffff0a7224 */ /* 0x000fe400078e0a0a */
[C---:B------:R-:W-:Y:S02]  /*2da0*/  VIADD R6, R88.reuse, 0x35 ;  /* 0x0000003558067836 */ /* 0x040fe40000000000 */
[C---:B------:R-:W-:Y:S02]  /*2db0*/  IMAD R30, R53.reuse, R10, R30 ;  /* 0x0000000a351e7224 */ /* 0x040fe400078e021e */
[----:B------:R-:W-:Y:S01]  /*2dc0*/  VIADD R10, R88, 0x36 ;  /* 0x00000036580a7836 */ /* 0x000fe20000000000 */
[----:B------:R-:W-:Y:S01]  /*2dd0*/  IABS R28, R6 ;  /* 0x00000006001c7213 */ /* 0x000fe20000000000 */
[--C-:B------:R-:W-:Y:S01]  /*2de0*/  @!P2 IMAD.IADD R34, R34, 0x1, -R53.reuse ;  /* 0x000000012222a824 */ /* 0x100fe200078e0a35 */
[----:B------:R-:W-:Y:S01]  /*2df0*/  ISETP.GT.U32.AND P2, PT, R53, R30, PT ;  /* 0x0000001e3500720c */ /* 0x000fe20003f44070 */
[--C-:B------:R-:W-:Y:S01]  /*2e00*/  @!P4 IMAD.IADD R38, R38, 0x1, -R53.reuse ;  /* 0x000000012626c824 */ /* 0x100fe200078e0a35 */
[----:B------:R-:W-:Y:S01]  /*2e10*/  ISETP.GE.AND P1, PT, R6, RZ, PT ;  /* 0x000000ff0600720c */ /* 0x000fe20003f26270 */
[----:B------:R-:W-:Y:S01]  /*2e20*/  @!P6 IMAD.IADD R32, R32, 0x1, -R53 ;  /* 0x000000012020e824 */ /* 0x000fe200078e0a35 */
[----:B------:R-:W-:Y:S01]  /*2e30*/  IABS R26, R10 ;  /* 0x0000000a001a7213 */ /* 0x000fe20000000000 */
[----:B------:R-:W-:Y:S01]  /*2e40*/  IMAD.HI.U32 R6, R4, R28, RZ ;  /* 0x0000001c04067227 */ /* 0x000fe200078e00ff */
[----:B------:R-:W-:-:S03]  /*2e50*/  ISETP.GE.AND P4, PT, R14, RZ, PT ;  /* 0x000000ff0e00720c */ /* 0x000fc60003f86270 */
[----:B------:R-:W-:Y:S01]  /*2e60*/  @!P0 IMAD.MOV R38, RZ, RZ, -R38 ;  /* 0x000000ffff268224 */ /* 0x000fe200078e0a26 */
[----:B------:R-:W-:Y:S01]  /*2e70*/  ISETP.GE.AND P0, PT, R10, RZ, PT ;  /* 0x000000ff0a00720c */ /* 0x000fe20003f06270 */
[----:B------:R-:W-:Y:S01]  /*2e80*/  @!P3 IMAD.MOV R34, RZ, RZ, -R34 ;  /* 0x000000ffff22b224 */ /* 0x000fe200078e0a22 */
[----:B------:R-:W-:Y:S01]  /*2e90*/  ISETP.GT.U32.AND P3, PT, R53, R32, PT ;  /* 0x000000203500720c */ /* 0x000fe20003f64070 */
[----:B------:R-:W-:Y:S02]  /*2ea0*/  IMAD.MOV R10, RZ, RZ, -R6 ;  /* 0x000000ffff0a7224 */ /* 0x000fe400078e0a06 */
[----:B------:R-:W-:-:S04]  /*2eb0*/  IMAD.HI.U32 R6, R4, R26, RZ ;  /* 0x0000001a04067227 */ /* 0x000fc800078e00ff */
[----:B------:R-:W-:Y:S02]  /*2ec0*/  VIADD R55, R88, 0x39 ;  /* 0x0000003958377836 */ /* 0x000fe40000000000 */
[----:B------:R-:W-:Y:S02]  /*2ed0*/  IMAD.MOV R6, RZ, RZ, -R6 ;  /* 0x000000ffff067224 */ /* 0x000fe400078e0a06 */
[----:B------:R-:W-:Y:S01]  /*2ee0*/  @!P2 IMAD.IADD R30, R30, 0x1, -R53 ;  /* 0x000000011e1ea824 */ /* 0x000fe200078e0a35 */
[----:B------:R-:W-:Y:S01]  /*2ef0*/  IABS R20, R55 ;  /* 0x0000003700147213 */ /* 0x000fe20000000000 */
[C---:B------:R-:W-:Y:S02]  /*2f00*/  IMAD R28, R53.reuse, R10, R28 ;  /* 0x0000000a351c7224 */ /* 0x040fe400078e021c */
[C---:B------:R-:W-:Y:S01]  /*2f10*/  IMAD R26, R53.reuse, R6, R26 ;  /* 0x00000006351a7224 */ /* 0x040fe200078e021a */
[C---:B------:R-:W-:Y:S01]  /*2f20*/  ISETP.GT.U32.AND P2, PT, R53.reuse, R30, PT ;  /* 0x0000001e3500720c */ /* 0x040fe20003f44070 */
[----:B------:R-:W-:Y:S01]  /*2f30*/  IMAD.HI.U32 R10, R4, R24, RZ ;  /* 0x00000018040a7227 */ /* 0x000fe200078e00ff */
[----:B------:R-:W-:-:S03]  /*2f40*/  ISETP.GT.U32.AND P6, PT, R53, R28, PT ;  /* 0x0000001c3500720c */ /* 0x000fc60003fc4070 */
[----:B------:R-:W-:Y:S01]  /*2f50*/  @!P3 IMAD.IADD R32, R32, 0x1, -R53 ;  /* 0x000000012020b824 */ /* 0x000fe200078e0a35 */
[----:B------:R-:W-:Y:S01]  /*2f60*/  ISETP.GT.U32.AND P3, PT, R53, R26, PT ;  /* 0x0000001a3500720c */ /* 0x000fe20003f64070 */
[----:B------:R-:W-:-:S04]  /*2f70*/  IMAD.HI.U32 R14, R4, R20, RZ ;  /* 0x00000014040e7227 */ /* 0x000fc800078e00ff */
[----:B------:R-:W-:Y:S02]  /*2f80*/  IMAD.MOV R10, RZ, RZ, -R10 ;  /* 0x000000ffff0a7224 */ /* 0x000fe400078e0a0a */
[----:B------:R-:W-:Y:S02]  /*2f90*/  IMAD.MOV R14, RZ, RZ, -R14 ;  /* 0x000000ffff0e7224 */ /* 0x000fe400078e0a0e */
[C---:B------:R-:W-:Y:S02]  /*2fa0*/  IMAD R24, R53.reuse, R10, R24 ;  /* 0x0000000a35187224 */ /* 0x040fe400078e0218 */
[----:B------:R-:W-:Y:S02]  /*2fb0*/  VIADD R57, R88, 0x38 ;  /* 0x0000003858397836 */ /* 0x000fe40000000000 */
[C---:B------:R-:W-:Y:S02]  /*2fc0*/  IMAD R20, R53.reuse, R14, R20 ;  /* 0x0000000e35147224 */ /* 0x040fe400078e0214 */
[--C-:B------:R-:W-:Y:S01]  /*2fd0*/  @!P2 IMAD.IADD R30, R30, 0x1, -R53.reuse ;  /* 0x000000011e1ea824 */ /* 0x100fe200078e0a35 */
[C---:B------:R-:W-:Y:S01]  /*2fe0*/  ISETP.GT.U32.AND P2, PT, R53.reuse, R24, PT ;  /* 0x000000183500720c */ /* 0x040fe20003f44070 */
[--C-:B------:R-:W-:Y:S01]  /*2ff0*/  @!P6 IMAD.IADD R28, R28, 0x1, -R53.reuse ;  /* 0x000000011c1ce824 */ /* 0x100fe200078e0a35 */
[----:B------:R-:W-:Y:S01]  /*3000*/  IABS R22, R57 ;  /* 0x0000003900167213 */ /* 0x000fe20000000000 */
[----:B------:R-:W-:Y:S01]  /*3010*/  @!P3 IMAD.IADD R26, R26, 0x1, -R53 ;  /* 0x000000011a1ab824 */ /* 0x000fe200078e0a35 */
[C---:B------:R-:W-:Y:S01]  /*3020*/  ISETP.GT.U32.AND P3, PT, R53.reuse, R20, PT ;  /* 0x000000143500720c */ /* 0x040fe20003f64070 */
[----:B------:R-:W-:Y:S01]  /*3030*/  VIADD R65, R88, 0x3b ;  /* 0x0000003b58417836 */ /* 0x000fe20000000000 */
[----:B------:R-:W-:Y:S01]  /*3040*/  ISETP.GT.U32.AND P6, PT, R53, R28, PT ;  /* 0x0000001c3500720c */ /* 0x000fe20003fc4070 */
[----:B------:R-:W-:-:S03]  /*3050*/  IMAD.HI.U32 R12, R4, R22, RZ ;  /* 0x00000016040c7227 */ /* 0x000fc600078e00ff */
[----:B------:R-:W-:Y:S01]  /*3060*/  IABS R18, R65 ;  /* 0x0000004100127213 */ /* 0x000fe20000000000 */
[----:B------:R-:W-:Y:S02]  /*3070*/  IMAD.MOV R12, RZ, RZ, -R12 ;  /* 0x000000ffff0c7224 */ /* 0x000fe400078e0a0c */
[----:B------:R-:W-:Y:S02]  /*3080*/  VIADD R67, R88, 0x3a ;  /* 0x0000003a58437836 */ /* 0x000fe40000000000 */
[--C-:B------:R-:W-:Y:S01]  /*3090*/  @!P2 IMAD.IADD R24, R24, 0x1, -R53.reuse ;  /* 0x000000011818a824 */ /* 0x100fe200078e0a35 */
[----:B------:R-:W-:Y:S01]  /*30a0*/  ISETP.GE.AND P2, PT, R16, RZ, PT ;  /* 0x000000ff1000720c */ /* 0x000fe20003f46270 */
[C---:B------:R-:W-:Y:S01]  /*30b0*/  IMAD R22, R53.reuse, R12, R22 ;  /* 0x0000000c35167224 */ /* 0x040fe200078e0216 */
[----:B------:R-:W-:Y:S01]  /*30c0*/  IABS R12, R67 ;  /* 0x00000043000c7213 */ /* 0x000fe20000000000 */
[--C-:B------:R-:W-:Y:S01]  /*30d0*/  @!P3 IMAD.IADD R20, R20, 0x1, -R53.reuse ;  /* 0x000000011414b824 */ /* 0x100fe200078e0a35 */
[C---:B------:R-:W-:Y:S01]  /*30e0*/  ISETP.GT.U32.AND P3, PT, R53.reuse, R24, PT ;  /* 0x000000183500720c */ /* 0x040fe20003f64070 */
[----:B------:R-:W-:Y:S01]  /*30f0*/  @!P6 IMAD.IADD R28, R28, 0x1, -R53 ;  /* 0x000000011c1ce824 */ /* 0x000fe200078e0a35 */
[----:B------:R-:W-:Y:S01]  /*3100*/  ISETP.GT.U32.AND P6, PT, R53, R22, PT ;  /* 0x000000163500720c */ /* 0x000fe20003fc4070 */
[----:B------:R-:W-:-:S02]  /*3110*/  VIADD R61, R88, 0x3c ;  /* 0x0000003c583d7836 */ /* 0x000fc40000000000 */
[----:B------:R-:W-:Y:S02]  /*3120*/  VIADD R59, R88, 0x3d ;  /* 0x0000003d583b7836 */ /* 0x000fe40000000000 */
[C---:B------:R-:W-:Y:S01]  /*3130*/  IMAD.HI.U32 R10, R4.reuse, R18, RZ ;  /* 0x00000012040a7227 */ /* 0x040fe200078e00ff */
[----:B------:R-:W-:Y:S02]  /*3140*/  IABS R14, R61 ;  /* 0x0000003d000e7213 */ /* 0x000fe40000000000 */
[----:B------:R-:W-:Y:S01]  /*3150*/  IABS R63, R59 ;  /* 0x0000003b003f7213 */ /* 0x000fe20000000000 */
[----:B------:R-:W-:-:S04]  /*3160*/  IMAD.HI.U32 R6, R4, R12, RZ ;  /* 0x0000000c04067227 */ /* 0x000fc800078e00ff */
[----:B------:R-:W-:Y:S02]  /*3170*/  IMAD.MOV R10, RZ, RZ, -R10 ;  /* 0x000000ffff0a7224 */ /* 0x000fe400078e0a0a */
[----:B------:R-:W-:Y:S02]  /*3180*/  IMAD.MOV R6, RZ, RZ, -R6 ;  /* 0x000000ffff067224 */ /* 0x000fe400078e0a06 */
[C---:B------:R-:W-:Y:S02]  /*3190*/  IMAD R18, R53.reuse, R10, R18 ;  /* 0x0000000a35127224 */ /* 0x040fe400078e0212 */
[----:B------:R-:W-:Y:S01]  /*31a0*/  @!P4 IMAD.MOV R30, RZ, RZ, -R30 ;  /* 0x000000ffff1ec224 */ /* 0x000fe200078e0a1e */
[C---:B------:R-:W-:Y:S01]  /*31b0*/  ISETP.GT.U32.AND P4, PT, R53.reuse, R20, PT ;  /* 0x000000143500720c */ /* 0x040fe20003f84070 */
[----:B------:R-:W-:Y:S02]  /*31c0*/  IMAD R16, R53, R6, R12 ;  /* 0x0000000635107224 */ /* 0x000fe400078e020c */
[----:B------:R-:W-:-:S02]  /*31d0*/  IMAD.MOV.U32 R12, RZ, RZ, R63 ;  /* 0x000000ffff0c7224 */ /* 0x000fc400078e003f */
[----:B------:R-:W-:-:S04]  /*31e0*/  IMAD.HI.U32 R6, R4, R14, RZ ;  /* 0x0000000e04067227 */ /* 0x000fc800078e00ff */
[--C-:B------:R-:W-:Y:S01]  /*31f0*/  @!P3 IMAD.IADD R24, R24, 0x1, -R53.reuse ;  /* 0x000000011818b824 */ /* 0x100fe200078e0a35 */
[C---:B------:R-:W-:Y:S01]  /*3200*/  ISETP.GT.U32.AND P3, PT, R53.reuse, R18, PT ;  /* 0x000000123500720c */ /* 0x040fe20003f64070 */
[----:B------:R-:W-:Y:S01]  /*3210*/  @!P6 IMAD.IADD R22, R22, 0x1, -R53 ;  /* 0x000000011616e824 */ /* 0x000fe200078e0a35 */
[----:B------:R-:W-:Y:S01]  /*3220*/  ISETP.GT.U32.AND P6, PT, R53, R26, PT ;  /* 0x0000001a3500720c */ /* 0x000fe20003fc4070 */
[----:B------:R-:W-:-:S04]  /*3230*/  IMAD.HI.U32 R10, R4, R12, RZ ;  /* 0x0000000c040a7227 */ /* 0x000fc800078e00ff */
[----:B------:R-:W-:Y:S02]  /*3240*/  IMAD.MOV R6, RZ, RZ, -R6 ;  /* 0x000000ffff067224 */ /* 0x000fe400078e0a06 */
[----:B------:R-:W-:Y:S01]  /*3250*/  @!P5 IMAD.MOV R32, RZ, RZ, -R32 ;  /* 0x000000ffff20d224 */ /* 0x000fe200078e0a20 */
[C---:B------:R-:W-:Y:S01]  /*3260*/  ISETP.GT.U32.AND P5, PT, R53.reuse, R22, PT ;  /* 0x000000163500720c */ /* 0x040fe20003fa4070 */
[C---:B------:R-:W-:Y:S02]  /*3270*/  IMAD R14, R53.reuse, R6, R14 ;  /* 0x00000006350e7224 */ /* 0x040fe400078e020e */
[----:B------:R-:W-:Y:S02]  /*3280*/  IMAD.MOV R10, RZ, RZ, -R10 ;  /* 0x000000ffff0a7224 */ /* 0x000fe400078e0a0a */
[----:B------:R-:W-:Y:S01]  /*3290*/  @!P1 IMAD.MOV R28, RZ, RZ, -R28 ;  /* 0x000000ffff1c9224 */ /* 0x000fe200078e0a1c */
[C---:B------:R-:W-:Y:S01]  /*32a0*/  ISETP.GT.U32.AND P1, PT, R53.reuse, R16, PT ;  /* 0x000000103500720c */ /* 0x040fe20003f24070 */
[----:B------:R-:W-:-:S02]  /*32b0*/  IMAD R12, R53, R10, R12 ;  /* 0x0000000a350c7224 */ /* 0x000fc400078e020c */
[--C-:B------:R-:W-:Y:S01]  /*32c0*/  @!P4 IMAD.IADD R20, R20, 0x1, -R53.reuse ;  /* 0x000000011414c824 */ /* 0x100fe200078e0a35 */
[C---:B------:R-:W-:Y:S01]  /*32d0*/  ISETP.GT.U32.AND P4, PT, R53.reuse, R14, PT ;  /* 0x0000000e3500720c */ /* 0x040fe20003f84070 */
[--C-:B------:R-:W-:Y:S01]  /*32e0*/  @!P3 IMAD.IADD R18, R18, 0x1, -R53.reuse ;  /* 0x000000011212b824 */ /* 0x100fe200078e0a35 */
[----:B------:R-:W-:Y:S01]  /*32f0*/  ISETP.GT.U32.AND P3, PT, R53, R12, PT ;  /* 0x0000000c3500720c */ /* 0x000fe20003f64070 */
[--C-:B------:R-:W-:Y:S01]  /*3300*/  @!P5 IMAD.IADD R22, R22, 0x1, -R53.reuse ;  /* 0x000000011616d824 */ /* 0x100fe200078e0a35 */
[----:B------:R-:W-:Y:S01]  /*3310*/  ISETP.GE.AND P5, PT, R55, RZ, PT ;  /* 0x000000ff3700720c */ /* 0x000fe20003fa6270 */
[----:B------:R-:W-:Y:S01]  /*3320*/  VIADD R63, R88, 0x3e ;  /* 0x0000003e583f7836 */ /* 0x000fe20000000000 */
[----:B------:R-:W-:Y:S01]  /*3330*/  IABS R55, R88 ;  /* 0x0000005800377213 */ /* 0x000fe20000000000 */
[----:B------:R-:W-:Y:S02]  /*3340*/  IMAD R77, R5, 0x200, R82 ;  /* 0x00000200054d7824 */ /* 0x000fe400078e0252 */
[--C-:B------:R-:W-:Y:S01]  /*3350*/  @!P1 IMAD.IADD R16, R16, 0x1, -R53.reuse ;  /* 0x0000000110109824 */ /* 0x100fe200078e0a35 */
[----:B------:R-:W-:Y:S01]  /*3360*/  IABS R10, R63 ;  /* 0x0000003f000a7213 */ /* 0x000fe20000000000 */
[----:B------:R-:W-:Y:S01]  /*3370*/  IMAD.HI.U32 R6, R4, R55, RZ ;  /* 0x0000003704067227 */ /* 0x000fe200078e00ff */
[----:B------:R-:W-:Y:S02]  /*3380*/  STL [R1+0x53c], R77 ;  /* 0x00053c4d01007387 */ /* 0x000fe40000100800 */
[C---:B------:R-:W-:Y:S01]  /*3390*/  ISETP.GT.U32.AND P1, PT, R53.reuse, R16, PT ;  /* 0x000000103500720c */ /* 0x040fe20003f24070 */
[--C-:B------:R-:W-:Y:S01]  /*33a0*/  @!P4 IMAD.IADD R14, R14, 0x1, -R53.reuse ;  /* 0x000000010e0ec824 */ /* 0x100fe200078e0a35 */
[----:B------:R-:W-:Y:S01]  /*33b0*/  ISETP.GT.U32.AND P4, PT, R53, R18, PT ;  /* 0x000000123500720c */ /* 0x000fe20003f84070 */
[----:B------:R-:W-:-:S02]  /*33c0*/  @!P3 IMAD.IADD R12, R12, 0x1, -R53 ;  /* 0x000000010c0cb824 */ /* 0x000fc400078e0a35 */
[----:B------:R-:W-:Y:S02]  /*33d0*/  IMAD.MOV R6, RZ, RZ, -R6 ;  /* 0x000000ffff067224 */ /* 0x000fe400078e0a06 */
[----:B------:R-:W-:Y:S01]  /*33e0*/  IMAD.HI.U32 R4, R4, R10, RZ ;  /* 0x0000000a04047227 */ /* 0x000fe200078e00ff */
[----:B------:R-:W-:-:S03]  /*33f0*/  ISETP.GT.U32.AND P3, PT, R53, R12, PT ;  /* 0x0000000c3500720c */ /* 0x000fc60003f64070 */
[----:B------:R-:W-:Y:S01]  /*3400*/  IMAD R55, R53, R6, R55 ;  /* 0x0000000635377224 */ /* 0x000fe200078e0237 */
[----:B------:R-:W-:Y:S01]  /*3410*/  IABS R6, R77 ;  /* 0x0000004d00067213 */ /* 0x000fe20000000000 */
[----:B------:R-:W-:Y:S02]  /*3420*/  VIADD R75, R77, 0x80 ;  /* 0x000000804d4b7836 */ /* 0x000fe40000000000 */
[----:B------:R-:W-:Y:S02]  /*3430*/  IMAD.MOV R4, RZ, RZ, -R4 ;  /* 0x000000ffff047224 */ /* 0x000fe400078e0a04 */
[--C-:B------:R-:W-:Y:S01]  /*3440*/  @!P4 IMAD.IADD R18, R18, 0x1, -R53.reuse ;  /* 0x000000011212c824 */ /* 0x100fe200078e0a35 */
[----:B------:R-:W-:Y:S01]  /*3450*/  ISETP.GT.U32.AND P4, PT, R53, R55, PT ;  /* 0x000000373500720c */ /* 0x000fe20003f84070 */
[--C-:B------:R-:W-:Y:S01]  /*3460*/  @!P1 IMAD.IADD R16, R16, 0x1, -R53.reuse ;  /* 0x0000000110109824 */ /* 0x100fe200078e0a35 */
[----:B------:R-:W-:Y:S01]  /*3470*/  ISETP.GE.AND P1, PT, R67, RZ, PT ;  /* 0x000000ff4300720c */ /* 0x000fe20003f26270 */
[C---:B------:R-:W-:Y:S01]  /*3480*/  IMAD R10, R53.reuse, R4, R10 ;  /* 0x00000004350a7224 */ /* 0x040fe200078e020a */
[----:B------:R-:W-:Y:S01]  /*3490*/  IABS R67, R75 ;  /* 0x0000004b00437213 */ /* 0x000fe20000000000 */
[----:B------:R-:W-:Y:S01]  /*34a0*/  @!P3 IMAD.IADD R12, R12, 0x1, -R53 ;  /* 0x000000010c0cb824 */ /* 0x000fe200078e0a35 */
[----:B------:R-:W-:Y:S01]  /*34b0*/  STL [R1+0x6d4], R75 ;  /* 0x0006d44b01007387 */ /* 0x000fe20000100800 */
[----:B------:R-:W-:Y:S01]  /*34c0*/  @!P5 IMAD.MOV R20, RZ, RZ, -R20 ;  /* 0x000000ffff14d224 */ /* 0x000fe200078e0a14 */
[----:B------:R-:W-:Y:S01]  /*34d0*/  ISETP.GT.U32.AND P3, PT, R53, R10, PT ;  /* 0x0000000a3500720c */ /* 0x000fe20003f64070 */
[----:B------:R-:W-:-:S04]  /*34e0*/  IMAD.HI.U32 R5, R0, R67, RZ ;  /* 0x0000004300057227 */ /* 0x000fc800078e00ff */
[----:B------:R-:W-:Y:S02]  /*34f0*/  IMAD.MOV R5, RZ, RZ, -R5 ;  /* 0x000000ffff057224 */ /* 0x000fe400078e0a05 */
[----:B------:R-:W-:Y:S02]  /*3500*/  @!P4 IMAD.IADD R55, R55, 0x1, -R53 ;  /* 0x000000013737c824 */ /* 0x000fe400078e0a35 */
[----:B------:R-:W-:Y:S02]  /*3510*/  IMAD R5, R7, R5, R67 ;  /* 0x0000000507057224 */ /* 0x000fe400078e0243 */
[--C-:B------:R-:W-:Y:S01]  /*3520*/  @!P6 IMAD.IADD R26, R26, 0x1, -R53.reuse ;  /* 0x000000011a1ae824 */ /* 0x100fe200078e0a35 */
[----:B------:R-:W-:Y:S01]  /*3530*/  ISETP.GT.U32.AND P4, PT, R53, R55, PT ;  /* 0x000000373500720c */ /* 0x000fe20003f84070 */
[----:B------:R-:W-:Y:S01]  /*3540*/  @!P3 IMAD.IADD R10, R10, 0x1, -R53 ;  /* 0x000000010a0ab824 */ /* 0x000fe200078e0a35 */
[----:B------:R-:W-:Y:S01]  /*3550*/  ISETP.GT.U32.AND P5, PT, R7, R5, PT ;  /* 0x000000050700720c */ /* 0x000fe20003fa4070 */
[----:B------:R-:W-:Y:S01]  /*3560*/  @!P2 IMAD.MOV R24, RZ, RZ, -R24 ;  /* 0x000000ffff18a224 */ /* 0x000fe200078e0a18 */
[----:B------:R-:W-:Y:S01]  /*3570*/  ISETP.GE.AND P2, PT, R88, RZ, PT ;  /* 0x000000ff5800720c */ /* 0x000fe20003f46270 */
[----:B------:R-:W-:Y:S01]  /*3580*/  @!P0 IMAD.MOV R26, RZ, RZ, -R26 ;  /* 0x000000ffff1a8224 */ /* 0x000fe200078e0a1a */
[----:B------:R-:W-:Y:S01]  /*3590*/  ISETP.GT.U32.AND P0, PT, R53, R14, PT ;  /* 0x0000000e3500720c */ /* 0x000fe20003f04070 */
[----:B------:R-:W-:Y:S01]  /*35a0*/  VIADD R73, R77, 0x100 ;  /* 0x000001004d497836 */ /* 0x000fe20000000000 */
[----:B------:R-:W-:Y:S01]  /*35b0*/  ISETP.GT.U32.AND P3, PT, R53, R10, PT ;  /* 0x0000000a3500720c */ /* 0x000fe20003f64070 */
[----:B------:R-:W-:Y:S01]  /*35c0*/  VIADD R71, R77, 0x180 ;  /* 0x000001804d477836 */ /* 0x000fe20000000000 */
[----:B------:R-:W-:Y:S01]  /*35d0*/  ISETP.GE.AND P6, PT, R57, RZ, PT ;  /* 0x000000ff3900720c */ /* 0x000fe20003fc6270 */
[----:B------:R-:W-:Y:S01]  /*35e0*/  IMAD.HI.U32 R4, R0, R6, RZ ;  /* 0x0000000600047227 */ /* 0x000fe200078e00ff */
[----:B------:R-:W-:Y:S01]  /*35f0*/  STL [R1+0x6d0], R73 ;  /* 0x0006d04901007387 */ /* 0x000fe20000100800 */
[----:B------:R-:W-:-:S02]  /*3600*/  IABS R57, R73 ;  /* 0x0000004900397213 */ /* 0x000fc40000000000 */
[----:B------:R-:W-:Y:S01]  /*3610*/  @!P4 IMAD.IADD R55, R55, 0x1, -R53 ;  /* 0x000000013737c824 */ /* 0x000fe200078e0a35 */
[----:B------:R-:W-:Y:S01]  /*3620*/  STL [R1+0x6cc], R71 ;  /* 0x0006cc4701007387 */ /* 0x000fe20000100800 */
[----:B------:R-:W-:Y:S01]  /*3630*/  @!P5 IMAD.IADD R5, R5, 0x1, -R7 ;  /* 0x000000010505d824 */ /* 0x000fe200078e0a07 */
[----:B------:R-:W-:Y:S01]  /*3640*/  ISETP.NE.AND P5, PT, R3, RZ, PT ;  /* 0x000000ff0300720c */ /* 0x000fe20003fa5270 */
[----:B------:R-:W-:Y:S01]  /*3650*/  @!P2 IMAD.MOV R55, RZ, RZ, -R55 ;  /* 0x000000ffff37a224 */ /* 0x000fe200078e0a37 */
[----:B------:R-:W-:Y:S01]  /*3660*/  LOP3.LUT R3, RZ, R3, RZ, 0x33, !PT ;  /* 0x00000003ff037212 */ /* 0x000fe200078e33ff */
[--C-:B------:R-:W-:Y:S01]  /*3670*/  @!P0 IMAD.IADD R14, R14, 0x1, -R53.reuse ;  /* 0x000000010e0e8824 */ /* 0x100fe200078e0a35 */
[----:B------:R-:W-:Y:S01]  /*3680*/  ISETP.GE.AND P0, PT, R65, RZ, PT ;  /* 0x000000ff4100720c */ /* 0x000fe20003f06270 */
[----:B------:R-:W-:Y:S01]  /*3690*/  @!P3 IMAD.IADD R10, R10, 0x1, -R53 ;  /* 0x000000010a0ab824 */ /* 0x000fe200078e0a35 */
[C---:B------:R-:W-:Y:S01]  /*36a0*/  SEL R53, R3.reuse, R55, !P5 ;  /* 0x0000003703357207 */ /* 0x040fe20006800000 */
[----:B------:R-:W-:Y:S01]  /*36b0*/  IMAD.MOV R65, RZ, RZ, -R4 ;  /* 0x000000ffff417224 */ /* 0x000fe200078e0a04 */
[----:B------:R-:W-:Y:S01]  /*36c0*/  IABS R69, R71 ;  /* 0x0000004700457213 */ /* 0x000fe20000000000 */
[----:B------:R-:W-:Y:S01]  /*36d0*/  IMAD.MOV.U32 R4, RZ, RZ, R57 ;  /* 0x000000ffff047224 */ /* 0x000fe200078e0039 */
[----:B------:R-:W-:Y:S01]  /*36e0*/  SEL R8, R3, R8, !P5 ;  /* 0x0000000803087207 */ /* 0x000fe20006800000 */
[----:B------:R0:W-:Y:S01]  /*36f0*/  STL [R1+0x5e4], R53 ;  /* 0x0005e43501007387 */ /* 0x0001e20000100800 */
[----:B------:R-:W-:-:S02]  /*3700*/  IMAD R6, R7, R65, R6 ;  /* 0x0000004107067224 */ /* 0x000fc400078e0206 */
[----:B------:R-:W-:-:S03]  /*3710*/  IMAD.HI.U32 R65, R0, R4, RZ ;  /* 0x0000000400417227 */ /* 0x000fc600078e00ff */
[----:B------:R-:W-:Y:S01]  /*3720*/  ISETP.GT.U32.AND P4, PT, R7, R6, PT ;  /* 0x000000060700720c */ /* 0x000fe20003f84070 */
[----:B------:R-:W-:Y:S02]  /*3730*/  IMAD.MOV.U32 R57, RZ, RZ, R69 ;  /* 0x000000ffff397224 */ /* 0x000fe400078e0045 */
[----:B------:R-:W-:Y:S01]  /*3740*/  IMAD.MOV R65, RZ, RZ, -R65 ;  /* 0x000000ffff417224 */ /* 0x000fe200078e0a41 */
[C---:B0-----:R-:W-:Y:S01]  /*3750*/  SEL R53, R3.reuse, R51, !P5 ;  /* 0x0000003303357207 */ /* 0x041fe20006800000 */
[----:B------:R-:W-:Y:S01]  /*3760*/  IMAD.HI.U32 R0, R0, R57, RZ ;  /* 0x0000003900007227 */ /* 0x000fe200078e00ff */
[C---:B------:R-:W-:Y:S02]  /*3770*/  SEL R51, R3.reuse, R49, !P5 ;  /* 0x0000003103337207 */ /* 0x040fe40006800000 */
[C---:B------:R-:W-:Y:S01]  /*3780*/  SEL R49, R3.reuse, R47, !P5 ;  /* 0x0000002f03317207 */ /* 0x040fe20006800000 */
[----:B------:R-:W-:Y:S01]  /*3790*/  STL [R1+0x5e8], R53 ;  /* 0x0005e83501007387 */ /* 0x000fe20000100800 */
[----:B------:R-:W-:Y:S01]  /*37a0*/  SEL R47, R3, R45, !P5 ;  /* 0x0000002d032f7207 */ /* 0x000fe20006800000 */
[----:B------:R-:W-:Y:S01]  /*37b0*/  IMAD R4, R7, R65, R4 ;  /* 0x0000004107047224 */ /* 0x000fe200078e0204 */
[C---:B------:R-:W-:Y:S01]  /*37c0*/  SEL R45, R3.reuse, R43, !P5 ;  /* 0x0000002b032d7207 */ /* 0x040fe20006800000 */
[----:B------:R-:W-:Y:S01]  /*37d0*/  STL [R1+0x5ec], R51 ;  /* 0x0005ec3301007387 */ /* 0x000fe20000100800 */
[C---:B------:R-:W-:Y:S01]  /*37e0*/  SEL R43, R3.reuse, R41, !P5 ;  /* 0x00000029032b7207 */ /* 0x040fe20006800000 */
[----:B------:R-:W-:Y:S01]  /*37f0*/  IMAD.MOV R0, RZ, RZ, -R0 ;  /* 0x000000ffff007224 */ /* 0x000fe200078e0a00 */
[C---:B------:R-:W-:Y:S01]  /*3800*/  SEL R41, R3.reuse, R39, !P5 ;  /* 0x0000002703297207 */ /* 0x040fe20006800000 */
[----:B------:R-:W-:Y:S01]  /*3810*/  STL [R1+0x5f0], R49 ;  /* 0x0005f03101007387 */ /* 0x000fe20000100800 */
[----:B------:R-:W-:Y:S01]  /*3820*/  SEL R39, R3, R37, !P5 ;  /* 0x0000002503277207 */ /* 0x000fe20006800000 */
[----:B------:R-:W-:Y:S01]  /*3830*/  IMAD R0, R7, R0, R57 ;  /* 0x0000000007007224 */ /* 0x000fe200078e0239 */
[C---:B------:R-:W-:Y:S01]  /*3840*/  SEL R37, R3.reuse, R35, !P5 ;  /* 0x0000002303257207 */ /* 0x040fe20006800000 */
[----:B------:R-:W-:Y:S01]  /*3850*/  STL [R1+0x5f4], R47 ;  /* 0x0005f42f01007387 */ /* 0x000fe20000100800 */
[C---:B------:R-:W-:Y:S01]  /*3860*/  SEL R35, R3.reuse, R33, !P5 ;  /* 0x0000002103237207 */ /* 0x040fe20006800000 */
[----:B------:R-:W-:Y:S01]  /*3870*/  @!P6 IMAD.MOV R22, RZ, RZ, -R22 ;  /* 0x000000ffff16e224 */ /* 0x000fe200078e0a16 */
[C---:B------:R-:W-:Y:S01]  /*3880*/  SEL R33, R3.reuse, R31, !P5 ;  /* 0x0000001f03217207 */ /* 0x040fe20006800000 */
[----:B------:R-:W-:Y:S01]  /*3890*/  STL [R1+0x5f8], R45 ;  /* 0x0005f82d01007387 */ /* 0x000fe20000100800 */
[C---:B------:R-:W-:Y:S01]  /*38a0*/  SEL R31, R3.reuse, R29, !P5 ;  /* 0x0000001d031f7207 */ /* 0x040fe20006800000 */
[----:B------:R-:W-:Y:S01]  /*38b0*/  @!P1 IMAD.MOV R16, RZ, RZ, -R16 ;  /* 0x000000ffff109224 */ /* 0x000fe200078e0a10 */
[C---:B------:R-:W-:Y:S01]  /*38c0*/  SEL R29, R3.reuse, R27, !P5 ;  /* 0x0000001b031d7207 */ /* 0x040fe20006800000 */
[----:B------:R-:W-:Y:S01]  /*38d0*/  STL [R1+0x5fc], R43 ;  /* 0x0005fc2b01007387 */ /* 0x000fe20000100800 */
[C---:B------:R-:W-:Y:S01]  /*38e0*/  SEL R27, R3.reuse, R25, !P5 ;  /* 0x00000019031b7207 */ /* 0x040fe20006800000 */
[----:B------:R-:W-:Y:S01]  /*38f0*/  @!P4 IMAD.IADD R6, R6, 0x1, -R7 ;  /* 0x000000010606c824 */ /* 0x000fe200078e0a07 */
[C---:B------:R-:W-:Y:S01]  /*3900*/  SEL R25, R3.reuse, R23, !P5 ;  /* 0x0000001703197207 */ /* 0x040fe20006800000 */
[----:B------:R-:W-:Y:S01]  /*3910*/  STL [R1+0x600], R41 ;  /* 0x0006002901007387 */ /* 0x000fe20000100800 */
[C---:B------:R-:W-:Y:S01]  /*3920*/  SEL R23, R3.reuse, R21, !P5 ;  /* 0x0000001503177207 */ /* 0x040fe20006800000 */
[----:B------:R-:W-:Y:S01]  /*3930*/  @!P0 IMAD.MOV R18, RZ, RZ, -R18 ;  /* 0x000000ffff128224 */ /* 0x000fe200078e0a12 */
[C---:B------:R-:W-:Y:S01]  /*3940*/  SEL R21, R3.reuse, R19, !P5 ;  /* 0x0000001303157207 */ /* 0x040fe20006800000 */
[----:B------:R-:W-:Y:S01]  /*3950*/  STL [R1+0x604], R39 ;  /* 0x0006042701007387 */ /* 0x000fe20000100800 */
[----:B------:R-:W-:-:S02]  /*3960*/  SEL R19, R3, R17, !P5 ;  /* 0x0000001103137207 */ /* 0x000fc40006800000 */
[C---:B------:R-:W-:Y:S01]  /*3970*/  SEL R17, R3.reuse, R15, !P5 ;  /* 0x0000000f03117207 */ /* 0x040fe20006800000 */
[----:B------:R-:W-:Y:S01]  /*3980*/  STL [R1+0x608], R37 ;  /* 0x0006082501007387 */ /* 0x000fe20000100800 */
[C---:B------:R-:W-:Y:S02]  /*3990*/  SEL R15, R3.reuse, R13, !P5 ;  /* 0x0000000d030f7207 */ /* 0x040fe40006800000 */
[C---:B------:R-:W-:Y:S01]  /*39a0*/  SEL R13, R3.reuse, R11, !P5 ;  /* 0x0000000b030d7207 */ /* 0x040fe20006800000 */
[----:B------:R-:W-:Y:S01]  /*39b0*/  STL [R1+0x60c], R35 ;  /* 0x00060c2301007387 */ /* 0x000fe20000100800 */
[C---:B------:R-:W-:Y:S02]  /*39c0*/  SEL R11, R3.reuse, R9, !P5 ;  /* 0x00000009030b7207 */ /* 0x040fe40006800000 */
[----:B------:R-:W-:Y:S01]  /*39d0*/  SEL R9, R3, R92, !P5 ;  /* 0x0000005c03097207 */ /* 0x000fe20006800000 */
[----:B------:R-:W-:Y:S01]  /*39e0*/  STL [R1+0x610], R33 ;  /* 0x0006102101007387 */ /* 0x000fe20000100800 */
[----:B------:R-:W-:-:S02]  /*39f0*/  ISETP.GT.U32.AND P3, PT, R7, R4, PT ;  /* 0x000000040700720c */ /* 0x000fc40003f64070 */
[----:B------:R-:W-:Y:S01]  /*3a00*/  ISETP.GT.U32.AND P2, PT, R7, R0, PT ;  /* 0x000000000700720c */ /* 0x000fe20003f44070 */
[----:B------:R-:W-:Y:S01]  /*3a10*/  STL [R1+0x614], R31 ;  /* 0x0006141f01007387 */ /* 0x000fe20000100800 */
[----:B------:R-:W-:Y:S02]  /*3a20*/  ISETP.GE.AND P6, PT, R61, RZ, PT ;  /* 0x000000ff3d00720c */ /* 0x000fe40003fc6270 */
[----:B------:R-:W-:Y:S01]  /*3a30*/  ISETP.GE.AND P1, PT, R59, RZ, PT ;  /* 0x000000ff3b00720c */ /* 0x000fe20003f26270 */
[----:B------:R-:W-:Y:S01]  /*3a40*/  STL [R1+0x618], R29 ;  /* 0x0006181d01007387 */ /* 0x000fe20000100800 */
[----:B------:R-:W-:Y:S01]  /*3a50*/  ISETP.GE.AND P4, PT, R63, RZ, PT ;  /* 0x000000ff3f00720c */ /* 0x000fe20003f86270 */
[----:B------:R-:W0:Y:S01]  /*3a60*/  LDC R59, c[0x0][0x3a0] ;  /* 0x0000e800ff3b7b82 */ /* 0x000e220000000800 */
[C---:B------:R-:W-:Y:S01]  /*3a70*/  ISETP.GT.U32.AND P0, PT, R7.reuse, R5, PT ;  /* 0x000000050700720c */ /* 0x040fe20003f04070 */
[----:B------:R-:W-:Y:S02]  /*3a80*/  STL [R1+0x61c], R27 ;  /* 0x00061c1b01007387 */ /* 0x000fe40000100800 */
[--C-:B------:R-:W-:Y:S01]  /*3a90*/  @!P3 IMAD.IADD R4, R4, 0x1, -R7.reuse ;  /* 0x000000010404b824 */ /* 0x100fe200078e0a07 */
[----:B------:R-:W-:Y:S01]  /*3aa0*/  ISETP.GT.U32.AND P3, PT, R7, R6, PT ;  /* 0x000000060700720c */ /* 0x000fe20003f64070 */
[----:B------:R-:W-:Y:S01]  /*3ab0*/  STL [R1+0x620], R25 ;  /* 0x0006201901007387 */ /* 0x000fe20000100800 */
[----:B------:R-:W-:-:S02]  /*3ac0*/  @!P2 IMAD.IADD R0, R0, 0x1, -R7 ;  /* 0x000000010000a824 */ /* 0x000fc400078e0a07 */
[----:B------:R-:W-:Y:S01]  /*3ad0*/  @!P6 IMAD.MOV R14, RZ, RZ, -R14 ;  /* 0x000000ffff0ee224 */ /* 0x000fe200078e0a0e */
[----:B------:R-:W-:Y:S01]  /*3ae0*/  STL [R1+0x624], R23 ;  /* 0x0006241701007387 */ /* 0x000fe20000100800 */
[----:B------:R-:W-:Y:S01]  /*3af0*/  @!P1 IMAD.MOV R12, RZ, RZ, -R12 ;  /* 0x000000ffff0c9224 */ /* 0x000fe200078e0a0c */
[C---:B------:R-:W-:Y:S01]  /*3b00*/  ISETP.GT.U32.AND P1, PT, R7.reuse, R4, PT ;  /* 0x000000040700720c */ /* 0x040fe20003f24070 */
[----:B------:R-:W-:Y:S01]  /*3b10*/  @!P4 IMAD.MOV R10, RZ, RZ, -R10 ;  /* 0x000000ffff0ac224 */ /* 0x000fe200078e0a0a */
[----:B------:R-:W-:Y:S01]  /*3b20*/  STL [R1+0x628], R21 ;  /* 0x0006281501007387 */ /* 0x000fe20000100800 */
[----:B------:R-:W-:Y:S01]  /*3b30*/  ISETP.GT.U32.AND P2, PT, R7, R0, PT ;  /* 0x000000000700720c */ /* 0x000fe20003f44070 */
[--C-:B------:R-:W-:Y:S01]  /*3b40*/  @!P0 IMAD.IADD R5, R5, 0x1, -R7.reuse ;  /* 0x0000000105058824 */ /* 0x100fe200078e0a07 */
[----:B------:R-:W-:Y:S01]  /*3b50*/  ISETP.GE.AND P0, PT, R75, RZ, PT ;  /* 0x000000ff4b00720c */ /* 0x000fe20003f06270 */
[----:B------:R-:W-:Y:S01]  /*3b60*/  STL [R1+0x62c], R19 ;  /* 0x00062c1301007387 */ /* 0x000fe20000100800 */
[----:B------:R-:W-:Y:S01]  /*3b70*/  @!P3 IMAD.IADD R6, R6, 0x1, -R7 ;  /* 0x000000010606b824 */ /* 0x000fe200078e0a07 */
[----:B------:R-:W-:-:S02]  /*3b80*/  ISETP.GE.AND P4, PT, R73, RZ, PT ;  /* 0x000000ff4900720c */ /* 0x000fc40003f86270 */
[----:B------:R-:W-:Y:S01]  /*3b90*/  STL [R1+0x630], R17 ;  /* 0x0006301101007387 */ /* 0x000fe20000100800 */
[----:B------:R-:W-:Y:S02]  /*3ba0*/  ISETP.GE.AND P3, PT, R71, RZ, PT ;  /* 0x000000ff4700720c */ /* 0x000fe40003f66270 */
[--C-:B------:R-:W-:Y:S01]  /*3bb0*/  @!P1 IMAD.IADD R4, R4, 0x1, -R7.reuse ;  /* 0x0000000104049824 */ /* 0x100fe200078e0a07 */
[----:B------:R-:W-:Y:S01]  /*3bc0*/  STL [R1+0x634], R15 ;  /* 0x0006340f01007387 */ /* 0x000fe20000100800 */
[----:B------:R-:W-:Y:S01]  /*3bd0*/  ISETP.NE.AND P6, PT, R2, RZ, PT ;  /* 0x000000ff0200720c */ /* 0x000fe20003fc5270 */
[----:B------:R-:W-:Y:S02]  /*3be0*/  @!P2 IMAD.IADD R0, R0, 0x1, -R7 ;  /* 0x000000010000a824 */ /* 0x000fe400078e0a07 */
[----:B------:R1:W-:Y:S01]  /*3bf0*/  STL [R1+0x638], R13 ;  /* 0x0006380d01007387 */ /* 0x0003e20000100800 */
[----:B------:R-:W-:Y:S02]  /*3c00*/  @!P0 IMAD.MOV R5, RZ, RZ, -R5 ;  /* 0x000000ffff058224 */ /* 0x000fe400078e0a05 */
[----:B------:R-:W-:Y:S01]  /*3c10*/  @!P4 IMAD.MOV R4, RZ, RZ, -R4 ;  /* 0x000000ffff04c224 */ /* 0x000fe200078e0a04 */
[----:B------:R4:W-:Y:S02]  /*3c20*/  STL [R1+0x63c], R11 ;  /* 0x00063c0b01007387 */ /* 0x0009e40000100800 */
[----:B------:R-:W-:-:S02]  /*3c30*/  @!P3 IMAD.MOV R0, RZ, RZ, -R0 ;  /* 0x000000ffff00b224 */ /* 0x000fc400078e0a00 */
[----:B------:R5:W-:Y:S01]  /*3c40*/  STL [R1+0x640], R9 ;  /* 0x0006400901007387 */ /* 0x000be20000100800 */
[C---:B-1----:R-:W-:Y:S02]  /*3c50*/  SEL R13, R3.reuse, R90, !P5 ;  /* 0x0000005a030d7207 */ /* 0x042fe40006800000 */
[----:B----4-:R-:W-:-:S03]  /*3c60*/  SEL R11, R3, R86, !P5 ;  /* 0x00000056030b7207 */ /* 0x010fc60006800000 */
[----:B------:R1:W-:Y:S01]  /*3c70*/  STL [R1+0x644], R13 ;  /* 0x0006440d01007387 */ /* 0x0003e20000100800 */
[----:B-----5:R-:W-:-:S03]  /*3c80*/  SEL R9, R3, R84, !P5 ;  /* 0x0000005403097207 */ /* 0x020fc60006800000 */
[----:B------:R4:W-:Y:S04]  /*3c90*/  STL [R1+0x648], R11 ;  /* 0x0006480b01007387 */ /* 0x0009e80000100800 */
        /* <DEDUP_REMOVED lines=69> */
[----:B------:R-:W-:Y:S01]  /*40f0*/  STL [R1+0x800], R13 ;  /* 0x0008000d01007387 */ /* 0x000fe20000100800 */
[----:B-----5:R-:W-:Y:S01]  /*4100*/  SEL R9, R3, R10, !P5 ;  /* 0x0000000a03097207 */ /* 0x020fe20006800000 */
[----:B0-----:R-:W-:Y:S01]  /*4110*/  VIADD R3, R59, 0xffffffff ;  /* 0xffffffff3b037836 */ /* 0x001fe20000000000 */
[----:B------:R-:W-:Y:S01]  /*4120*/  ISETP.GE.AND P5, PT, R77, RZ, PT ;  /* 0x000000ff4d00720c */ /* 0x000fe20003fa6270 */
[----:B------:R-:W-:Y:S03]  /*4130*/  STL [R1+0x804], R11 ;  /* 0x0008040b01007387 */ /* 0x000fe60000100800 */
[----:B------:R-:W-:Y:S01]  /*4140*/  ISETP.GE.U32.AND P1, PT, R3, 0x7fffff80, PT ;  /* 0x7fffff800300780c */ /* 0x000fe20003f26070 */
[----:B------:R-:W-:Y:S01]  /*4150*/  STL [R1+0x808], R9 ;  /* 0x0008080901007387 */ /* 0x000fe20000100800 */
[----:B------:R-:W-:-:S03]  /*4160*/  LOP3.LUT R3, RZ, R2, RZ, 0x33, !PT ;  /* 0x00000002ff037212 */ /* 0x000fc600078e33ff */
[----:B------:R0:W-:Y:S01]  /*4170*/  STL [R1+0x15c0], R8 ;  /* 0x0015c00801007387 */ /* 0x0001e20000100800 */
[----:B------:R-:W-:Y:S01]  /*4180*/  SEL R7, R3, R5, !P6 ;  /* 0x0000000503077207 */ /* 0x000fe20007000000 */
[----:B------:R-:W-:Y:S02]  /*4190*/  VIADD R5, R59, 0xfffffffa ;  /* 0xfffffffa3b057836 */ /* 0x000fe40000000000 */
[----:B------:R-:W-:Y:S01]  /*41a0*/  @!P5 IMAD.MOV R6, RZ, RZ, -R6 ;  /* 0x000000ffff06d224 */ /* 0x000fe200078e0a06 */
[----:B------:R-:W-:-:S04]  /*41b0*/  ISETP.NE.U32.AND P5, PT, R82, RZ, PT ;  /* 0x000000ff5200720c */ /* 0x000fc80003fa5070 */
[----:B------:R-:W-:Y:S01]  /*41c0*/  SEL R2, R3, R6, !P6 ;  /* 0x0000000603027207 */ /* 0x000fe20007000000 */
[----:B0-----:R-:W-:Y:S01]  /*41d0*/  VIADD R8, R59, 0xfffffffd ;  /* 0xfffffffd3b087836 */ /* 0x001fe20000000000 */
[----:B------:R-:W-:-:S04]  /*41e0*/  SEL R6, R3, R0, !P6 ;  /* 0x0000000003067207 */ /* 0x000fc80007000000 */
[----:B------:R-:W-:Y:S02]  /*41f0*/  ISETP.GE.U32.AND P2, PT, R8, 0x7fffff7e, PT ;  /* 0x7fffff7e0800780c */ /* 0x000fe40003f46070 */
[----:B------:R-:W-:Y:S01]  /*4200*/  SEL R8, R3, R4, !P6 ;  /* 0x0000000403087207 */ /* 0x000fe20007000000 */
[C---:B------:R-:W-:Y:S02]  /*4210*/  VIADD R3, R59.reuse, 0xfffffffc ;  /* 0xfffffffc3b037836 */ /* 0x040fe40000000000 */
[----:B------:R-:W-:Y:S01]  /*4220*/  VIADD R4, R59, 0xfffffffb ;  /* 0xfffffffb3b047836 */ /* 0x000fe20000000000 */
[----:B--23--:R-:W-:Y:S07]  /*4230*/  BRA.U UP0, `(.L_x_5) ;  /* 0x0000000100187547 */ /* 0x00cfee000b800000 */
[----:B------:R-:W-:Y:S01]  /*4240*/  ELECT P0, URZ, PT ;  /* 0x0000000000ff782f */ /* 0x000fe20003800000 */
[----:B------:R-:W-:Y:S01]  /*4250*/  IMAD.MOV.U32 R0, RZ, RZ, 0x1 ;  /* 0x00000001ff007424 */ /* 0x000fe200078e00ff */
[----:B------:R-:W-:Y:S01]  /*4260*/  UMOV UR9, 0x40 ;  /* 0x0000004000097882 */ /* 0x000fe20000000000 */
[----:B------:R-:W-:Y:S01]  /*4270*/  UVIRTCOUNT.DEALLOC.SMPOOL 0x80 ;  /* 0x000000800000784c */ /* 0x000fe20000000000 */
[----:B------:R-:W-:-:S09]  /*4280*/  ULEA UR9, UR8, UR9, 0x18 ;  /* 0x0000000908097291 */ /* 0x000fd2000f8ec0ff */
[----:B------:R0:W-:Y:S03]  /*4290*/  @P0 STS.U8 [UR9], R0 ;  /* 0x00000000ff000988 */ /* 0x0001e60008000009 */
.L_x_5:
[----:B------:R-:W-:Y:S01]  /*42a0*/  STTM.x64 tmem[UR7], RZ ;  /* 0x000000ff000079ed */ /* 0x000fe20008340007 */
[----:B------:R-:W-:Y:S01]  /*42b0*/  STTM.x64 tmem[UR7+0x40], RZ ;  /* 0x000040ff000079ed */ /* 0x000fe20008340007 */
[----:B------:R-:W-:Y:S01]  /*42c0*/  STTM.x64 tmem[UR7+0x80], RZ ;  /* 0x000080ff000079ed */ /* 0x000fe20008340007 */
[----:B------:R-:W-:Y:S01]  /*42d0*/  STTM.x64 tmem[UR7+0xc0], RZ ;  /* 0x0000c0ff000079ed */ /* 0x000fe20008340007 */
[----:B------:R-:W1:Y:S02]  /*42e0*/  FENCE.VIEW.ASYNC.T ;  /* 0x00000000000073c6 */ /* 0x000e640000000200 */
[----:B-1----:R-:W-:Y:S01]  /*42f0*/  VOTEU.ALL UP1, P5 ;  /* 0x0000000000ff7886 */ /* 0x002fe20002820000 */
[----:B------:R-:W-:Y:S01]  /*4300*/  VOTEU.ALL UP2, P5 ;  /* 0x0000000000ff7886 */ /* 0x000fe20002840000 */
[----:B------:R-:W-:Y:S01]  /*4310*/  IMAD R2, R2, UR12, RZ ;  /* 0x0000000c02027c24 */ /* 0x000fe2000f8e02ff */
[----:B------:R-:W1:Y:S01]  /*4320*/  LDCU.64 UR14, c[0x0][0x358] ;  /* 0x00006b00ff0e77ac */ /* 0x000e620008000a00 */
[----:B------:R-:W-:Y:S01]  /*4330*/  IMAD R7, R7, UR12, RZ ;  /* 0x0000000c07077c24 */ /* 0x000fe2000f8e02ff */
[----:B------:R-:W-:-:S04]  /*4340*/  @!UP1 UIADD3 UR8, UPT, UPT, -UR10, 0x100000, URZ ;  /* 0x001000000a089890 */ /* 0x000fc8000fffe1ff */
[----:B------:R-:W-:Y:S02]  /*4350*/  @!UP1 USHF.L.U32 UR9, UR8, 0xb, URZ ;  /* 0x0000000b08099899 */ /* 0x000fe400080006ff */
[----:B------:R-:W-:Y:S01]  /*4360*/  @!UP1 USHF.L.U32 UR8, UR8, 0x1, URZ ;  /* 0x0000000108089899 */ /* 0x000fe200080006ff */
[----:B------:R-:W-:Y:S01]  /*4370*/  BAR.SYNC.DEFER_BLOCKING 0x0 ;  /* 0x0000000000007b1d */ /* 0x000fe20000010000 */
[----:B0-----:R-:W-:Y:S01]  /*4380*/  IADD3 R0, P6, PT, R2, UR16, RZ ;  /* 0x0000001002007c10 */ /* 0x001fe2000ffde0ff */
[----:B------:R-:W-:Y:S01]  /*4390*/  IMAD R8, R8, UR12, RZ ;  /* 0x0000000c08087c24 */ /* 0x000fe2000f8e02ff */
[----:B------:R-:W-:Y:S02]  /*43a0*/  ISETP.GE.U32.AND P3, PT, R4, 0x7fffff7c, PT ;  /* 0x7fffff7c0400780c */ /* 0x000fe40003f66070 */
[----:B------:R-:W-:Y:S01]  /*43b0*/  LEA.HI.X.SX32 R2, R2, UR17, 0x1, P6 ;  /* 0x0000001102027c11 */ /* 0x000fe2000b0f0eff */
[----:B------:R-:W-:Y:S01]  /*43c0*/  @!P1 IMAD.MOV.U32 R4, RZ, RZ, R0 ;  /* 0x000000ffff049224 */ /* 0x000fe200078e0000 */
[----:B------:R-:W-:Y:S01]  /*43d0*/  ISETP.GE.U32.AND P0, PT, R5, 0x7fffff7b, PT ;  /* 0x7fffff7b0500780c */ /* 0x000fe20003f06070 */
[----:B------:R-:W-:Y:S01]  /*43e0*/  STL [R1+0x1ea4], R23 ;  /* 0x001ea41701007387 */ /* 0x000fe20000100800 */
[----:B------:R-:W-:Y:S01]  /*43f0*/  PRMT R25, RZ, 0x7610, R25 ;  /* 0x00007610ff197816 */ /* 0x000fe20000000019 */
[----:B------:R-:W-:Y:S01]  /*4400*/  @!P1 IMAD.MOV.U32 R5, RZ, RZ, R2 ;  /* 0x000000ffff059224 */ /* 0x000fe200078e0002 */
[----:B------:R-:W-:Y:S01]  /*4410*/  ISETP.GE.U32.AND P4, PT, R3, 0x7fffff7d, PT ;  /* 0x7fffff7d0300780c */ /* 0x000fe20003f86070 */
[----:B------:R-:W-:Y:S01]  /*4420*/  IMAD R10, R6, UR12, RZ ;  /* 0x0000000c060a7c24 */ /* 0x000fe2000f8e02ff */
[----:B------:R-:W-:Y:S01]  /*4430*/  IADD3 R3, P6, PT, R7, UR16, RZ ;  /* 0x0000001007037c10 */ /* 0x000fe2000ffde0ff */
[----:B------:R-:W-:Y:S01]  /*4440*/  STL [R1+0x1eb0], R23 ;  /* 0x001eb01701007387 */ /* 0x000fe20000100800 */
[----:B------:R-:W-:Y:S01]  /*4450*/  PRMT R24, RZ, 0x7610, R24 ;  /* 0x00007610ff187816 */ /* 0x000fe20000000018 */
[----:B------:R-:W0:Y:S01]  /*4460*/  LDC.64 R16, c[0x0][0x3a8] ;  /* 0x0000ea00ff107b82 */ /* 0x000e220000000a00 */
[----:B------:R-:W-:Y:S01]  /*4470*/  PRMT R51, RZ, 0x7610, R51 ;  /* 0x00007610ff337816 */ /* 0x000fe20000000033 */
[----:B------:R-:W-:Y:S01]  /*4480*/  STL [R1+0x1ebc], R23 ;  /* 0x001ebc1701007387 */ /* 0x000fe20000100800 */
[----:B------:R-:W-:Y:S01]  /*4490*/  PRMT R26, RZ, 0x7610, R26 ;  /* 0x00007610ff1a7816 */ /* 0x000fe2000000001a */
[----:B------:R-:W-:Y:S01]  /*44a0*/  VIADD R13, R59, 0xfffffff9 ;  /* 0xfffffff93b0d7836 */ /* 0x000fe20000000000 */
[----:B------:R-:W2:Y:S01]  /*44b0*/  LDCU UR40, c[0x0][0x3b0] ;  /* 0x00007600ff2877ac */ /* 0x000ea20008000800 */
[----:B------:R-:W-:Y:S04]  /*44c0*/  STL [R1+0x1ec8], R23 ;  /* 0x001ec81701007387 */ /* 0x000fe80000100800 */
[----:B------:R-:W3:Y:S02]  /*44d0*/  FENCE.VIEW.ASYNC.S ;  /* 0x00000000000073c6 */ /* 0x000ee40000000000 */
[----:B---3--:R3:W4:Y:S01]  /*44e0*/  @!UP2 SYNCS.EXCH.64 URZ, [UR6], UR8 ;  /* 0x0000000806ffa5b2 */ /* 0x0087220008000100 */
[----:B------:R-:W0:Y:S01]  /*44f0*/  LDCU UR41, c[0x0][0x3b0] ;  /* 0x00007600ff2977ac */ /* 0x000e220008000800 */
[----:B----4-:R-:W-:Y:S06]  /*4500*/  BAR.SYNC.DEFER_BLOCKING 0x0 ;  /* 0x0000000000007b1d */ /* 0x010fec0000010000 */
[----:B------:R-:W4:Y:S01]  /*4510*/  LDCU UR42, c[0x0][0x3b0] ;  /* 0x00007600ff2a77ac */ /* 0x000f220008000800 */
[----:B------:R-:W-:Y:S01]  /*4520*/  STL [R1+0x1ed4], R23 ;  /* 0x001ed41701007387 */ /* 0x000fe20000100800 */
[----:B------:R-:W0:Y:S03]  /*4530*/  LDCU UR43, c[0x0][0x3b0] ;  /* 0x00007600ff2b77ac */ /* 0x000e260008000800 */
[----:B------:R-:W-:Y:S01]  /*4540*/  STL [R1+0x1ee0], R23 ;  /* 0x001ee01701007387 */ /* 0x000fe20000100800 */
[----:B------:R-:W0:Y:S03]  /*4550*/  LDCU UR36, c[0x0][0x3b0] ;  /* 0x00007600ff2477ac */ /* 0x000e260008000800 */
[----:B------:R-:W-:Y:S01]  /*4560*/  STL [R1+0x1eec], R23 ;  /* 0x001eec1701007387 */ /* 0x000fe20000100800 */
[----:B------:R-:W0:Y:S03]  /*4570*/  LDCU UR37, c[0x0][0x3b0] ;  /* 0x00007600ff2577ac */ /* 0x000e260008000800 */
[----:B------:R-:W-:Y:S01]  /*4580*/  STL [R1+0x1ef8], R23 ;  /* 0x001ef81701007387 */ /* 0x000fe20000100800 */
[----:B------:R-:W0:Y:S03]  /*4590*/  LDCU UR38, c[0x0][0x3b0] ;  /* 0x00007600ff2677ac */ /* 0x000e260008000800 */
[----:B-1----:R1:W2:Y:S01]  /*45a0*/  @!P1 LDG.E.U8 R25, desc[UR14][R4.64] ;  /* 0x0000000e04199981 */ /* 0x0022a2000c1e1100 */
[----:B------:R-:W0:Y:S03]  /*45b0*/  LDCU UR12, c[0x0][0x3b0] ;  /* 0x00007600ff0c77ac */ /* 0x000e260008000800 */
[----:B------:R-:W-:Y:S01]  /*45c0*/  STL [R1+0x1f04], R23 ;  /* 0x001f041701007387 */ /* 0x000fe20000100800 */
[----:B------:R-:W2:Y:S03]  /*45d0*/  LDCU UR13, c[0x0][0x3b0] ;  /* 0x00007600ff0d77ac */ /* 0x000ea60008000800 */
[----:B------:R-:W-:Y:S01]  /*45e0*/  STL [R1+0x1f10], R23 ;  /* 0x001f101701007387 */ /* 0x000fe20000100800 */
[----:B-1----:R-:W-:Y:S01]  /*45f0*/  LEA.HI.X.SX32 R4, R7, UR17, 0x1, P6 ;  /* 0x0000001107047c11 */ /* 0x002fe2000b0f0eff */
[----:B------:R-:W1:Y:S01]  /*4600*/  LDCU UR34, c[0x0][0x3b0] ;  /* 0x00007600ff2277ac */ /* 0x000e620008000800 */
[C---:B------:R-:W-:Y:S01]  /*4610*/  IADD3 R5, P6, PT, R8.reuse, UR16, RZ ;  /* 0x0000001008057c10 */ /* 0x040fe2000ffde0ff */
[----:B------:R-:W-:Y:S02]  /*4620*/  STL [R1+0x1f1c], R23 ;  /* 0x001f1c1701007387 */ /* 0x000fe40000100800 */
[----:B------:R-:W-:Y:S01]  /*4630*/  @!P1 IMAD.MOV.U32 R9, RZ, RZ, R4 ;  /* 0x000000ffff099224 */ /* 0x000fe200078e0004 */
[----:B------:R-:W-:Y:S01]  /*4640*/  LEA.HI.X.SX32 R6, R8, UR17, 0x1, P6 ;  /* 0x0000001108067c11 */ /* 0x000fe2000b0f0eff */
[----:B------:R-:W-:Y:S01]  /*4650*/  @!P1 IMAD.MOV.U32 R8, RZ, RZ, R3 ;  /* 0x000000ffff089224 */ /* 0x000fe200078e0003 */
[----:B------:R-:W-:Y:S01]  /*4660*/  IADD3 R7, P6, PT, R10, UR16, RZ ;  /* 0x000000100a077c10 */ /* 0x000fe2000ffde0ff */
[----:B------:R-:W-:Y:S01]  /*4670*/  STL [R1+0x1f28], R23 ;  /* 0x001f281701007387 */ /* 0x000fe20000100800 */
[----:B0-----:R-:W-:Y:S01]  /*4680*/  IMAD.SHL.U32 R12, R16, 0x2, RZ ;  /* 0x00000002100c7824 */ /* 0x001fe200078e00ff */
[----:B---3--:R-:W-:-:S04]  /*4690*/  @!UP1 UIADD3 UR8, UPT, UPT, -UR10, 0x100000, URZ ;  /* 0x001000000a089890 */ /* 0x008fc8000fffe1ff */
[----:B------:R-:W-:Y:S02]  /*46a0*/  @!UP1 USHF.L.U32 UR9, UR8, 0xb, URZ ;  /* 0x0000000b08099899 */ /* 0x000fe400080006ff */
[----:B------:R-:W-:Y:S01]  /*46b0*/  @!UP1 USHF.L.U32 UR8, UR8, 0x1, URZ ;  /* 0x0000000108089899 */ /* 0x000fe200080006ff */
[----:B------:R-:W0:Y:S01]  /*46c0*/  LDCU UR35, c[0x0][0x3b0] ;  /* 0x00007600ff2377ac */ /* 0x000e220008000800 */
[----:B------:R3:W2:Y:S01]  /*46d0*/  @!P1 LDG.E.U8 R24, desc[UR14][R8.64] ;  /* 0x0000000e08189981 */ /* 0x0006a2000c1e1100 */
[----:B------:R-:W0:Y:S03]  /*46e0*/  LDCU UR10, c[0x0][0x3b0] ;  /* 0x00007600ff0a77ac */ /* 0x000e260008000800 */
[----:B------:R0:W-:Y:S01]  /*46f0*/  STL [R1+0x1f34], R23 ;  /* 0x001f341701007387 */ /* 0x0001e20000100800 */
[----:B------:R-:W0:Y:S03]  /*4700*/  LDCU UR39, c[0x0][0x3b0] ;  /* 0x00007600ff2777ac */ /* 0x000e260008000800 */
[----:B------:R-:W-:Y:S01]  /*4710*/  STL [R1+0x1ea0], R22 ;  /* 0x001ea01601007387 */ /* 0x000fe20000100800 */
[----:B---3--:R-:W-:Y:S01]  /*4720*/  @!P1 IMAD.MOV.U32 R8, RZ, RZ, R5 ;  /* 0x000000ffff089224 */ /* 0x008fe200078e0005 */
[----:B------:R-:W3:Y:S01]  /*4730*/  LDCU UR16, c[0x0][0x3b0] ;  /* 0x00007600ff1077ac */ /* 0x000ee20008000800 */
[----:B------:R-:W-:Y:S01]  /*4740*/  @!P1 IMAD.MOV.U32 R9, RZ, RZ, R6 ;  /* 0x000000ffff099224 */ /* 0x000fe200078e0006 */
[----:B------:R-:W-:Y:S01]  /*4750*/  STL [R1+0x1eb4], R22 ;  /* 0x001eb41601007387 */ /* 0x000fe20000100800 */
[----:B------:R-:W0:Y:S03]  /*4760*/  LDCU UR20, c[0x0][0x3b0] ;  /* 0x00007600ff1477ac */ /* 0x000e260008000800 */
[----:B------:R1:W2:Y:S01]  /*4770*/  @!P1 LDG.E.U8 R51, desc[UR14][R8.64] ;  /* 0x0000000e08339981 */ /* 0x0002a2000c1e1100 */
[----:B------:R-:W2:Y:S03]  /*4780*/  LDCU UR21, c[0x0][0x3b0] ;  /* 0x00007600ff1577ac */ /* 0x000ea60008000800 */
[----:B------:R-:W-:Y:S01]  /*4790*/  STL [R1+0x1ecc], R22 ;  /* 0x001ecc1601007387 */ /* 0x000fe20000100800 */
[----:B------:R-:W2:Y:S03]  /*47a0*/  LDCU UR22, c[0x0][0x3b0] ;  /* 0x00007600ff1677ac */ /* 0x000ea60008000800 */
[----:B------:R-:W-:Y:S01]  /*47b0*/  STL [R1+0x1ee4], R22 ;  /* 0x001ee41601007387 */ /* 0x000fe20000100800 */
[----:B-1----:R-:W-:Y:S01]  /*47c0*/  LEA.HI.X.SX32 R8, R10, UR17, 0x1, P6 ;  /* 0x000000110a087c11 */ /* 0x002fe2000b0f0eff */
[----:B------:R-:W-:-:S02]  /*47d0*/  @!P1 IMAD.MOV.U32 R10, RZ, RZ, R7 ;  /* 0x000000ffff0a9224 */ /* 0x000fc400078e0007 */
[----:B------:R-:W-:Y:S01]  /*47e0*/  STL [R1+0x1efc], R22 ;  /* 0x001efc1601007387 */ /* 0x000fe20000100800 */
[----:B------:R-:W-:Y:S01]  /*47f0*/  SHF.R.S32.HI R9, RZ, 0x1f, R12 ;  /* 0x0000001fff097819 */ /* 0x000fe2000001140c */
[----:B------:R-:W-:Y:S01]  /*4800*/  VOTEU.ALL UP1, P5 ;  /* 0x0000000000ff7886 */ /* 0x000fe20002820000 */
[----:B------:R-:W-:Y:S01]  /*4810*/  @!P1 IMAD.MOV.U32 R11, RZ, RZ, R8 ;  /* 0x000000ffff0b9224 */ /* 0x000fe200078e0008 */
[----:B------:R-:W-:Y:S01]  /*4820*/  STL [R1+0x1f14], R22 ;  /* 0x001f141601007387 */ /* 0x000fe20000100800 */
[----:B0-----:R-:W-:Y:S01]  /*4830*/  PRMT R23, RZ, 0x7610, R23 ;  /* 0x00007610ff177816 */ /* 0x001fe20000000017 */
[----:B------:R-:W0:Y:S01]  /*4840*/  LDCU UR17, c[0x0][0x3b0] ;  /* 0x00007600ff1177ac */ /* 0x000e220008000800 */
[----:B------:R1:W0:Y:S01]  /*4850*/  @!UP1 SYNCS.EXCH.64 URZ, [UR4+0x24008], UR8 ;  /* 0x0240080804ff95b2 */ /* 0x0002220008000100 */
[----:B------:R0:W2:Y:S01]  /*4860*/  @!P1 LDG.E.U8 R26, desc[UR14][R10.64] ;  /* 0x0000000e0a1a9981 */ /* 0x0000a2000c1e1100 */
[----:B------:R-:W0:Y:S03]  /*4870*/  LDCU UR23, c[0x0][0x3b0] ;  /* 0x00007600ff1777ac */ /* 0x000e260008000800 */
[----:B------:R-:W-:Y:S01]  /*4880*/  STL [R1+0x1f2c], R22 ;  /* 0x001f2c1601007387 */ /* 0x000fe20000100800 */
[----:B------:R-:W0:Y:S03]  /*4890*/  LDCU UR24, c[0x0][0x3b0] ;  /* 0x00007600ff1877ac */ /* 0x000e260008000800 */
[----:B------:R-:W-:Y:S01]  /*48a0*/  STL [R1+0x1e9c], R21 ;  /* 0x001e9c1501007387 */ /* 0x000fe20000100800 */
[----:B------:R-:W0:Y:S03]  /*48b0*/  LDCU UR25, c[0x0][0x3b0] ;  /* 0x00007600ff1977ac */ /* 0x000e260008000800 */
[----:B------:R-:W-:Y:S01]  /*48c0*/  STL [R1+0x1ea8], R21 ;  /* 0x001ea81501007387 */ /* 0x000fe20000100800 */
[----:B-1----:R-:W1:Y:S03]  /*48d0*/  LDCU UR9, c[0x0][0x3b0] ;  /* 0x00007600ff0977ac */ /* 0x002e660008000800 */
        /* <DEDUP_REMOVED lines=10> */
[----:B------:R0:W-:Y:S01]  /*4980*/  STL [R1+0x1f38], R21 ;  /* 0x001f381501007387 */ /* 0x0001e20000100800 */
        /* <DEDUP_REMOVED lines=69> */
[----:B------:R-:W-:Y:S04]  /*4de0*/  STL [R1+0x1c64], R82 ;  /* 0x001c645201007387 */ /* 0x000fe80000100800 */
        /* <DEDUP_REMOVED lines=181> */
[----:B------:R-:W-:Y:S01]  /*5940*/  STL [R1+0x1b14], R48 ;  /* 0x001b143001007387 */ /* 0x000fe20000100800 */
[----:B0-----:R-:W-:-:S03]  /*5950*/  IADD3 R21, P6, PT, R12, R0, RZ ;  /* 0x000000000c157210 */ /* 0x001fc60007fde0ff */
[----:B------:R-:W-:Y:S04]  /*5960*/  STL [R1+0x1b08], R58 ;  /* 0x001b083a01007387 */ /* 0x000fe80000100800 */
[----:B------:R-:W-:Y:S04]  /*5970*/  STL [R1+0x1b04], R54 ;  /* 0x001b043601007387 */ /* 0x000fe80000100800 */
[----:B------:R-:W-:Y:S04]  /*5980*/  STL [R1+0x1b00], R62 ;  /* 0x001b003e01007387 */ /* 0x000fe80000100800 */
[----:B------:R-:W-:Y:S04]  /*5990*/  STL [R1+0x1afc], R57 ;  /* 0x001afc3901007387 */ /* 0x000fe80000100800 */
[----:B------:R-:W-:Y:S01]  /*59a0*/  STL [R1+0x1af4], R56 ;  /* 0x001af43801007387 */ /* 0x000fe20000100800 */
[----:B------:R-:W-:-:S03]  /*59b0*/  IMAD.MOV.U32 R11, RZ, RZ, R21 ;  /* 0x000000ffff0b7224 */ /* 0x000fc600078e0015 */
[----:B------:R-:W-:Y:S01]  /*59c0*/  STL [R1+0x1af0], R55 ;  /* 0x001af03701007387 */ /* 0x000fe20000100800 */
[----:B------:R-:W-:-:S03]  /*59d0*/  IMAD.X R10, R9, 0x1, R2, P6 ;  /* 0x00000001090a7824 */ /* 0x000fc600030e0602 */
[----:B------:R-:W-:Y:S04]  /*59e0*/  STL [R1+0x1aec], R53 ;  /* 0x001aec3501007387 */ /* 0x000fe80000100800 */
[----:B------:R-:W-:Y:S04]  /*59f0*/  STL [R1+0x1ae8], R61 ;  /* 0x001ae83d01007387 */ /* 0x000fe80000100800 */
[----:B------:R-:W-:Y:S04]  /*5a00*/  STL [R1+0x1ae4], R60 ;  /* 0x001ae43c01007387 */ /* 0x000fe80000100800 */
[----:B------:R-:W-:Y:S01]  /*5a10*/  STL [R1+0x18e8], R88 ;  /* 0x0018e85801007387 */ /* 0x000fe20000100800 */
[----:B------:R-:W-:-:S03]  /*5a20*/  @!P2 LOP3.LUT R11, R11, R10, RZ, 0x3c, !PT ;  /* 0x0000000a0b0ba212 */ /* 0x000fc600078e3cff */
[----:B------:R-:W-:Y:S04]  /*5a30*/  STL [R1+0x1a64], R88 ;  /* 0x001a645801007387 */ /* 0x000fe80000100800 */
[----:B--2---:R-:W-:Y:S04]  /*5a40*/  STL [R1+0x1b0c], R25 ;  /* 0x001b0c1901007387 */ /* 0x004fe80000100800 */
[----:B------:R-:W-:Y:S04]  /*5a50*/  STL [R1+0x1b10], R24 ;  /* 0x001b101801007387 */ /* 0x000fe80000100800 */
[----:B------:R-:W-:Y:S04]  /*5a60*/  STL [R1+0x1b18], R51 ;  /* 0x001b183301007387 */ /* 0x000fe80000100800 */
[----:B------:R-:W-:Y:S04]  /*5a70*/  STL [R1+0x6fc], R21 ;  /* 0x0006fc1501007387 */ /* 0x000fe80000100800 */
[----:B------:R-:W-:Y:S04]  /*5a80*/  STL [R1+0x1b1c], R26 ;  /* 0x001b1c1a01007387 */ /* 0x000fe80000100800 */
[----:B------:R0:W-:Y:S01]  /*5a90*/  STL [R1+0x6f8], R10 ;  /* 0x0006f80a01007387 */ /* 0x0001e20000100800 */
[----:B------:R-:W-:-:S02]  /*5aa0*/  PRMT R22, RZ, 0x7610, R22 ;  /* 0x00007610ff167816 */ /* 0x000fc40000000016 */
[----:B0-----:R-:W-:-:S04]  /*5ab0*/  @!P2 LOP3.LUT R10, R11, R10, RZ, 0x3c, !PT ;  /* 0x0000000a0b0aa212 */ /* 0x001fc800078e3cff */
[----:B------:R-:W-:-:S05]  /*5ac0*/  @!P2 LOP3.LUT R11, R11, R10, RZ, 0x3c, !PT ;  /* 0x0000000a0b0ba212 */ /* 0x000fca00078e3cff */
[----:B------:R0:W2:Y:S01]  /*5ad0*/  @!P2 LDG.E.U8 R22, desc[UR14][R10.64] ;  /* 0x0000000e0a16a981 */ /* 0x0000a2000c1e1100 */
[----:B------:R-:W-:-:S05]  /*5ae0*/  IADD3 R21, P6, PT, R12, R3, RZ ;  /* 0x000000030c157210 */ /* 0x000fca0007fde0ff */
[----:B------:R-:W-:Y:S02]  /*5af0*/  IMAD.X R20, R9, 0x1, R4, P6 ;  /* 0x0000000109147824 */ /* 0x000fe400030e0604 */
[----:B0-----:R-:W-:Y:S02]  /*5b00*/  @!P2 IMAD.MOV.U32 R10, RZ, RZ, R21 ;  /* 0x000000ffff0aa224 */ /* 0x001fe400078e0015 */
[----:B------:R-:W-:Y:S01]  /*5b10*/  @!P2 IMAD.MOV.U32 R11, RZ, RZ, R20 ;  /* 0x000000ffff0ba224 */ /* 0x000fe200078e0014 */
[----:B------:R-:W-:Y:S01]  /*5b20*/  IADD3 R14, P6, PT, R12, R5, RZ ;  /* 0x000000050c0e7210 */ /* 0x000fe20007fde0ff */
[----:B------:R-:W-:Y:S04]  /*5b30*/  STL [R1+0x704], R21 ;  /* 0x0007041501007387 */ /* 0x000fe80000100800 */
[----:B------:R0:W3:Y:S04]  /*5b40*/  @!P2 LDG.E.U8 R23, desc[UR14][R10.64] ;  /* 0x0000000e0a17a981 */ /* 0x0000e8000c1e1100 */
[----:B------:R1:W-:Y:S04]  /*5b50*/  STL [R1+0x700], R20 ;  /* 0x0007001401007387 */ /* 0x0003e80000100800 */
[----:B------:R-:W-:Y:S01]  /*5b60*/  STL [R1+0x70c], R14 ;  /* 0x00070c0e01007387 */ /* 0x000fe20000100800 */
[----:B------:R-:W-:Y:S01]  /*5b70*/  ISETP.GE.U32.AND P1, PT, R13, 0x7fffff7a, PT ;  /* 0x7fffff7a0d00780c */ /* 0x000fe20003f26070 */
[----:B0-----:R-:W-:Y:S01]  /*5b80*/  @!P2 IMAD.MOV.U32 R10, RZ, RZ, R14 ;  /* 0x000000ffff0aa224 */ /* 0x001fe200078e000e */
[----:B------:R-:W-:Y:S01]  /*5b90*/  PRMT R13, RZ, 0x7610, R13 ;  /* 0x00007610ff0d7816 */ /* 0x000fe2000000000d */
[----:B--2---:R0:W-:Y:S04]  /*5ba0*/  STL [R1+0x39c], R22 ;  /* 0x00039c1601007387 */ /* 0x0041e80000100800 */
[----:B-1----:R-:W2:Y:S04]  /*5bb0*/  LDL.LU R20, [R1+0x1f3c] ;  /* 0x001f3c0001147983 */ /* 0x002ea80000300800 */
[----:B------:R-:W4:Y:S01]  /*5bc0*/  LDL.LU R21, [R1+0x1f38] ;  /* 0x001f380001157983 */ /* 0x000f220000300800 */
[----:B0-----:R-:W-:-:S04]  /*5bd0*/  IMAD.X R22, R9, 0x1, R6, P6 ;  /* 0x0000000109167824 */ /* 0x001fc800030e0606 */
[----:B------:R-:W-:-:S05]  /*5be0*/  IMAD.MOV.U32 R11, RZ, RZ, R22 ;  /* 0x000000ffff0b7224 */ /* 0x000fca00078e0016 */
[----:B------:R0:W4:Y:S04]  /*5bf0*/  @!P2 LDG.E.U8 R13, desc[UR14][R10.64] ;  /* 0x0000000e0a0da981 */ /* 0x000128000c1e1100 */
[----:B---3--:R1:W-:Y:S04]  /*5c00*/  STL [R1+0x398], R23 ;  /* 0x0003981701007387 */ /* 0x0083e80000100800 */
[----:B-1----:R-:W3:Y:S04]  /*5c10*/  LDL.LU R23, [R1+0x1f34] ;  /* 0x001f340001177983 */ /* 0x002ee80000300800 */
[----:B------:R1:W-:Y:S02]  /*5c20*/  STL [R1+0x708], R22 ;  /* 0x0007081601007387 */ /* 0x0003e40000100800 */
[----:B-1----:R-:W-:Y:S01]  /*5c30*/  IADD3 R22, P6, PT, R12, R7, RZ ;  /* 0x000000070c167210 */ /* 0x002fe20007fde0ff */
[----:B------:R-:W-:-:S04]  /*5c40*/  IMAD R12, R16, 0x3, RZ ;  /* 0x00000003100c7824 */ /* 0x000fc800078e02ff */
[----:B0-----:R-:W-:Y:S01]  /*5c50*/  IMAD.X R11, R9, 0x1, R8, P6 ;  /* 0x00000001090b7824 */ /* 0x001fe200030e0608 */
[----:B------:R-:W-:Y:S01]  /*5c60*/  SHF.R.S32.HI R9, RZ, 0x1f, R12 ;  /* 0x0000001fff097819 */ /* 0x000fe2000001140c */
[----:B------:R-:W-:Y:S01]  /*5c70*/  @!P2 IMAD.MOV.U32 R10, RZ, RZ, R22 ;  /* 0x000000ffff0aa224 */ /* 0x000fe200078e0016 */
[----:B------:R-:W-:Y:S01]  /*5c80*/  IADD3 R14, P6, PT, R12, R0, RZ ;  /* 0x000000000c0e7210 */ /* 0x000fe20007fde0ff */
[----:B------:R-:W-:Y:S04]  /*5c90*/  STL [R1+0x714], R22 ;  /* 0x0007141601007387 */ /* 0x000fe80000100800 */
[----:B------:R0:W-:Y:S01]  /*5ca0*/  STL [R1+0x710], R11 ;  /* 0x0007100b01007387 */ /* 0x0001e20000100800 */
[----:B--2---:R-:W-:-:S06]  /*5cb0*/  PRMT R20, RZ, 0x7610, R20 ;  /* 0x00007610ff147816 */ /* 0x004fcc0000000014 */
[----:B------:R0:W2:Y:S02]  /*5cc0*/  @!P2 LDG.E.U8 R20, desc[UR14][R10.64] ;  /* 0x0000000e0a14a981 */ /* 0x0000a4000c1e1100 */
[----:B0-----:R-:W-:Y:S02]  /*5cd0*/  IMAD.MOV.U32 R11, RZ, RZ, R14 ;  /* 0x000000ffff0b7224 */ /* 0x001fe400078e000e */
[----:B------:R-:W-:Y:S01]  /*5ce0*/  IMAD.X R10, R9, 0x1, R2, P6 ;  /* 0x00000001090a7824 */ /* 0x000fe200030e0602 */
[----:B----4-:R-:W-:Y:S04]  /*5cf0*/  STL [R1+0x394], R13 ;  /* 0x0003940d01007387 */ /* 0x010fe80000100800 */
[----:B------:R-:W-:Y:S01]  /*5d00*/  @!P4 LOP3.LUT R11, R11, R10, RZ, 0x3c, !PT ;  /* 0x0000000a0b0bc212 */ /* 0x000fe200078e3cff */
[----:B------:R-:W-:Y:S04]  /*5d10*/  STL [R1+0x71c], R14 ;  /* 0x00071c0e01007387 */ /* 0x000fe80000100800 */
[----:B------:R0:W-:Y:S01]  /*5d20*/  STL [R1+0x718], R10 ;  /* 0x0007180a01007387 */ /* 0x0001e20000100800 */
[----:B------:R-:W-:-:S02]  /*5d30*/  PRMT R21, RZ, 0x7610, R21 ;  /* 0x00007610ff157816 */ /* 0x000fc40000000015 */
[----:B0-----:R-:W-:-:S04]  /*5d40*/  @!P4 LOP3.LUT R10, R11, R10, RZ, 0x3c, !PT ;  /* 0x0000000a0b0ac212 */ /* 0x001fc800078e3cff */
[----:B------:R-:W-:-:S05]  /*5d50*/  @!P4 LOP3.LUT R11, R11, R10, RZ, 0x3c, !PT ;  /* 0x0000000a0b0bc212 */ /* 0x000fca00078e3cff */
[----:B------:R0:W4:Y:S01]  /*5d60*/  @!P4 LDG.E.U8 R21, desc[UR14][R10.64] ;  /* 0x0000000e0a15c981 */ /* 0x000122000c1e1100 */
[----:B------:R-:W-:-:S05]  /*5d70*/  IADD3 R22, P6, PT, R12, R3, RZ ;  /* 0x000000030c167210 */ /* 0x000fca0007fde0ff */
[----:B------:R-:W-:Y:S01]  /*5d80*/  STL [R1+0x724], R22 ;  /* 0x0007241601007387 */ /* 0x000fe20000100800 */
[----:B---3--:R-:W-:Y:S01]  /*5d90*/  PRMT R23, RZ, 0x7610, R23 ;  /* 0x00007610ff177816 */ /* 0x008fe20000000017 */
[----:B0-----:R-:W-:Y:S02]  /*5da0*/  @!P4 IMAD.MOV.U32 R10, RZ, RZ, R22 ;  /* 0x000000ffff0ac224 */ /* 0x001fe400078e0016 */
[----:B------:R-:W-:-:S05]  /*5db0*/  VIADD R13, R59, 0xfffffff8 ;  /* 0xfffffff83b0d7836 */ /* 0x000fca0000000000 */
[----:B------:R-:W-:Y:S02]  /*5dc0*/  ISETP.GE.U32.AND P2, PT, R13, 0x7fffff79, PT ;  /* 0x7fffff790d00780c */ /* 0x000fe40003f46070 */
[----:B------:R-:W-:Y:S01]  /*5dd0*/  PRMT R13, RZ, 0x7610, R13 ;  /* 0x00007610ff0d7816 */ /* 0x000fe2000000000d */
[----:B--2---:R0:W-:Y:S02]  /*5de0*/  STL [R1+0x390], R20 ;  /* 0x0003901401007387 */ /* 0x0041e40000100800 */
[----:B0-----:R-:W-:-:S04]  /*5df0*/  IMAD.X R20, R9, 0x1, R4, P6 ;  /* 0x0000000109147824 */ /* 0x001fc800030e0604 */
[----:B------:R-:W-:Y:S01]  /*5e00*/  @!P4 IMAD.MOV.U32 R11, RZ, RZ, R20 ;  /* 0x000000ffff0bc224 */ /* 0x000fe200078e0014 */
[----:B------:R-:W-:-:S04]  /*5e10*/  IADD3 R14, P6, PT, R12, R5, RZ ;  /* 0x000000050c0e7210 */ /* 0x000fc80007fde0ff */
[----:B------:R0:W2:Y:S04]  /*5e20*/  @!P4 LDG.E.U8 R23, desc[UR14][R10.64] ;  /* 0x0000000e0a17c981 */ /* 0x0000a8000c1e1100 */
[----:B------:R1:W-:Y:S04]  /*5e30*/  STL [R1+0x720], R20 ;  /* 0x0007201401007387 */ /* 0x0003e80000100800 */
[----:B------:R-:W-:Y:S01]  /*5e40*/  STL [R1+0x72c], R14 ;  /* 0x00072c0e01007387 */ /* 0x000fe20000100800 */
[----:B0-----:R-:W-:-:S03]  /*5e50*/  @!P4 IMAD.MOV.U32 R10, RZ, RZ, R14 ;  /* 0x000000ffff0ac224 */ /* 0x001fc600078e000e */
[----:B----4-:R0:W-:Y:S04]  /*5e60*/  STL [R1+0x3ac], R21 ;  /* 0x0003ac1501007387 */ /* 0x0101e80000100800 */
[----:B-1----:R-:W3:Y:S04]  /*5e70*/  LDL.LU R20, [R1+0x1f30] ;  /* 0x001f300001147983 */ /* 0x002ee80000300800 */
[----:B------:R-:W4:Y:S01]  /*5e80*/  LDL.LU R22, [R1+0x1f2c] ;  /* 0x001f2c0001167983 */ /* 0x000f220000300800 */
[----:B0-----:R-:W-:-:S04]  /*5e90*/  IMAD.X R21, R9, 0x1, R6, P6 ;  /* 0x0000000109157824 */ /* 0x001fc800030e0606 */
[----:B------:R-:W-:-:S05]  /*5ea0*/  IMAD.MOV.U32 R11, RZ, RZ, R21 ;  /* 0x000000ffff0b7224 */ /* 0x000fca00078e0015 */
[----:B------:R0:W4:Y:S04]  /*5eb0*/  @!P4 LDG.E.U8 R13, desc[UR14][R10.64] ;  /* 0x0000000e0a0dc981 */ /* 0x000128000c1e1100 */
[----:B--2---:R1:W-:Y:S04]  /*5ec0*/  STL [R1+0x3a8], R23 ;  /* 0x0003a81701007387 */ /* 0x0043e80000100800 */
[----:B-1----:R-:W2:Y:S04]  /*5ed0*/  LDL.LU R23, [R1+0x1f28] ;  /* 0x001f280001177983 */ /* 0x002ea80000300800 */
[----:B------:R1:W-:Y:S02]  /*5ee0*/  STL [R1+0x728], R21 ;  /* 0x0007281501007387 */ /* 0x0003e40000100800 */
[----:B-1----:R-:W-:Y:S01]  /*5ef0*/  IADD3 R21, P6, PT, R12, R7, RZ ;  /* 0x000000070c157210 */ /* 0x002fe20007fde0ff */
[----:B------:R-:W-:Y:S01]  /*5f00*/  IMAD.SHL.U32 R12, R16, 0x4, RZ ;  /* 0x00000004100c7824 */ /* 0x000fe200078e00ff */
[----:B---3--:R-:W-:-:S03]  /*5f10*/  PRMT R20, RZ, 0x7610, R20 ;  /* 0x00007610ff147816 */ /* 0x008fc60000000014 */
[----:B0-----:R-:W-:Y:S01]  /*5f20*/  IMAD.X R11, R9, 0x1, R8, P6 ;  /* 0x00000001090b7824 */ /* 0x001fe200030e0608 */
[----:B------:R-:W-:Y:S01]  /*5f30*/  SHF.R.S32.HI R9, RZ, 0x1f, R12 ;  /* 0x0000001fff097819 */ /* 0x000fe2000001140c */
[----:B------:R-:W-:Y:S01]  /*5f40*/  @!P4 IMAD.MOV.U32 R10, RZ, RZ, R21 ;  /* 0x000000ffff0ac224 */ /* 0x000fe200078e0015 */
[----:B------:R-:W-:Y:S01]  /*5f50*/  IADD3 R14, P6, PT, R12, R0, RZ ;  /* 0x000000000c0e7210 */ /* 0x000fe20007fde0ff */
[----:B------:R-:W-:Y:S04]  /*5f60*/  STL [R1+0x734], R21 ;  /* 0x0007341501007387 */ /* 0x000fe80000100800 */
[----:B------:R0:W-:Y:S04]  /*5f70*/  STL [R1+0x730], R11 ;  /* 0x0007300b01007387 */ /* 0x0001e80000100800 */
[----:B------:R0:W3:Y:S04]  /*5f80*/  @!P4 LDG.E.U8 R20, desc[UR14][R10.64] ;  /* 0x0000000e0a14c981 */ /* 0x0000e8000c1e1100 */
[----:B----4-:R-:W-:Y:S01]  /*5f90*/  STL [R1+0x3a4], R13 ;  /* 0x0003a40d01007387 */ /* 0x010fe20000100800 */
[----:B0-----:R-:W-:-:S02]  /*5fa0*/  IMAD.MOV.U32 R11, RZ, RZ, R14 ;  /* 0x000000ffff0b7224 */ /* 0x001fc400078e000e */
[----:B------:R-:W-:Y:S01]  /*5fb0*/  IMAD.X R10, R9, 0x1, R2, P6 ;  /* 0x00000001090a7824 */ /* 0x000fe200030e0602 */
[----:B------:R-:W-:Y:S04]  /*5fc0*/  STL [R1+0x73c], R14 ;  /* 0x00073c0e01007387 */ /* 0x000fe80000100800 */
[-C--:B------:R-:W-:Y:S01]  /*5fd0*/  @!P3 LOP3.LUT R11, R11, R10.reuse, RZ, 0x3c, !PT ;  /* 0x0000000a0b0bb212 */ /* 0x080fe200078e3cff */
[----:B------:R0:W-:Y:S01]  /*5fe0*/  STL [R1+0x738], R10 ;  /* 0x0007380a01007387 */ /* 0x0001e20000100800 */
[----:B------:R-:W-:Y:S02]  /*5ff0*/  PRMT R22, RZ, 0x7610, R22 ;  /* 0x00007610ff167816 */ /* 0x000fe40000000016 */
[----:B0-----:R-:W-:-:S04]  /*6000*/  @!P3 LOP3.LUT R10, R11, R10, RZ, 0x3c, !PT ;  /* 0x0000000a0b0ab212 */ /* 0x001fc800078e3cff */
[----:B------:R-:W-:-:S05]  /*6010*/  @!P3 LOP3.LUT R11, R11, R10, RZ, 0x3c, !PT ;  /* 0x0000000a0b0bb212 */ /* 0x000fca00078e3cff */
[----:B------:R0:W4:Y:S01]  /*6020*/  @!P3 LDG.E.U8 R22, desc[UR14][R10.64] ;  /* 0x0000000e0a16b981 */ /* 0x000122000c1e1100 */
[----:B------:R-:W-:-:S05]  /*6030*/  IADD3 R21, P6, PT, R12, R3, RZ ;  /* 0x000000030c157210 */ /* 0x000fca0007fde0ff */
[----:B------:R-:W-:Y:S01]  /*6040*/  STL [R1+0x744], R21 ;  /* 0x0007441501007387 */ /* 0x000fe20000100800 */
[----:B0-----:R-:W-:Y:S02]  /*6050*/  @!P3 IMAD.MOV.U32 R10, RZ, RZ, R21 ;  /* 0x000000ffff0ab224 */ /* 0x001fe400078e0015 */
[----:B------:R-:W-:-:S05]  /*6060*/  VIADD R13, R59, 0xfffffff7 ;  /* 0xfffffff73b0d7836 */ /* 0x000fca0000000000 */
[----:B------:R-:W-:Y:S02]  /*6070*/  ISETP.GE.U32.AND P4, PT, R13, 0x7fffff78, PT ;  /* 0x7fffff780d00780c */ /* 0x000fe40003f86070 */
[----:B------:R-:W-:Y:S02]  /*6080*/  PRMT R13, RZ, 0x7610, R13 ;  /* 0x00007610ff0d7816 */ /* 0x000fe4000000000d */
[----:B--2---:R-:W-:Y:S01]  /*6090*/  PRMT R23, RZ, 0x7610, R23 ;  /* 0x00007610ff177816 */ /* 0x004fe20000000017 */
[----:B---3--:R0:W-:Y:S02]  /*60a0*/  STL [R1+0x3a0], R20 ;  /* 0x0003a01401007387 */ /* 0x0081e40000100800 */
[----:B0-----:R-:W-:-:S04]  /*60b0*/  IMAD.X R20, R9, 0x1, R4, P6 ;  /* 0x0000000109147824 */ /* 0x001fc800030e0604 */
[----:B------:R-:W-:Y:S01]  /*60c0*/  @!P3 IMAD.MOV.U32 R11, RZ, RZ, R20 ;  /* 0x000000ffff0bb224 */ /* 0x000fe200078e0014 */
[----:B------:R-:W-:-:S04]  /*60d0*/  IADD3 R14, P6, PT, R12, R5, RZ ;  /* 0x000000050c0e7210 */ /* 0x000fc80007fde0ff */
[----:B------:R0:W2:Y:S04]  /*60e0*/  @!P3 LDG.E.U8 R23, desc[UR14][R10.64] ;  /* 0x0000000e0a17b981 */ /* 0x0000a8000c1e1100 */
[----:B------:R1:W-:Y:S04]  /*60f0*/  STL [R1+0x740], R20 ;  /* 0x0007401401007387 */ /* 0x0003e80000100800 */
[----:B------:R-:W-:Y:S04]  /*6100*/  STL [R1+0x74c], R14 ;  /* 0x00074c0e01007387 */ /* 0x000fe80000100800 */
[----:B----4-:R3:W-:Y:S04]  /*6110*/  STL [R1+0x580], R22 ;  /* 0x0005801601007387 */ /* 0x0107e80000100800 */
[----:B-1----:R-:W4:Y:S01]  /*6120*/  LDL.LU R20, [R1+0x1f24] ;  /* 0x001f240001147983 */ /* 0x002f220000300800 */
[----:B0-----:R-:W-:-:S03]  /*6130*/  @!P3 IMAD.MOV.U32 R10, RZ, RZ, R14 ;  /* 0x000000ffff0ab224 */ /* 0x001fc600078e000e */
[----:B------:R-:W4:Y:S01]  /*6140*/  LDL.LU R21, [R1+0x1f20] ;  /* 0x001f200001157983 */ /* 0x000f220000300800 */
[----:B---3--:R-:W-:-:S04]  /*6150*/  IMAD.X R22, R9, 0x1, R6, P6 ;  /* 0x0000000109167824 */ /* 0x008fc800030e0606 */
[----:B------:R-:W-:-:S05]  /*6160*/  IMAD.MOV.U32 R11, RZ, RZ, R22 ;  /* 0x000000ffff0b7224 */ /* 0x000fca00078e0016 */
[----:B------:R0:W3:Y:S04]  /*6170*/  @!P3 LDG.E.U8 R13, desc[UR14][R10.64] ;  /* 0x0000000e0a0db981 */ /* 0x0000e8000c1e1100 */
[----:B--2---:R1:W-:Y:S04]  /*6180*/  STL [R1+0x57c], R23 ;  /* 0x00057c1701007387 */ /* 0x0043e80000100800 */
[----:B-1----:R-:W2:Y:S04]  /*6190*/  LDL.LU R23, [R1+0x1f1c] ;  /* 0x001f1c0001177983 */ /* 0x002ea80000300800 */
[----:B------:R1:W-:Y:S02]  /*61a0*/  STL [R1+0x748], R22 ;  /* 0x0007481601007387 */ /* 0x0003e40000100800 */
[----:B-1----:R-:W-:Y:S01]  /*61b0*/  IADD3 R22, P6, PT, R12, R7, RZ ;  /* 0x000000070c167210 */ /* 0x002fe20007fde0ff */
[----:B------:R-:W-:Y:S01]  /*61c0*/  IMAD R12, R16, 0x5, RZ ;  /* 0x00000005100c7824 */ /* 0x000fe200078e02ff */
[----:B----4-:R-:W-:-:S03]  /*61d0*/  PRMT R20, RZ, 0x7610, R20 ;  /* 0x00007610ff147816 */ /* 0x010fc60000000014 */
[----:B0-----:R-:W-:Y:S01]  /*61e0*/  IMAD.X R11, R9, 0x1, R8, P6 ;  /* 0x00000001090b7824 */ /* 0x001fe200030e0608 */
[----:B------:R-:W-:Y:S01]  /*61f0*/  SHF.R.S32.HI R9, RZ, 0x1f, R12 ;  /* 0x0000001fff097819 */ /* 0x000fe2000001140c */
[----:B------:R-:W-:Y:S01]  /*6200*/  @!P3 IMAD.MOV.U32 R10, RZ, RZ, R22 ;  /* 0x000000ffff0ab224 */ /* 0x000fe200078e0016 */
[----:B------:R-:W-:Y:S01]  /*6210*/  IADD3 R14, P6, PT, R12, R0, RZ ;  /* 0x000000000c0e7210 */ /* 0x000fe20007fde0ff */
[----:B------:R-:W-:Y:S04]  /*6220*/  STL [R1+0x754], R22 ;  /* 0x0007541601007387 */ /* 0x000fe80000100800 */
[----:B------:R0:W-:Y:S04]  /*6230*/  STL [R1+0x750], R11 ;  /* 0x0007500b01007387 */ /* 0x0001e80000100800 */
[----:B------:R0:W4:Y:S04]  /*6240*/  @!P3 LDG.E.U8 R20, desc[UR14][R10.64] ;  /* 0x0000000e0a14b981 */ /* 0x000128000c1e1100 */
[----:B---3--:R-:W-:Y:S01]  /*6250*/  STL [R1+0x578], R13 ;  /* 0x0005780d01007387 */ /* 0x008fe20000100800 */
        /* <DEDUP_REMOVED lines=8> */
[----:B------:R0:W3:Y:S01]  /*62e0*/  @!P0 LDG.E.U8 R21, desc[UR14][R10.64] ;  /* 0x0000000e0a158981 */ /* 0x0000e2000c1e1100 */
[----:B------:R-:W-:-:S05]  /*62f0*/  IADD3 R22, P6, PT, R12, R3, RZ ;  /* 0x000000030c167210 */ /* 0x000fca0007fde0ff */
[----:B------:R-:W-:Y:S01]  /*6300*/  STL [R1+0x764], R22 ;  /* 0x0007641601007387 */ /* 0x000fe20000100800 */
[----:B0-----:R-:W-:Y:S02]  /*6310*/  @!P0 IMAD.MOV.U32 R10, RZ, RZ, R22 ;  /* 0x000000ffff0a8224 */ /* 0x001fe400078e0016 */
[----:B------:R-:W-:-:S05]  /*6320*/  VIADD R13, R59, 0xfffffff6 ;  /* 0xfffffff63b0d7836 */ /* 0x000fca0000000000 */
[----:B------:R-:W-:Y:S02]  /*6330*/  ISETP.GE.U32.AND P3, PT, R13, 0x7fffff77, PT ;  /* 0x7fffff770d00780c */ /* 0x000fe40003f66070 */
[----:B------:R-:W-:Y:S02]  /*6340*/  PRMT R13, RZ, 0x7610, R13 ;  /* 0x00007610ff0d7816 */ /* 0x000fe4000000000d */
[----:B--2---:R-:W-:Y:S01]  /*6350*/  PRMT R23, RZ, 0x7610, R23 ;  /* 0x00007610ff177816 */ /* 0x004fe20000000017 */
[----:B----4-:R0:W-:Y:S02]  /*6360*/  STL [R1+0x574], R20 ;  /* 0x0005741401007387 */ /* 0x0101e40000100800 */
[----:B0-----:R-:W-:-:S04]  /*6370*/  IMAD.X R20, R9, 0x1, R4, P6 ;  /* 0x0000000109147824 */ /* 0x001fc800030e0604 */
[----:B------:R-:W-:Y:S01]  /*6380*/  @!P0 IMAD.MOV.U32 R11, RZ, RZ, R20 ;  /* 0x000000ffff0b8224 */ /* 0x000fe200078e0014 */
[----:B------:R-:W-:-:S04]  /*6390*/  IADD3 R14, P6, PT, R12, R5, RZ ;  /* 0x000000050c0e7210 */ /* 0x000fc80007fde0ff */
[----:B------:R0:W2:Y:S04]  /*63a0*/  @!P0 LDG.E.U8 R23, desc[UR14][R10.64] ;  /* 0x0000000e0a178981 */ /* 0x0000a8000c1e1100 */
[----:B------:R1:W-:Y:S04]  /*63b0*/  STL [R1+0x760], R20 ;  /* 0x0007601401007387 */ /* 0x0003e80000100800 */
[----:B------:R-:W-:Y:S04]  /*63c0*/  STL [R1+0x76c], R14 ;  /* 0x00076c0e01007387 */ /* 0x000fe80000100800 */
[----:B---3--:R3:W-:Y:S04]  /*63d0*/  STL [R1+0x570], R21 ;  /* 0x0005701501007387 */ /* 0x0087e80000100800 */
        /* <DEDUP_REMOVED lines=98> */
[----:B------:R-:W-:Y:S01]  /*6a00*/  IMAD.SHL.U32 R12, R16, 0x8, RZ ;  /* 0x00000008100c7824 */ /* 0x000fe200078e00ff */
        /* <DEDUP_REMOVED lines=284> */
[----:B0-----:R-:W-:Y:S01]  /*7bd0*/  @!P3 IMAD.MOV.U32 R10, RZ, RZ, R21 ;  /* 0x000000ffff0ab224 */ /* 0x001fe200078e0015 */
[----:B--2---:R-:W-:Y:S02]  /*7be0*/  PRMT R23, RZ, 0x7610, R23 ;  /* 0x00007610ff177816 */ /* 0x004fe40000000017 */
[----:B----4-:R0:W-:Y:S02]  /*7bf0*/  STL [R1+0x520], R20 ;  /* 0x0005201401007387 */ /* 0x0101e40000100800 */
[----:B0-----:R-:W-:-:S04]  /*7c00*/  IMAD.X R20, R9, 0x1, R4, P6 ;  /* 0x0000000109147824 */ /* 0x001fc800030e0604 */
[----:B------:R-:W-:Y:S01]  /*7c10*/  @!P3 IMAD.MOV.U32 R11, RZ, RZ, R20 ;  /* 0x000000ffff0bb224 */ /* 0x000fe200078e0014 */
[----:B------:R-:W-:Y:S01]  /*7c20*/  IADD3 R14, P6, PT, R12, R5, RZ ;  /* 0x000000050c0e7210 */ /* 0x000fe20007fde0ff */
[----:B------:R0:W-:Y:S04]  /*7c30*/  STL [R1+0x774], R20 ;  /* 0x0007741401007387 */ /* 0x0001e80000100800 */
[----:B------:R1:W2:Y:S04]  /*7c40*/  @!P3 LDG.E.U8 R23, desc[UR14][R10.64] ;  /* 0x0000000e0a17b981 */ /* 0x0002a8000c1e1100 */
[----:B------:R-:W-:Y:S04]  /*7c50*/  STL [R1+0x780], R14 ;  /* 0x0007800e01007387 */ /* 0x000fe80000100800 */
[----:B---3--:R3:W-:Y:S04]  /*7c60*/  STL [R1+0x51c], R22 ;  /* 0x00051c1601007387 */ /* 0x0087e80000100800 */
[----:B0-----:R-:W4:Y:S04]  /*7c70*/  LDL.LU R20, [R1+0x1eac] ;  /* 0x001eac0001147983 */ /* 0x001f280000300800 */
[----:B------:R-:W4:Y:S01]  /*7c80*/  LDL.LU R21, [R1+0x1ea8] ;  /* 0x001ea80001157983 */ /* 0x000f220000300800 */
[----:B------:R-:W-:-:S02]  /*7c90*/  VIADD R13, R59, 0xffffffed ;  /* 0xffffffed3b0d7836 */ /* 0x000fc40000000000 */
[----:B---3--:R-:W-:-:S03]  /*7ca0*/  IMAD.X R22, R9, 0x1, R6, P6 ;  /* 0x0000000109167824 */ /* 0x008fc600030e0606 */
[----:B------:R-:W-:Y:S01]  /*7cb0*/  ISETP.GE.U32.AND P4, PT, R13, 0x7fffff6e, PT ;  /* 0x7fffff6e0d00780c */ /* 0x000fe20003f86070 */
[----:B-1----:R-:W-:Y:S01]  /*7cc0*/  IMAD.MOV.U32 R11, RZ, RZ, R22 ;  /* 0x000000ffff0b7224 */ /* 0x002fe200078e0016 */
[----:B------:R-:W-:Y:S01]  /*7cd0*/  PRMT R13, RZ, 0x7610, R13 ;  /* 0x00007610ff0d7816 */ /* 0x000fe2000000000d */
[----:B------:R-:W-:-:S05]  /*7ce0*/  @!P3 IMAD.MOV.U32 R10, RZ, RZ, R14 ;  /* 0x000000ffff0ab224 */ /* 0x000fca00078e000e */
[----:B------:R0:W3:Y:S04]  /*7cf0*/  @!P3 LDG.E.U8 R13, desc[UR14][R10.64] ;  /* 0x0000000e0a0db981 */ /* 0x0000e8000c1e1100 */
[----:B--2---:R1:W-:Y:S04]  /*7d00*/  STL [R1+0x518], R23 ;  /* 0x0005181701007387 */ /* 0x0043e80000100800 */
[----:B-1----:R-:W2:Y:S04]  /*7d10*/  LDL.LU R23, [R1+0x1ea4] ;  /* 0x001ea40001177983 */ /* 0x002ea80000300800 */
[----:B------:R1:W-:Y:S02]  /*7d20*/  STL [R1+0x77c], R22 ;  /* 0x00077c1601007387 */ /* 0x0003e40000100800 */
[----:B-1----:R-:W-:-:S02]  /*7d30*/  IADD3 R22, P6, PT, R12, R7, RZ ;  /* 0x000000070c167210 */ /* 0x002fc40007fde0ff */
[----:B----4-:R-:W-:-:S03]  /*7d40*/  PRMT R21, RZ, 0x7610, R21 ;  /* 0x00007610ff157816 */ /* 0x010fc60000000015 */
[----:B0-----:R-:W-:Y:S02]  /*7d50*/  IMAD.X R11, R9, 0x1, R8, P6 ;  /* 0x00000001090b7824 */ /* 0x001fe400030e0608 */
[----:B------:R-:W-:-:S05]  /*7d60*/  @!P3 IMAD.MOV.U32 R10, RZ, RZ, R22 ;  /* 0x000000ffff0ab224 */ /* 0x000fca00078e0016 */
[----:B------:R0:W4:Y:S01]  /*7d70*/  @!P3 LDG.E.U8 R21, desc[UR14][R10.64] ;  /* 0x0000000e0a15b981 */ /* 0x000122000c1e1100 */
[----:B------:R-:W-:-:S05]  /*7d80*/  IMAD R12, R16, 0xf, RZ ;  /* 0x0000000f100c7824 */ /* 0x000fca00078e02ff */
[----:B------:R-:W-:Y:S02]  /*7d90*/  SHF.R.S32.HI R9, RZ, 0x1f, R12 ;  /* 0x0000001fff097819 */ /* 0x000fe4000001140c */
[----:B------:R-:W-:Y:S01]  /*7da0*/  IADD3 R14, P6, PT, R12, R0, RZ ;  /* 0x000000000c0e7210 */ /* 0x000fe20007fde0ff */
[----:B------:R-:W-:Y:S04]  /*7db0*/  STL [R1+0x788], R22 ;  /* 0x0007881601007387 */ /* 0x000fe80000100800 */
[----:B------:R1:W-:Y:S01]  /*7dc0*/  STL [R1+0x784], R11 ;  /* 0x0007840b01007387 */ /* 0x0003e20000100800 */
[----:B0-----:R-:W-:-:S03]  /*7dd0*/  IMAD.X R10, R9, 0x1, R2, P6 ;  /* 0x00000001090a7824 */ /* 0x001fc600030e0602 */
[----:B---3--:R-:W-:Y:S01]  /*7de0*/  STL [R1+0x514], R13 ;  /* 0x0005140d01007387 */ /* 0x008fe20000100800 */
[----:B-1----:R-:W-:-:S03]  /*7df0*/  IMAD.MOV.U32 R11, RZ, RZ, R14 ;  /* 0x000000ffff0b7224 */ /* 0x002fc600078e000e */
[----:B------:R-:W-:Y:S02]  /*7e00*/  STL [R1+0x790], R14 ;  /* 0x0007900e01007387 */ /* 0x000fe40000100800 */
[----:B------:R-:W-:Y:S02]  /*7e10*/  @!P0 LOP3.LUT R11, R11, R10, RZ, 0x3c, !PT ;  /* 0x0000000a0b0b8212 */ /* 0x000fe400078e3cff */
[----:B------:R-:W-:Y:S02]  /*7e20*/  PRMT R82, RZ, 0x7610, R82 ;  /* 0x00007610ff527816 */ /* 0x000fe40000000052 */
[----:B------:R-:W-:Y:S01]  /*7e30*/  PRMT R20, RZ, 0x7610, R20 ;  /* 0x00007610ff147816 */ /* 0x000fe20000000014 */
[----:B----4-:R0:W-:Y:S04]  /*7e40*/  STL [R1+0x510], R21 ;  /* 0x0005101501007387 */ /* 0x0101e80000100800 */
[----:B------:R1:W-:Y:S01]  /*7e50*/  STL [R1+0x78c], R10 ;  /* 0x00078c0a01007387 */ /* 0x0003e20000100800 */
[----:B0-----:R-:W-:-:S02]  /*7e60*/  IADD3 R21, P6, PT, R12, R3, RZ ;  /* 0x000000030c157210 */ /* 0x001fc40007fde0ff */
[----:B-1----:R-:W-:-:S03]  /*7e70*/  @!P0 LOP3.LUT R10, R11, R10, RZ, 0x3c, !PT ;  /* 0x0000000a0b0a8212 */ /* 0x002fc600078e3cff */
[----:B------:R-:W-:Y:S01]  /*7e80*/  IMAD.X R22, R9, 0x1, R4, P6 ;  /* 0x0000000109167824 */ /* 0x000fe200030e0604 */
[----:B------:R-:W-:-:S05]  /*7e90*/  @!P0 LOP3.LUT R11, R11, R10, RZ, 0x3c, !PT ;  /* 0x0000000a0b0b8212 */ /* 0x000fca00078e3cff */
[----:B------:R0:W3:Y:S02]  /*7ea0*/  @!P0 LDG.E.U8 R82, desc[UR14][R10.64] ;  /* 0x0000000e0a528981 */ /* 0x0000e4000c1e1100 */
[----:B0-----:R-:W-:Y:S02]  /*7eb0*/  @!P0 IMAD.MOV.U32 R10, RZ, RZ, R21 ;  /* 0x000000ffff0a8224 */ /* 0x001fe400078e0015 */
[----:B------:R-:W-:-:S05]  /*7ec0*/  @!P0 IMAD.MOV.U32 R11, RZ, RZ, R22 ;  /* 0x000000ffff0b8224 */ /* 0x000fca00078e0016 */
[----:B------:R0:W4:Y:S01]  /*7ed0*/  @!P0 LDG.E.U8 R20, desc[UR14][R10.64] ;  /* 0x0000000e0a148981 */ /* 0x000122000c1e1100 */
[----:B------:R-:W-:Y:S01]  /*7ee0*/  IADD3 R14, P6, PT, R12, R5, RZ ;  /* 0x000000050c0e7210 */ /* 0x000fe20007fde0ff */
[----:B------:R-:W-:Y:S02]  /*7ef0*/  VIADD R13, R59, 0xffffffec ;  /* 0xffffffec3b0d7836 */ /* 0x000fe40000000000 */
[----:B------:R-:W-:Y:S04]  /*7f00*/  STL [R1+0x798], R21 ;  /* 0x0007981501007387 */ /* 0x000fe80000100800 */
[----:B------:R1:W-:Y:S04]  /*7f10*/  STL [R1+0x794], R22 ;  /* 0x0007941601007387 */ /* 0x0003e80000100800 */
[----:B------:R-:W-:Y:S01]  /*7f20*/  STL [R1+0x7a0], R14 ;  /* 0x0007a00e01007387 */ /* 0x000fe20000100800 */
[----:B------:R-:W-:Y:S01]  /*7f30*/  ISETP.GE.U32.AND P3, PT, R13, 0x7fffff6d, PT ;  /* 0x7fffff6d0d00780c */ /* 0x000fe20003f66070 */
[----:B0-----:R-:W-:Y:S01]  /*7f40*/  @!P0 IMAD.MOV.U32 R10, RZ, RZ, R14 ;  /* 0x000000ffff0a8224 */ /* 0x001fe200078e000e */
[----:B------:R-:W-:-:S02]  /*7f50*/  PRMT R13, RZ, 0x7610, R13 ;  /* 0x00007610ff0d7816 */ /* 0x000fc4000000000d */
[----:B------:R-:W-:Y:S01]  /*7f60*/  PRMT R15, RZ, 0x7610, R15 ;  /* 0x00007610ff0f7816 */ /* 0x000fe2000000000f */
[----:B---3--:R0:W-:Y:S04]  /*7f70*/  STL [R1+0x5ac], R82 ;  /* 0x0005ac5201007387 */ /* 0x0081e80000100800 */
[----:B-1----:R-:W3:Y:S04]  /*7f80*/  LDL.LU R22, [R1+0x1ea0] ;  /* 0x001ea00001167983 */ /* 0x002ee80000300800 */
[----:B------:R-:W3:Y:S01]  /*7f90*/  LDL.LU R21, [R1+0x1e9c] ;  /* 0x001e9c0001157983 */ /* 0x000ee20000300800 */
[----:B0-----:R-:W-:-:S04]  /*7fa0*/  IMAD.X R82, R9, 0x1, R6, P6 ;  /* 0x0000000109527824 */ /* 0x001fc800030e0606 */
[----:B------:R-:W-:Y:S01]  /*7fb0*/  IMAD.MOV.U32 R11, RZ, RZ, R82 ;  /* 0x000000ffff0b7224 */ /* 0x000fe200078e0052 */
[----:B----4-:R0:W-:Y:S04]  /*7fc0*/  STL [R1+0x5a8], R20 ;  /* 0x0005a81401007387 */ /* 0x0101e80000100800 */
[----:B------:R1:W4:Y:S04]  /*7fd0*/  @!P0 LDG.E.U8 R13, desc[UR14][R10.64] ;  /* 0x0000000e0a0d8981 */ /* 0x000328000c1e1100 */
[----:B0-----:R-:W4:Y:S04]  /*7fe0*/  LDL.LU R20, [R1+0x1e98] ;  /* 0x001e980001147983 */ /* 0x001f280000300800 */
[----:B------:R0:W-:Y:S02]  /*7ff0*/  STL [R1+0x79c], R82 ;  /* 0x00079c5201007387 */ /* 0x0001e40000100800 */
[----:B0-----:R-:W-:-:S05]  /*8000*/  IADD3 R82, P6, PT, R12, R7, RZ ;  /* 0x000000070c527210 */ /* 0x001fca0007fde0ff */
[----:B-1----:R-:W-:Y:S02]  /*8010*/  IMAD.X R11, R9, 0x1, R8, P6 ;  /* 0x00000001090b7824 */ /* 0x002fe400030e0608 */
[----:B------:R-:W-:-:S05]  /*8020*/  @!P0 IMAD.MOV.U32 R10, RZ, RZ, R82 ;  /* 0x000000ffff0a8224 */ /* 0x000fca00078e0052 */
[----:B------:R0:W4:Y:S01]  /*8030*/  @!P0 LDG.E.U8 R15, desc[UR14][R10.64] ;  /* 0x0000000e0a0f8981 */ /* 0x000122000c1e1100 */
[----:B------:R-:W-:-:S05]  /*8040*/  IMAD.SHL.U32 R12, R16, 0x10, RZ ;  /* 0x00000010100c7824 */ /* 0x000fca00078e00ff */
[----:B------:R-:W-:Y:S02]  /*8050*/  SHF.R.S32.HI R9, RZ, 0x1f, R12 ;  /* 0x0000001fff097819 */ /* 0x000fe4000001140c */
[----:B------:R-:W-:Y:S01]  /*8060*/  IADD3 R14, P6, PT, R12, R0, RZ ;  /* 0x000000000c0e7210 */ /* 0x000fe20007fde0ff */
[----:B------:R-:W-:Y:S04]  /*8070*/  STL [R1+0x7a8], R82 ;  /* 0x0007a85201007387 */ /* 0x000fe80000100800 */
[----:B------:R1:W-:Y:S01]  /*8080*/  STL [R1+0x7a4], R11 ;  /* 0x0007a40b01007387 */ /* 0x0003e20000100800 */
[----:B0-----:R-:W-:Y:S02]  /*8090*/  IMAD.X R10, R9, 0x1, R2, P6 ;  /* 0x00000001090a7824 */ /* 0x001fe400030e0602 */
[----:B-1----:R-:W-:-:S05]  /*80a0*/  IMAD.MOV.U32 R11, RZ, RZ, R14 ;  /* 0x000000ffff0b7224 */ /* 0x002fca00078e000e */
[----:B------:R-:W-:Y:S02]  /*80b0*/  @!P1 LOP3.LUT R11, R11, R10, RZ, 0x3c, !PT ;  /* 0x0000000a0b0b9212 */ /* 0x000fe400078e3cff */
[----:B--2---:R-:W-:Y:S02]  /*80c0*/  PRMT R23, RZ, 0x7610, R23 ;  /* 0x00007610ff177816 */ /* 0x004fe40000000017 */
[----:B---3--:R-:W-:Y:S01]  /*80d0*/  PRMT R22, RZ, 0x7610, R22 ;  /* 0x00007610ff167816 */ /* 0x008fe20000000016 */
[----:B----4-:R0:W-:Y:S04]  /*80e0*/  STL [R1+0x5a4], R13 ;  /* 0x0005a40d01007387 */ /* 0x0101e80000100800 */
[----:B------:R-:W-:Y:S01]  /*80f0*/  STL [R1+0x7b0], R14 ;  /* 0x0007b00e01007387 */ /* 0x000fe20000100800 */
[----:B0-----:R-:W-:Y:S01]  /*8100*/  VIADD R13, R59, 0xffffffeb ;  /* 0xffffffeb3b0d7836 */ /* 0x001fe20000000000 */
[----:B------:R-:W-:-:S04]  /*8110*/  PRMT R21, RZ, 0x7610, R21 ;  /* 0x00007610ff157816 */ /* 0x000fc80000000015 */
[----:B------:R-:W-:Y:S01]  /*8120*/  ISETP.GE.U32.AND P0, PT, R13, 0x7fffff6c, PT ;  /* 0x7fffff6c0d00780c */ /* 0x000fe20003f06070 */
[----:B------:R0:W-:Y:S04]  /*8130*/  STL [R1+0x59c], R15 ;  /* 0x00059c0f01007387 */ /* 0x0001e80000100800 */
[----:B------:R1:W-:Y:S01]  /*8140*/  STL [R1+0x7ac], R10 ;  /* 0x0007ac0a01007387 */ /* 0x0003e20000100800 */
[----:B0-----:R-:W-:Y:S02]  /*8150*/  IADD3 R15, P6, PT, R12, R3, RZ ;  /* 0x000000030c0f7210 */ /* 0x001fe40007fde0ff */
[----:B-1----:R-:W-:-:S03]  /*8160*/  @!P1 LOP3.LUT R10, R11, R10, RZ, 0x3c, !PT ;  /* 0x0000000a0b0a9212 */ /* 0x002fc600078e3cff */
[----:B------:R-:W-:Y:S01]  /*8170*/  IMAD.X R82, R9, 0x1, R4, P6 ;  /* 0x0000000109527824 */ /* 0x000fe200030e0604 */
[----:B------:R-:W-:Y:S02]  /*8180*/  @!P1 LOP3.LUT R11, R11, R10, RZ, 0x3c, !PT ;  /* 0x0000000a0b0b9212 */ /* 0x000fe400078e3cff */
[----:B------:R-:W-:-:S03]  /*8190*/  IADD3 R14, P6, PT, R12, R5, RZ ;  /* 0x000000050c0e7210 */ /* 0x000fc60007fde0ff */
[----:B------:R0:W2:Y:S02]  /*81a0*/  @!P1 LDG.E.U8 R23, desc[UR14][R10.64] ;  /* 0x0000000e0a179981 */ /* 0x0000a4000c1e1100 */
[C---:B------:R-:W-:Y:S02]  /*81b0*/  IMAD.X R13, R9.reuse, 0x1, R6, P6 ;  /* 0x00000001090d7824 */ /* 0x040fe400030e0606 */
[----:B------:R1:W-:Y:S01]  /*81c0*/  STL [R1+0x7b8], R15 ;  /* 0x0007b80f01007387 */ /* 0x0003e20000100800 */
[----:B0-----:R-:W-:Y:S02]  /*81d0*/  @!P1 IMAD.MOV.U32 R10, RZ, RZ, R15 ;  /* 0x000000ffff0a9224 */ /* 0x001fe400078e000f */
[----:B------:R-:W-:Y:S01]  /*81e0*/  @!P1 IMAD.MOV.U32 R11, RZ, RZ, R82 ;  /* 0x000000ffff0b9224 */ /* 0x000fe200078e0052 */
[----:B-1----:R-:W-:Y:S01]  /*81f0*/  IADD3 R15, P6, PT, R12, R7, RZ ;  /* 0x000000070c0f7210 */ /* 0x002fe20007fde0ff */
[----:B------:R0:W-:Y:S04]  /*8200*/  STL [R1+0x7b4], R82 ;  /* 0x0007b45201007387 */ /* 0x0001e80000100800 */
[----:B------:R1:W3:Y:S01]  /*8210*/  @!P1 LDG.E.U8 R22, desc[UR14][R10.64] ;  /* 0x0000000e0a169981 */ /* 0x0002e2000c1e1100 */
[----:B------:R-:W-:Y:S01]  /*8220*/  PRMT R20, RZ, 0x7610, R20 ;  /* 0x00007610ff147816 */ /* 0x000fe20000000014 */
[----:B0-----:R-:W-:-:S02]  /*8230*/  IMAD.X R82, R9, 0x1, R8, P6 ;  /* 0x0000000109527824 */ /* 0x001fc400030e0608 */
[----:B-1----:R-:W-:Y:S02]  /*8240*/  @!P1 IMAD.MOV.U32 R10, RZ, RZ, R14 ;  /* 0x000000ffff0a9224 */ /* 0x002fe400078e000e */
[----:B------:R-:W-:-:S05]  /*8250*/  @!P1 IMAD.MOV.U32 R11, RZ, RZ, R13 ;  /* 0x000000ffff0b9224 */ /* 0x000fca00078e000d */
[----:B------:R0:W4:Y:S02]  /*8260*/  @!P1 LDG.E.U8 R21, desc[UR14][R10.64] ;  /* 0x0000000e0a159981 */ /* 0x000124000c1e1100 */
[----:B0-----:R-:W-:Y:S02]  /*8270*/  @!P1 IMAD.MOV.U32 R10, RZ, RZ, R15 ;  /* 0x000000ffff0a9224 */ /* 0x001fe400078e000f */
[----:B------:R-:W-:-:S05]  /*8280*/  @!P1 IMAD.MOV.U32 R11, RZ, RZ, R82 ;  /* 0x000000ffff0b9224 */ /* 0x000fca00078e0052 */
[----:B------:R0:W4:Y:S01]  /*8290*/  @!P1 LDG.E.U8 R20, desc[UR14][R10.64] ;  /* 0x0000000e0a149981 */ /* 0x000122000c1e1100 */
[----:B------:R-:W-:-:S05]  /*82a0*/  IMAD R12, R16, 0x11, RZ ;  /* 0x00000011100c7824 */ /* 0x000fca00078e02ff */
[----:B------:R-:W-:Y:S02]  /*82b0*/  SHF.R.S32.HI R9, RZ, 0x1f, R12 ;  /* 0x0000001fff097819 */ /* 0x000fe4000001140c */
[----:B------:R-:W-:Y:S01]  /*82c0*/  PRMT R18, RZ, 0x7610, R18 ;  /* 0x00007610ff127816 */ /* 0x000fe20000000012 */
[----:B--2---:R-:W-:Y:S04]  /*82d0*/  STL [R1+0x1af8], R23 ;  /* 0x001af81701007387 */ /* 0x004fe80000100800 */
[----:B------:R1:W-:Y:S02]  /*82e0*/  STL [R1+0x7c0], R14 ;  /* 0x0007c00e01007387 */ /* 0x0003e40000100800 */
[----:B-1----:R-:W-:-:S05]  /*82f0*/  IADD3 R14, P6, PT, R12, R0, RZ ;  /* 0x000000000c0e7210 */ /* 0x002fca0007fde0ff */
[----:B0-----:R-:W-:Y:S01]  /*8300*/  IMAD.MOV.U32 R11, RZ, RZ, R14 ;  /* 0x000000ffff0b7224 */ /* 0x001fe200078e000e */
[----:B---3--:R-:W-:Y:S01]  /*8310*/  STL [R1+0x1b24], R22 ;  /* 0x001b241601007387 */ /* 0x008fe20000100800 */
[----:B------:R-:W-:-:S03]  /*8320*/  IMAD.X R10, R9, 0x1, R2, P6 ;  /* 0x00000001090a7824 */ /* 0x000fc600030e0602 */
[----:B------:R-:W-:Y:S02]  /*8330*/  STL [R1+0x7bc], R13 ;  /* 0x0007bc0d01007387 */ /* 0x000fe40000100800 */
[-C--:B------:R-:W-:Y:S02]  /*8340*/  @!P2 LOP3.LUT R11, R11, R10.reuse, RZ, 0x3c, !PT ;  /* 0x0000000a0b0ba212 */ /* 0x080fe400078e3cff */
[----:B------:R-:W-:Y:S04]  /*8350*/  STL [R1+0x7c8], R15 ;  /* 0x0007c80f01007387 */ /* 0x000fe80000100800 */
[----:B----4-:R-:W-:Y:S04]  /*8360*/  STL [R1+0x1b2c], R21 ;  /* 0x001b2c1501007387 */ /* 0x010fe80000100800 */
[----:B------:R-:W-:Y:S04]  /*8370*/  STL [R1+0x7c4], R82 ;  /* 0x0007c45201007387 */ /* 0x000fe80000100800 */
[----:B------:R-:W-:Y:S04]  /*8380*/  STL [R1+0x7d0], R14 ;  /* 0x0007d00e01007387 */ /* 0x000fe80000100800 */
[----:B------:R-:W-:Y:S04]  /*8390*/  STL [R1+0x1b30], R20 ;  /* 0x001b301401007387 */ /* 0x000fe80000100800 */
[----:B------:R0:W-:Y:S02]  /*83a0*/  STL [R1+0x7cc], R10 ;  /* 0x0007cc0a01007387 */ /* 0x0001e40000100800 */
[----:B0-----:R-:W-:-:S04]  /*83b0*/  @!P2 LOP3.LUT R10, R11, R10, RZ, 0x3c, !PT ;  /* 0x0000000a0b0aa212 */ /* 0x001fc800078e3cff */
[----:B------:R-:W-:-:S05]  /*83c0*/  @!P2 LOP3.LUT R11, R11, R10, RZ, 0x3c, !PT ;  /* 0x0000000a0b0ba212 */ /* 0x000fca00078e3cff */
[----:B------:R0:W2:Y:S01]  /*83d0*/  @!P2 LDG.E.U8 R18, desc[UR14][R10.64] ;  /* 0x0000000e0a12a981 */ /* 0x0000a2000c1e1100 */
[----:B------:R-:W-:Y:S02]  /*83e0*/  IADD3 R15, P6, PT, R12, R3, RZ ;  /* 0x000000030c0f7210 */ /* 0x000fe40007fde0ff */
[----:B------:R-:W-:-:S03]  /*83f0*/  PRMT R19, RZ, 0x7610, R19 ;  /* 0x00007610ff137816 */ /* 0x000fc60000000013 */
        /* <DEDUP_REMOVED lines=8> */
[----:B------:R-:W-:-:S02]  /*8480*/  VIADD R13, R59, 0xffffffea ;  /* 0xffffffea3b0d7836 */ /* 0x000fc40000000000 */
[----:B0-----:R-:W-:-:S03]  /*8490*/  @!P2 IMAD.MOV.U32 R10, RZ, RZ, R14 ;  /* 0x000000ffff0aa224 */ /* 0x001fc600078e000e */
[----:B------:R-:W-:Y:S02]  /*84a0*/  ISETP.GE.U32.AND P1, PT, R13, 0x7fffff6b, PT ;  /* 0x7fffff6b0d00780c */ /* 0x000fe40003f26070 */
[----:B------:R-:W-:Y:S01]  /*84b0*/  PRMT R13, RZ, 0x7610, R13 ;  /* 0x00007610ff0d7816 */ /* 0x000fe2000000000d */
[----:B--2---:R0:W-:Y:S04]  /*84c0*/  STL [R1+0x2c0], R18 ;  /* 0x0002c01201007387 */ /* 0x0041e80000100800 */
[----:B-1----:R-:W2:Y:S04]  /*84d0*/  LDL.LU R82, [R1+0x1e94] ;  /* 0x001e940001527983 */ /* 0x002ea80000300800 */
[----:B------:R-:W4:Y:S01]  /*84e0*/  LDL.LU R15, [R1+0x1e90] ;  /* 0x001e9000010f7983 */ /* 0x000f220000300800 */
[----:B0-----:R-:W-:-:S04]  /*84f0*/  IMAD.X R18, R9, 0x1, R6, P6 ;  /* 0x0000000109127824 */ /* 0x001fc800030e0606 */
[----:B------:R-:W-:-:S05]  /*8500*/  IMAD.MOV.U32 R11, RZ, RZ, R18 ;  /* 0x000000ffff0b7224 */ /* 0x000fca00078e0012 */
[----:B------:R0:W2:Y:S04]  /*8510*/  @!P2 LDG.E.U8 R13, desc[UR14][R10.64] ;  /* 0x0000000e0a0da981 */ /* 0x0000a8000c1e1100 */
        /* <DEDUP_REMOVED lines=11> */
[----:B----4-:R-:W-:-:S06]  /*85d0*/  PRMT R15, RZ, 0x7610, R15 ;  /* 0x00007610ff0f7816 */ /* 0x010fcc000000000f */
[----:B------:R0:W4:Y:S02]  /*85e0*/  @!P2 LDG.E.U8 R15, desc[UR14][R10.64] ;  /* 0x0000000e0a0fa981 */ /* 0x000124000c1e1100 */
[----:B0-----:R-:W-:Y:S02]  /*85f0*/  IMAD.MOV.U32 R11, RZ, RZ, R14 ;  /* 0x000000ffff0b7224 */ /* 0x001fe400078e000e */
[----:B------:R-:W-:Y:S01]  /*8600*/  IMAD.X R10, R9, 0x1, R2, P6 ;  /* 0x00000001090a7824 */ /* 0x000fe200030e0602 */
[----:B--2---:R-:W-:Y:S04]  /*8610*/  STL [R1+0x2b8], R13 ;  /* 0x0002b80d01007387 */ /* 0x004fe80000100800 */
[----:B------:R-:W-:Y:S01]  /*8620*/  @!P4 LOP3.LUT R11, R11, R10, RZ, 0x3c, !PT ;  /* 0x0000000a0b0bc212 */ /* 0x000fe200078e3cff */
[----:B------:R-:W-:Y:S04]  /*8630*/  STL [R1+0x7f0], R14 ;  /* 0x0007f00e01007387 */ /* 0x000fe80000100800 */
[----:B------:R0:W-:Y:S01]  /*8640*/  STL [R1+0x7ec], R10 ;  /* 0x0007ec0a01007387 */ /* 0x0001e20000100800 */
[----:B------:R-:W-:-:S02]  /*8650*/  PRMT R82, RZ, 0x7610, R82 ;  /* 0x00007610ff527816 */ /* 0x000fc40000000052 */
[----:B0-----:R-:W-:-:S04]  /*8660*/  @!P4 LOP3.LUT R10, R11, R10, RZ, 0x3c, !PT ;  /* 0x0000000a0b0ac212 */ /* 0x001fc800078e3cff */
[----:B------:R-:W-:-:S05]  /*8670*/  @!P4 LOP3.LUT R11, R11, R10, RZ, 0x3c, !PT ;  /* 0x0000000a0b0bc212 */ /* 0x000fca00078e3cff */
[----:B------:R0:W2:Y:S01]  /*8680*/  @!P4 LDG.E.U8 R82, desc[UR14][R10.64] ;  /* 0x0000000e0a52c981 */ /* 0x0000a2000c1e1100 */
[----:B------:R-:W-:-:S05]  /*8690*/  IADD3 R18, P6, PT, R12, R3, RZ ;  /* 0x000000030c127210 */ /* 0x000fca0007fde0ff */
[----:B------:R-:W-:Y:S01]  /*86a0*/  STL [R1+0x80c], R18 ;  /* 0x00080c1201007387 */ /* 0x000fe20000100800 */
[----:B---3--:R-:W-:Y:S01]  /*86b0*/  PRMT R19, RZ, 0x7610, R19 ;  /* 0x00007610ff137816 */ /* 0x008fe20000000013 */
[----:B0-----:R-:W-:Y:S02]  /*86c0*/  @!P4 IMAD.MOV.U32 R10, RZ, RZ, R18 ;  /* 0x000000ffff0ac224 */ /* 0x001fe400078e0012 */
[----:B----4-:R0:W-:Y:S02]  /*86d0*/  STL [R1+0x2b0], R15 ;  /* 0x0002b00f01007387 */ /* 0x0101e40000100800 */
[----:B0-----:R-:W-:-:S04]  /*86e0*/  IMAD.X R15, R9, 0x1, R4, P6 ;  /* 0x00000001090f7824 */ /* 0x001fc800030e0604 */
[----:B------:R-:W-:Y:S01]  /*86f0*/  @!P4 IMAD.MOV.U32 R11, RZ, RZ, R15 ;  /* 0x000000ffff0bc224 */ /* 0x000fe200078e000f */
[----:B------:R-:W-:-:S04]  /*8700*/  IADD3 R14, P6, PT, R12, R5, RZ ;  /* 0x000000050c0e7210 */ /* 0x000fc80007fde0ff */
[----:B------:R0:W3:Y:S04]  /*8710*/  @!P4 LDG.E.U8 R19, desc[UR14][R10.64] ;  /* 0x0000000e0a13c981 */ /* 0x0000e8000c1e1100 */
[----:B------:R1:W-:Y:S04]  /*8720*/  STL [R1+0x7f4], R15 ;  /* 0x0007f40f01007387 */ /* 0x0003e80000100800 */
[----:B------:R-:W-:Y:S04]  /*8730*/  STL [R1+0x814], R14 ;  /* 0x0008140e01007387 */ /* 0x000fe80000100800 */
[----:B--2---:R2:W-:Y:S04]  /*8740*/  STL [R1+0x2ac], R82 ;  /* 0x0002ac5201007387 */ /* 0x0045e80000100800 */
[----:B-1----:R-:W4:Y:S01]  /*8750*/  LDL.LU R15, [R1+0x1e88] ;  /* 0x001e8800010f7983 */ /* 0x002f220000300800 */
[----:B------:R-:W-:-:S03]  /*8760*/  VIADD R13, R59, 0xffffffe9 ;  /* 0xffffffe93b0d7836 */ /* 0x000fc60000000000 */
[----:B------:R-:W4:Y:S01]  /*8770*/  LDL.LU R18, [R1+0x1e84] ;  /* 0x001e840001127983 */ /* 0x000f220000300800 */
[----:B--2---:R-:W-:Y:S01]  /*8780*/  IMAD.X R82, R9, 0x1, R6, P6 ;  /* 0x0000000109527824 */ /* 0x004fe200030e0606 */
[----:B------:R-:W-:Y:S01]  /*8790*/  ISETP.GE.U32.AND P2, PT, R13, 0x7fffff6a, PT ;  /* 0x7fffff6a0d00780c */ /* 0x000fe20003f46070 */
[----:B0-----:R-:W-:Y:S01]  /*87a0*/  @!P4 IMAD.MOV.U32 R10, RZ, RZ, R14 ;  /* 0x000000ffff0ac224 */ /* 0x001fe200078e000e */
[----:B------:R-:W-:Y:S01]  /*87b0*/  PRMT R13, RZ, 0x7610, R13 ;  /* 0x00007610ff0d7816 */ /* 0x000fe2000000000d */
[----:B------:R-:W-:-:S05]  /*87c0*/  IMAD.MOV.U32 R11, RZ, RZ, R82 ;  /* 0x000000ffff0b7224 */ /* 0x000fca00078e0052 */
[----:B------:R0:W2:Y:S04]  /*87d0*/  @!P4 LDG.E.U8 R13, desc[UR14][R10.64] ;  /* 0x0000000e0a0dc981 */ /* 0x0000a8000c1e1100 */
[----:B---3--:R1:W-:Y:S04]  /*87e0*/  STL [R1+0x2a8], R19 ;  /* 0x0002a81301007387 */ /* 0x0083e80000100800 */
[----:B-1----:R-:W3:Y:S04]  /*87f0*/  LDL.LU R19, [R1+0x1e80] ;  /* 0x001e800001137983 */ /* 0x002ee80000300800 */
        /* <DEDUP_REMOVED lines=12> */
[----:B--2---:R-:W-:Y:S01]  /*88c0*/  STL [R1+0x2a4], R13 ;  /* 0x0002a40d01007387 */ /* 0x004fe20000100800 */
[----:B-1----:R-:W-:-:S03]  /*88d0*/  IMAD.MOV.U32 R11, RZ, RZ, R14 ;  /* 0x000000ffff0b7224 */ /* 0x002fc600078e000e */
[----:B------:R-:W-:Y:S02]  /*88e0*/  STL [R1+0x824], R14 ;  /* 0x0008240e01007387 */ /* 0x000fe40000100800 */
[-C--:B------:R-:W-:Y:S02]  /*88f0*/  @!P3 LOP3.LUT R11, R11, R10.reuse, RZ, 0x3c, !PT ;  /* 0x0000000a0b0bb212 */ /* 0x080fe400078e3cff */
[----:B------:R-:W-:Y:S01]  /*8900*/  PRMT R18, RZ, 0x7610, R18 ;  /* 0x00007610ff127816 */ /* 0x000fe20000000012 */
[----:B----4-:R-:W-:Y:S04]  /*8910*/  STL [R1+0x2a0], R15 ;  /* 0x0002a00f01007387 */ /* 0x010fe80000100800 */
[----:B------:R0:W-:Y:S02]  /*8920*/  STL [R1+0x820], R10 ;  /* 0x0008200a01007387 */ /* 0x0001e40000100800 */
[----:B0-----:R-:W-:-:S04]  /*8930*/  @!P3 LOP3.LUT R10, R11, R10, RZ, 0x3c, !PT ;  /* 0x0000000a0b0ab212 */ /* 0x001fc800078e3cff */
[----:B------:R-:W-:-:S05]  /*8940*/  @!P3 LOP3.LUT R11, R11, R10, RZ, 0x3c, !PT ;  /* 0x0000000a0b0bb212 */ /* 0x000fca00078e3cff */
[----:B------:R0:W2:Y:S01]  /*8950*/  @!P3 LDG.E.U8 R18, desc[UR14][R10.64] ;  /* 0x0000000e0a12b981 */ /* 0x0000a2000c1e1100 */
[----:B------:R-:W-:Y:S02]  /*8960*/  IADD3 R15, P6, PT, R12, R3, RZ ;  /* 0x000000030c0f7210 */ /* 0x000fe40007fde0ff */
[----:B---3--:R-:W-:-:S03]  /*8970*/  PRMT R19, RZ, 0x7610, R19 ;  /* 0x00007610ff137816 */ /* 0x008fc60000000013 */
        /* <DEDUP_REMOVED lines=117> */
[----:B------:R-:W-:Y:S02]  /*90d0*/  PRMT R28, RZ, 0x7610, R28 ;  /* 0x00007610ff1c7816 */ /* 0x000fe4000000001c */
[----:B----4-:R-:W-:-:S06]  /*90e0*/  PRMT R15, RZ, 0x7610, R15 ;  /* 0x00007610ff0f7816 */ /* 0x010fcc000000000f */
[----:B------:R0:W4:Y:S02]  /*90f0*/  @!P1 LDG.E.U8 R15, desc[UR14][R10.64] ;  /* 0x0000000e0a0f9981 */ /* 0x000124000c1e1100 */
[----:B0-----:R-:W-:Y:S02]  /*9100*/  IMAD.MOV.U32 R11, RZ, RZ, R14 ;  /* 0x000000ffff0b7224 */ /* 0x001fe400078e000e */
[----:B------:R-:W-:Y:S01]  /*9110*/  IMAD.X R10, R9, 0x1, R2, P6 ;  /* 0x00000001090a7824 */ /* 0x000fe200030e0602 */
[----:B--2---:R-:W-:Y:S04]  /*9120*/  STL [R1+0x4c8], R13 ;  /* 0x0004c80d01007387 */ /* 0x004fe80000100800 */
[-C--:B------:R-:W-:Y:S01]  /*9130*/  @!P2 LOP3.LUT R11, R11, R10.reuse, RZ, 0x3c, !PT ;  /* 0x0000000a0b0ba212 */ /* 0x080fe200078e3cff */
[----:B------:R-:W-:Y:S04]  /*9140*/  STL [R1+0x884], R14 ;  /* 0x0008840e01007387 */ /* 0x000fe80000100800 */
[----:B------:R0:W-:Y:S02]  /*9150*/  STL [R1+0x880], R10 ;  /* 0x0008800a01007387 */ /* 0x0001e40000100800 */
[----:B0-----:R-:W-:-:S04]  /*9160*/  @!P2 LOP3.LUT R10, R11, R10, RZ, 0x3c, !PT ;  /* 0x0000000a0b0aa212 */ /* 0x001fc800078e3cff */
[----:B------:R-:W-:-:S05]  /*9170*/  @!P2 LOP3.LUT R11, R11, R10, RZ, 0x3c, !PT ;  /* 0x0000000a0b0ba212 */ /* 0x000fca00078e3cff */
[----:B------:R0:W2:Y:S01]  /*9180*/  @!P2 LDG.E.U8 R28, desc[UR14][R10.64] ;  /* 0x0000000e0a1ca981 */ /* 0x0000a2000c1e1100 */
[----:B------:R-:W-:Y:S02]  /*9190*/  IADD3 R18, P6, PT, R12, R3, RZ ;  /* 0x000000030c127210 */ /* 0x000fe40007fde0ff */
[----:B---3--:R-:W-:-:S03]  /*91a0*/  PRMT R19, RZ, 0x7610, R19 ;  /* 0x00007610ff137816 */ /* 0x008fc60000000013 */
[----:B------:R-:W-:Y:S01]  /*91b0*/  IMAD.X R14, R9, 0x1, R4, P6 ;  /* 0x00000001090e7824 */ /* 0x000fe200030e0604 */
[----:B------:R-:W-:Y:S01]  /*91c0*/  STL [R1+0x88c], R18 ;  /* 0x00088c1201007387 */ /* 0x000fe20000100800 */
[----:B0-----:R-:W-:Y:S02]  /*91d0*/  @!P2 IMAD.MOV.U32 R10, RZ, RZ, R18 ;  /* 0x000000ffff0aa224 */ /* 0x001fe400078e0012 */
[----:B------:R-:W-:-:S05]  /*91e0*/  @!P2 IMAD.MOV.U32 R11, RZ, RZ, R14 ;  /* 0x000000ffff0ba224 */ /* 0x000fca00078e000e */
[----:B------:R0:W3:Y:S04]  /*91f0*/  @!P2 LDG.E.U8 R19, desc[UR14][R10.64] ;  /* 0x0000000e0a13a981 */ /* 0x0000e8000c1e1100 */
[----:B----4-:R1:W-:Y:S04]  /*9200*/  STL [R1+0x4c4], R15 ;  /* 0x0004c40f01007387 */ /* 0x0103e80000100800 */
[----:B------:R4:W-:Y:S01]  /*9210*/  STL [R1+0x888], R14 ;  /* 0x0008880e01007387 */ /* 0x0009e20000100800 */
[----:B-1----:R-:W-:-:S05]  /*9220*/  IADD3 R15, P6, PT, R12, R5, RZ ;  /* 0x000000050c0f7210 */ /* 0x002fca0007fde0ff */
[----:B------:R-:W-:Y:S04]  /*9230*/  STL [R1+0x894], R15 ;  /* 0x0008940f01007387 */ /* 0x000fe80000100800 */
[----:B--2---:R1:W-:Y:S04]  /*9240*/  STL [R1+0x4c0], R28 ;  /* 0x0004c01c01007387 */ /* 0x0043e80000100800 */
[----:B----4-:R-:W2:Y:S04]  /*9250*/  LDL.LU R14, [R1+0x1e58] ;  /* 0x001e5800010e7983 */ /* 0x010ea80000300800 */
[----:B------:R-:W4:Y:S01]  /*9260*/  LDL.LU R18, [R1+0x1e54] ;  /* 0x001e540001127983 */ /* 0x000f220000300800 */
[----:B------:R-:W-:-:S02]  /*9270*/  VIADD R13, R59, 0xffffffe5 ;  /* 0xffffffe53b0d7836 */ /* 0x000fc40000000000 */
[----:B-1----:R-:W-:-:S03]  /*9280*/  IMAD.X R28, R9, 0x1, R6, P6 ;  /* 0x00000001091c7824 */ /* 0x002fc600030e0606 */
[----:B------:R-:W-:Y:S01]  /*9290*/  ISETP.GE.U32.AND P1, PT, R13, 0x7fffff66, PT ;  /* 0x7fffff660d00780c */ /* 0x000fe20003f26070 */
[----:B0-----:R-:W-:Y:S01]  /*92a0*/  IMAD.MOV.U32 R11, RZ, RZ, R28 ;  /* 0x000000ffff0b7224 */ /* 0x001fe200078e001c */
[----:B------:R-:W-:Y:S01]  /*92b0*/  PRMT R13, RZ, 0x7610, R13 ;  /* 0x00007610ff0d7816 */ /* 0x000fe2000000000d */
[----:B---3--:R0:W-:Y:S01]  /*92c0*/  STL [R1+0x4bc], R19 ;  /* 0x0004bc1301007387 */ /* 0x0081e20000100800 */
[----:B------:R-:W-:-:S05]  /*92d0*/  @!P2 IMAD.MOV.U32 R10, RZ, RZ, R15 ;  /* 0x000000ffff0aa224 */ /* 0x000fca00078e000f */
[----:B------:R1:W3:Y:S04]  /*92e0*/  @!P2 LDG.E.U8 R13, desc[UR14][R10.64] ;  /* 0x0000000e0a0da981 */ /* 0x0002e8000c1e1100 */
[----:B0-----:R-:W2:Y:S04]  /*92f0*/  LDL.LU R19, [R1+0x1e50] ;  /* 0x001e500001137983 */ /* 0x001ea80000300800 */
[----:B------:R0:W-:Y:S02]  /*9300*/  STL [R1+0x890], R28 ;  /* 0x0008901c01007387 */ /* 0x0001e40000100800 */
[----:B0-----:R-:W-:-:S05]  /*9310*/  IADD3 R28, P6, PT, R12, R7, RZ ;  /* 0x000000070c1c7210 */ /* 0x001fca0007fde0ff */
[----:B-1----:R-:W-:Y:S02]  /*9320*/  IMAD.X R11, R9, 0x1, R8, P6 ;  /* 0x00000001090b7824 */ /* 0x002fe400030e0608 */
[----:B------:R-:W-:Y:S01]  /*9330*/  @!P2 IMAD.MOV.U32 R10, RZ, RZ, R28 ;  /* 0x000000ffff0aa224 */ /* 0x000fe200078e001c */
[----:B----4-:R-:W-:-:S06]  /*9340*/  PRMT R18, RZ, 0x7610, R18 ;  /* 0x00007610ff127816 */ /* 0x010fcc0000000012 */
        /* <DEDUP_REMOVED lines=9> */
[----:B------:R0:W-:Y:S02]  /*93e0*/  STL [R1+0x8a4], R15 ;  /* 0x0008a40f01007387 */ /* 0x0001e40000100800 */
[-C--:B------:R-:W-:Y:S02]  /*93f0*/  @!P4 LOP3.LUT R11, R11, R10.reuse, RZ, 0x3c, !PT ;  /* 0x0000000a0b0bc212 */ /* 0x080fe400078e3cff */
[----:B------:R1:W-:Y:S01]  /*9400*/  STL [R1+0x8a0], R10 ;  /* 0x0008a00a01007387 */ /* 0x0003e20000100800 */
[----:B------:R-:W-:Y:S02]  /*9410*/  PRMT R93, RZ, 0x7610, R93 ;  /* 0x00007610ff5d7816 */ /* 0x000fe4000000005d */
[----:B0-----:R-:W-:Y:S02]  /*9420*/  IADD3 R15, P6, PT, R12, R3, RZ ;  /* 0x000000030c0f7210 */ /* 0x001fe40007fde0ff */
[----:B-1----:R-:W-:-:S03]  /*9430*/  @!P4 LOP3.LUT R10, R11, R10, RZ, 0x3c, !PT ;  /* 0x0000000a0b0ac212 */ /* 0x002fc600078e3cff */
[----:B------:R-:W-:Y:S01]  /*9440*/  STL [R1+0x8ac], R15 ;  /* 0x0008ac0f01007387 */ /* 0x000fe20000100800 */
[----:B------:R-:W-:Y:S02]  /*9450*/  @!P4 LOP3.LUT R11, R11, R10, RZ, 0x3c, !PT ;  /* 0x0000000a0b0bc212 */ /* 0x000fe400078e3cff */
[----:B--2---:R-:W-:-:S03]  /*9460*/  PRMT R14, RZ, 0x7610, R14 ;  /* 0x00007610ff0e7816 */ /* 0x004fc6000000000e */
[----:B------:R0:W2:Y:S02]  /*9470*/  @!P4 LDG.E.U8 R93, desc[UR14][R10.64] ;  /* 0x0000000e0a5dc981 */ /* 0x0000a4000c1e1100 */
[----:B0-----:R-:W-:Y:S02]  /*9480*/  @!P4 IMAD.MOV.U32 R10, RZ, RZ, R15 ;  /* 0x000000ffff0ac224 */ /* 0x001fe400078e000f */
[----:B----4-:R0:W-:Y:S02]  /*9490*/  STL [R1+0x4b4], R18 ;  /* 0x0004b41201007387 */ /* 0x0101e40000100800 */
[----:B0-----:R-:W-:-:S04]  /*94a0*/  IMAD.X R18, R9, 0x1, R4, P6 ;  /* 0x0000000109127824 */ /* 0x001fc800030e0604 */
[----:B------:R-:W-:-:S05]  /*94b0*/  @!P4 IMAD.MOV.U32 R11, RZ, RZ, R18 ;  /* 0x000000ffff0bc224 */ /* 0x000fca00078e0012 */
[----:B------:R0:W3:Y:S01]  /*94c0*/  @!P4 LDG.E.U8 R14, desc[UR14][R10.64] ;  /* 0x0000000e0a0ec981 */ /* 0x0000e2000c1e1100 */
[----:B------:R-:W-:Y:S01]  /*94d0*/  IADD3 R28, P6, PT, R12, R5, RZ ;  /* 0x000000050c1c7210 */ /* 0x000fe20007fde0ff */
[----:B------:R-:W-:Y:S02]  /*94e0*/  VIADD R13, R59, 0xffffffe4 ;  /* 0xffffffe43b0d7836 */ /* 0x000fe40000000000 */
[----:B------:R1:W-:Y:S04]  /*94f0*/  STL [R1+0x8a8], R18 ;  /* 0x0008a81201007387 */ /* 0x0003e80000100800 */
[----:B------:R-:W-:Y:S01]  /*9500*/  STL [R1+0x8b4], R28 ;  /* 0x0008b41c01007387 */ /* 0x000fe20000100800 */
[----:B------:R-:W-:Y:S01]  /*9510*/  ISETP.GE.U32.AND P2, PT, R13, 0x7fffff65, PT ;  /* 0x7fffff650d00780c */ /* 0x000fe20003f46070 */
[----:B0-----:R-:W-:Y:S01]  /*9520*/  @!P4 IMAD.MOV.U32 R10, RZ, RZ, R28 ;  /* 0x000000ffff0ac224 */ /* 0x001fe200078e001c */
[----:B------:R-:W-:-:S02]  /*9530*/  PRMT R13, RZ, 0x7610, R13 ;  /* 0x00007610ff0d7816 */ /* 0x000fc4000000000d */
        /* <DEDUP_REMOVED lines=10> */
[----:B-1----:R-:W-:-:S05]  /*95e0*/  IADD3 R93, P6, PT, R12, R7, RZ ;  /* 0x000000070c5d7210 */ /* 0x002fca0007fde0ff */
[----:B0-----:R-:W-:Y:S02]  /*95f0*/  IMAD.X R11, R9, 0x1, R8, P6 ;  /* 0x00000001090b7824 */ /* 0x001fe400030e0608 */
[----:B------:R-:W-:-:S05]  /*9600*/  @!P4 IMAD.MOV.U32 R10, RZ, RZ, R93 ;  /* 0x000000ffff0ac224 */ /* 0x000fca00078e005d */
[----:B------:R0:W3:Y:S01]  /*9610*/  @!P4 LDG.E.U8 R47, desc[UR14][R10.64] ;  /* 0x0000000e0a2fc981 */ /* 0x0000e2000c1e1100 */
[----:B------:R-:W-:-:S05]  /*9620*/  IMAD R12, R16, 0x18, RZ ;  /* 0x00000018100c7824 */ /* 0x000fca00078e02ff */
[----:B------:R-:W-:Y:S02]  /*9630*/  SHF.R.S32.HI R9, RZ, 0x1f, R12 ;  /* 0x0000001fff097819 */ /* 0x000fe4000001140c */
[----:B------:R-:W-:Y:S01]  /*9640*/  IADD3 R28, P6, PT, R12, R0, RZ ;  /* 0x000000000c1c7210 */ /* 0x000fe20007fde0ff */
[----:B------:R-:W-:Y:S04]  /*9650*/  STL [R1+0x8bc], R93 ;  /* 0x0008bc5d01007387 */ /* 0x000fe80000100800 */
[----:B------:R1:W-:Y:S01]  /*9660*/  STL [R1+0x8b8], R11 ;  /* 0x0008b80b01007387 */ /* 0x0003e20000100800 */
[----:B0-----:R-:W-:-:S03]  /*9670*/  IMAD.X R10, R9, 0x1, R2, P6 ;  /* 0x00000001090a7824 */ /* 0x001fc600030e0602 */
[----:B--2---:R0:W-:Y:S01]  /*9680*/  STL [R1+0x588], R13 ;  /* 0x0005880d01007387 */ /* 0x0041e20000100800 */
[----:B-1----:R-:W-:-:S03]  /*9690*/  IMAD.MOV.U32 R11, RZ, RZ, R28 ;  /* 0x000000ffff0b7224 */ /* 0x002fc600078e001c */
[----:B------:R-:W-:Y:S02]  /*96a0*/  STL [R1+0x8c4], R28 ;  /* 0x0008c41c01007387 */ /* 0x000fe40000100800 */
[----:B------:R-:W-:Y:S02]  /*96b0*/  @!P3 LOP3.LUT R11, R11, R10, RZ, 0x3c, !PT ;  /* 0x0000000a0b0bb212 */ /* 0x000fe400078e3cff */
[----:B------:R-:W-:Y:S01]  /*96c0*/  PRMT R19, RZ, 0x7610, R19 ;  /* 0x00007610ff137816 */ /* 0x000fe20000000013 */
[----:B0-----:R-:W-:Y:S01]  /*96d0*/  VIADD R13, R59, 0xffffffe3 ;  /* 0xffffffe33b0d7836 */ /* 0x001fe20000000000 */
[----:B------:R-:W-:-:S04]  /*96e0*/  PRMT R18, RZ, 0x7610, R18 ;  /* 0x00007610ff127816 */ /* 0x000fc80000000012 */
[----:B------:R-:W-:Y:S02]  /*96f0*/  ISETP.GE.U32.AND P4, PT, R13, 0x7fffff64, PT ;  /* 0x7fffff640d00780c */ /* 0x000fe40003f86070 */
[----:B----4-:R-:W-:Y:S02]  /*9700*/  PRMT R15, RZ, 0x7610, R15 ;  /* 0x00007610ff0f7816 */ /* 0x010fe4000000000f */
[----:B---3--:R-:W-:Y:S01]  /*9710*/  PRMT R14, RZ, 0x7610, R14 ;  /* 0x00007610ff0e7816 */ /* 0x008fe2000000000e */
[----:B------:R0:W-:Y:S04]  /*9720*/  STL [R1+0x584], R47 ;  /* 0x0005842f01007387 */ /* 0x0001e80000100800 */
[----:B------:R1:W-:Y:S01]  /*9730*/  STL [R1+0x8c0], R10 ;  /* 0x0008c00a01007387 */ /* 0x0003e20000100800 */
[----:B0-----:R-:W-:-:S02]  /*9740*/  IADD3 R47, P6, PT, R12, R3, RZ ;  /* 0x000000030c2f7210 */ /* 0x001fc40007fde0ff */
        /* <DEDUP_REMOVED lines=47> */
[----:B------:R1:W-:Y:S01]  /*9a40*/  STL [R1+0x8e8], R47 ;  /* 0x0008e82f01007387 */ /* 0x0003e20000100800 */
[----:B------:R-:W-:-:S03]  /*9a50*/  VIADD R13, R59, 0xffffffe2 ;  /* 0xffffffe23b0d7836 */ /* 0x000fc60000000000 */
[----:B------:R-:W-:Y:S02]  /*9a60*/  STL [R1+0x8f4], R28 ;  /* 0x0008f41c01007387 */ /* 0x000fe40000100800 */
        /* <DEDUP_REMOVED lines=57> */
[----:B------:R-:W-:Y:S01]  /*9e00*/  IMAD R12, R16, 0x1b, RZ ;  /* 0x0000001b100c7824 */ /* 0x000fe200078e02ff */
        /* <DEDUP_REMOVED lines=1659> */
[----:B------:R-:W-:-:S02]  /*105c0*/  VIADD R13, R59, 0xffffffbb ;  /* 0xffffffbb3b0d7836 */ /* 0x000fc40000000000 */
[----:B0-----:R-:W-:Y:S01]  /*105d0*/  @!P3 IMAD.MOV.U32 R10, RZ, RZ, R28 ;  /* 0x000000ffff0ab224 */ /* 0x001fe200078e001c */
[----:B------:R-:W4:Y:S01]  /*105e0*/  LDL.LU R52, [R1+0x1c68] ;  /* 0x001c680001347983 */ /* 0x000f220000300800 */
[----:B---3--:R-:W-:Y:S01]  /*105f0*/  IMAD.X R93, R9, 0x1, R6, P6 ;  /* 0x00000001095d7824 */ /* 0x008fe200030e0606 */
[----:B------:R-:W-:Y:S02]  /*10600*/  ISETP.GE.U32.AND P4, PT, R13, 0x7fffff3c, PT ;  /* 0x7fffff3c0d00780c */ /* 0x000fe40003f86070 */
[----:B------:R-:W-:Y:S01]  /*10610*/  PRMT R13, RZ, 0x7610, R13 ;  /* 0x00007610ff0d7816 */ /* 0x000fe2000000000d */
[----:B------:R-:W-:-:S05]  /*10620*/  IMAD.MOV.U32 R11, RZ, RZ, R93 ;  /* 0x000000ffff0b7224 */ /* 0x000fca00078e005d */
        /* <DEDUP_REMOVED lines=18> */
[-C--:B------:R-:W-:Y:S02]  /*10750*/  @!P0 LOP3.LUT R11, R11, R10.reuse, RZ, 0x3c, !PT ;  /* 0x0000000a0b0b8212 */ /* 0x080fe400078e3cff */
[----:B------:R0:W-:Y:S01]  /*10760*/  STL [R1+0xde0], R10 ;  /* 0x000de00a01007387 */ /* 0x0001e20000100800 */
[----:B------:R-:W-:Y:S02]  /*10770*/  PRMT R52, RZ, 0x7610, R52 ;  /* 0x00007610ff347816 */ /* 0x000fe40000000034 */
[----:B0-----:R-:W-:-:S04]  /*10780*/  @!P0 LOP3.LUT R10, R11, R10, RZ, 0x3c, !PT ;  /* 0x0000000a0b0a8212 */ /* 0x001fc800078e3cff */
[----:B------:R-:W-:Y:S02]  /*10790*/  @!P0 LOP3.LUT R11, R11, R10, RZ, 0x3c, !PT ;  /* 0x0000000a0b0b8212 */ /* 0x000fe400078e3cff */
[----:B------:R-:W-:-:S03]  /*107a0*/  IADD3 R93, P6, PT, R12, R3, RZ ;  /* 0x000000030c5d7210 */ /* 0x000fc60007fde0ff */
[----:B------:R0:W3:Y:S04]  /*107b0*/  @!P0 LDG.E.U8 R52, desc[UR14][R10.64] ;  /* 0x0000000e0a348981 */ /* 0x0000e8000c1e1100 */
[----:B------:R-:W-:Y:S01]  /*107c0*/  STL [R1+0xdec], R93 ;  /* 0x000dec5d01007387 */ /* 0x000fe20000100800 */
[----:B0-----:R-:W-:Y:S01]  /*107d0*/  @!P0 IMAD.MOV.U32 R10, RZ, RZ, R93 ;  /* 0x000000ffff0a8224 */ /* 0x001fe200078e005d */
[----:B--2---:R-:W-:Y:S02]  /*107e0*/  PRMT R82, RZ, 0x7610, R82 ;  /* 0x00007610ff527816 */ /* 0x004fe40000000052 */
[----:B----4-:R0:W-:Y:S02]  /*107f0*/  STL [R1+0x70], R47 ;  /* 0x0000702f01007387 */ /* 0x0101e40000100800 */
[----:B0-----:R-:W-:-:S04]  /*10800*/  IMAD.X R47, R9, 0x1, R4, P6 ;  /* 0x00000001092f7824 */ /* 0x001fc800030e0604 */
[----:B------:R-:W-:-:S05]  /*10810*/  @!P0 IMAD.MOV.U32 R11, RZ, RZ, R47 ;  /* 0x000000ffff0b8224 */ /* 0x000fca00078e002f */
[----:B------:R0:W2:Y:S01]  /*10820*/  @!P0 LDG.E.U8 R82, desc[UR14][R10.64] ;  /* 0x0000000e0a528981 */ /* 0x0000a2000c1e1100 */
[----:B------:R-:W-:-:S03]  /*10830*/  IADD3 R28, P6, PT, R12, R5, RZ ;  /* 0x000000050c1c7210 */ /* 0x000fc60007fde0ff */
[----:B------:R1:W-:Y:S01]  /*10840*/  STL [R1+0xde8], R47 ;  /* 0x000de82f01007387 */ /* 0x0003e20000100800 */
[----:B------:R-:W-:-:S03]  /*10850*/  VIADD R13, R59, 0xffffffba ;  /* 0xffffffba3b0d7836 */ /* 0x000fc60000000000 */
[----:B------:R-:W-:Y:S02]  /*10860*/  STL [R1+0xdf4], R28 ;  /* 0x000df41c01007387 */ /* 0x000fe40000100800 */
[----:B------:R-:W-:Y:S01]  /*10870*/  ISETP.GE.U32.AND P3, PT, R13, 0x7fffff3b, PT ;  /* 0x7fffff3b0d00780c */ /* 0x000fe20003f66070 */
[----:B0-----:R-:W-:Y:S01]  /*10880*/  @!P0 IMAD.MOV.U32 R10, RZ, RZ, R28 ;  /* 0x000000ffff0a8224 */ /* 0x001fe200078e001c */
[----:B------:R-:W-:Y:S01]  /*10890*/  PRMT R13, RZ, 0x7610, R13 ;  /* 0x00007610ff0d7816 */ /* 0x000fe2000000000d */
[----:B---3--:R0:W-:Y:S04]  /*108a0*/  STL [R1+0x88], R52 ;  /* 0x0000883401007387 */ /* 0x0081e80000100800 */
        /* <DEDUP_REMOVED lines=9> */
[----:B------:R-:W-:-:S04]  /*10940*/  IMAD R12, R16, 0x42, RZ ;  /* 0x00000042100c7824 */ /* 0x000fc800078e02ff */
[----:B0-----:R-:W-:Y:S01]  /*10950*/  IMAD.X R11, R9, 0x1, R8, P6 ;  /* 0x00000001090b7824 */ /* 0x001fe200030e0608 */
[----:B------:R-:W-:Y:S01]  /*10960*/  SHF.R.S32.HI R9, RZ, 0x1f, R12 ;  /* 0x0000001fff097819 */ /* 0x000fe2000001140c */
[----:B------:R-:W-:Y:S01]  /*10970*/  @!P0 IMAD.MOV.U32 R10, RZ, RZ, R52 ;  /* 0x000000ffff0a8224 */ /* 0x000fe200078e0034 */
[----:B---3--:R-:W-:Y:S02]  /*10980*/  PRMT R47, RZ, 0x7610, R47 ;  /* 0x00007610ff2f7816 */ /* 0x008fe4000000002f */
        /* <DEDUP_REMOVED lines=9> */
[----:B------:R0:W-:Y:S03]  /*10a20*/  STL [R1+0xe00], R10 ;  /* 0x000e000a01007387 */ /* 0x0001e60000100800 */
[----:B0-----:R-:W-:-:S04]  /*10a30*/  @!P1 LOP3.LUT R10, R11, R10, RZ, 0x3c, !PT ;  /* 0x0000000a0b0a9212 */ /* 0x001fc800078e3cff */
[----:B------:R-:W-:Y:S02]  /*10a40*/  @!P1 LOP3.LUT R11, R11, R10, RZ, 0x3c, !PT ;  /* 0x0000000a0b0b9212 */ /* 0x000fe400078e3cff */
[----:B--2---:R-:W-:-:S06]  /*10a50*/  PRMT R82, RZ, 0x7610, R82 ;  /* 0x00007610ff527816 */ /* 0x004fcc0000000052 */
[----:B------:R0:W2:Y:S01]  /*10a60*/  @!P1 LDG.E.U8 R82, desc[UR14][R10.64] ;  /* 0x0000000e0a529981 */ /* 0x0000a2000c1e1100 */
[----:B------:R-:W-:-:S05]  /*10a70*/  IADD3 R52, P6, PT, R12, R3, RZ ;  /* 0x000000030c347210 */ /* 0x000fca0007fde0ff */
[----:B------:R-:W-:Y:S01]  /*10a80*/  STL [R1+0xe0c], R52 ;  /* 0x000e0c3401007387 */ /* 0x000fe20000100800 */
[----:B------:R-:W-:Y:S01]  /*10a90*/  PRMT R93, RZ, 0x7610, R93 ;  /* 0x00007610ff5d7816 */ /* 0x000fe2000000005d */
[----:B0-----:R-:W-:Y:S02]  /*10aa0*/  @!P1 IMAD.MOV.U32 R10, RZ, RZ, R52 ;  /* 0x000000ffff0a9224 */ /* 0x001fe400078e0034 */
[----:B---3--:R0:W-:Y:S02]  /*10ab0*/  STL [R1+0x78], R47 ;  /* 0x0000782f01007387 */ /* 0x0081e40000100800 */
[----:B0-----:R-:W-:-:S04]  /*10ac0*/  IMAD.X R47, R9, 0x1, R4, P6 ;  /* 0x00000001092f7824 */ /* 0x001fc800030e0604 */
[----:B------:R-:W-:Y:S01]  /*10ad0*/  @!P1 IMAD.MOV.U32 R11, RZ, RZ, R47 ;  /* 0x000000ffff0b9224 */ /* 0x000fe200078e002f */
[----:B------:R-:W-:-:S04]  /*10ae0*/  IADD3 R28, P6, PT, R12, R5, RZ ;  /* 0x000000050c1c7210 */ /* 0x000fc80007fde0ff */
        /* <DEDUP_REMOVED lines=40> */
[----:B--2---:R0:W-:Y:S02]  /*10d70*/  STL [R1+0x5c], R47 ;  /* 0x00005c2f01007387 */ /* 0x0041e40000100800 */
        /* <DEDUP_REMOVED lines=8> */
[----:B------:R-:W-:-:S03]  /*10e00*/  VIADD R13, R59, 0xffffffb8 ;  /* 0xffffffb83b0d7836 */ /* 0x000fc60000000000 */
[----:B------:R-:W4:Y:S01]  /*10e10*/  LDL.LU R82, [R1+0x1c44] ;  /* 0x001c440001527983 */ /* 0x000f220000300800 */
[----:B---3--:R-:W-:Y:S01]  /*10e20*/  IMAD.X R52, R9, 0x1, R6, P6 ;  /* 0x0000000109347824 */ /* 0x008fe200030e0606 */
[----:B------:R-:W-:Y:S01]  /*10e30*/  ISETP.GE.U32.AND P1, PT, R13, 0x7fffff39, PT ;  /* 0x7fffff390d00780c */ /* 0x000fe20003f26070 */
[----:B0-----:R-:W-:Y:S01]  /*10e40*/  @!P2 IMAD.MOV.U32 R10, RZ, RZ, R28 ;  /* 0x000000ffff0aa224 */ /* 0x001fe200078e001c */
        /* <DEDUP_REMOVED lines=44> */
[----:B------:R-:W2:Y:S01]  /*11110*/  LDL.LU R47, [R1+0x1c38] ;  /* 0x001c3800012f7983 */ /* 0x000ea20000300800 */
[----:B0-----:R-:W-:-:S04]  /*11120*/  IMAD.X R91, R9, 0x1, R6, P6 ;  /* 0x00000001095b7824 */ /* 0x001fc800030e0606 */
[----:B------:R-:W-:Y:S01]  /*11130*/  IMAD.MOV.U32 R11, RZ, RZ, R91 ;  /* 0x000000ffff0b7224 */ /* 0x000fe200078e005b */
[----:B----4-:R0:W-:Y:S04]  /*11140*/  STL [R1+0x260], R92 ;  /* 0x0002605c01007387 */ /* 0x0101e80000100800 */
[----:B------:R1:W4:Y:S04]  /*11150*/  @!P4 LDG.E.U8 R13, desc[UR14][R10.64] ;  /* 0x0000000e0a0dc981 */ /* 0x000328000c1e1100 */
[----:B0-----:R-:W2:Y:S04]  /*11160*/  LDL.LU R92, [R1+0x1c34] ;  /* 0x001c3400015c7983 */ /* 0x001ea80000300800 */
[----:B------:R0:W-:Y:S02]  /*11170*/  STL [R1+0xe50], R91 ;  /* 0x000e505b01007387 */ /* 0x0001e40000100800 */
[----:B0-----:R-:W-:-:S05]  /*11180*/  IADD3 R91, P6, PT, R12, R7, RZ ;  /* 0x000000070c5b7210 */ /* 0x001fca0007fde0ff */
[----:B-1----:R-:W-:Y:S02]  /*11190*/  IMAD.X R11, R9, 0x1, R8, P6 ;  /* 0x00000001090b7824 */ /* 0x002fe400030e0608 */
[----:B------:R-:W-:-:S05]  /*111a0*/  @!P4 IMAD.MOV.U32 R10, RZ, RZ, R91 ;  /* 0x000000ffff0ac224 */ /* 0x000fca00078e005b */
[----:B------:R0:W2:Y:S01]  /*111b0*/  @!P4 LDG.E.U8 R90, desc[UR14][R10.64] ;  /* 0x0000000e0a5ac981 */ /* 0x0000a2000c1e1100 */
[----:B------:R-:W-:-:S05]  /*111c0*/  IMAD R12, R16, 0x45, RZ ;  /* 0x00000045100c7824 */ /* 0x000fca00078e02ff */
[----:B------:R-:W-:Y:S02]  /*111d0*/  SHF.R.S32.HI R9, RZ, 0x1f, R12 ;  /* 0x0000001fff097819 */ /* 0x000fe4000001140c */
[----:B------:R-:W-:Y:S01]  /*111e0*/  IADD3 R28, P6, PT, R12, R0, RZ ;  /* 0x000000000c1c7210 */ /* 0x000fe20007fde0ff */
[----:B------:R-:W-:Y:S04]  /*111f0*/  STL [R1+0xe5c], R91 ;  /* 0x000e5c5b01007387 */ /* 0x000fe80000100800 */
[----:B------:R1:W-:Y:S01]  /*11200*/  STL [R1+0xe58], R11 ;  /* 0x000e580b01007387 */ /* 0x0003e20000100800 */
[----:B0-----:R-:W-:Y:S02]  /*11210*/  IMAD.X R10, R9, 0x1, R2, P6 ;  /* 0x00000001090a7824 */ /* 0x001fe400030e0602 */
[----:B-1----:R-:W-:-:S05]  /*11220*/  IMAD.MOV.U32 R11, RZ, RZ, R28 ;  /* 0x000000ffff0b7224 */ /* 0x002fca00078e001c */
[----:B------:R-:W-:Y:S02]  /*11230*/  @!P3 LOP3.LUT R11, R11, R10, RZ, 0x3c, !PT ;  /* 0x0000000a0b0bb212 */ /* 0x000fe400078e3cff */
[----:B------:R-:W-:Y:S02]  /*11240*/  PRMT R87, RZ, 0x7610, R87 ;  /* 0x00007610ff577816 */ /* 0x000fe40000000057 */
[----:B------:R-:W-:Y:S01]  /*11250*/  PRMT R89, RZ, 0x7610, R89 ;  /* 0x00007610ff597816 */ /* 0x000fe20000000059 */
[----:B----4-:R-:W-:Y:S04]  /*11260*/  STL [R1+0x25c], R13 ;  /* 0x00025c0d01007387 */ /* 0x010fe80000100800 */
[----:B------:R-:W-:Y:S04]  /*11270*/  STL [R1+0xe64], R28 ;  /* 0x000e641c01007387 */ /* 0x000fe80000100800 */
[----:B--2---:R0:W-:Y:S04]  /*11280*/  STL [R1+0x254], R90 ;  /* 0x0002545a01007387 */ /* 0x0041e80000100800 */
[----:B------:R1:W-:Y:S01]  /*11290*/  STL [R1+0xe60], R10 ;  /* 0x000e600a01007387 */ /* 0x0003e20000100800 */
[----:B0-----:R-:W-:-:S02]  /*112a0*/  IADD3 R90, P6, PT, R12, R3, RZ ;  /* 0x000000030c5a7210 */ /* 0x001fc40007fde0ff */
[----:B-1----:R-:W-:-:S03]  /*112b0*/  @!P3 LOP3.LUT R10, R11, R10, RZ, 0x3c, !PT ;  /* 0x0000000a0b0ab212 */ /* 0x002fc600078e3cff */
[----:B------:R-:W-:Y:S01]  /*112c0*/  IMAD.X R91, R9, 0x1, R4, P6 ;  /* 0x00000001095b7824 */ /* 0x000fe200030e0604 */
[----:B------:R-:W-:-:S05]  /*112d0*/  @!P3 LOP3.LUT R11, R11, R10, RZ, 0x3c, !PT ;  /* 0x0000000a0b0bb212 */ /* 0x000fca00078e3cff */
[----:B------:R0:W2:Y:S02]  /*112e0*/  @!P3 LDG.E.U8 R87, desc[UR14][R10.64] ;  /* 0x0000000e0a57b981 */ /* 0x0000a4000c1e1100 */
        /* <DEDUP_REMOVED lines=120> */
[-C--:B------:R-:W-:Y:S02]  /*11a70*/  @!P2 LOP3.LUT R11, R11, R10.reuse, RZ, 0x3c, !PT ;  /* 0x0000000a0b0ba212 */ /* 0x080fe400078e3cff */
[----:B------:R-:W-:Y:S01]  /*11a80*/  PRMT R79, RZ, 0x7610, R79 ;  /* 0x00007610ff4f7816 */ /* 0x000fe2000000004f */
[----:B----4-:R-:W-:Y:S04]  /*11a90*/  STL [R1+0x368], R13 ;  /* 0x0003680d01007387 */ /* 0x010fe80000100800 */
[----:B------:R-:W-:Y:S04]  /*11aa0*/  STL [R1+0xec4], R28 ;  /* 0x000ec41c01007387 */ /* 0x000fe80000100800 */
[----:B--2---:R-:W-:Y:S04]  /*11ab0*/  STL [R1+0x354], R39 ;  /* 0x0003542701007387 */ /* 0x004fe80000100800 */
[----:B------:R0:W-:Y:S02]  /*11ac0*/  STL [R1+0xec0], R10 ;  /* 0x000ec00a01007387 */ /* 0x0001e40000100800 */
[----:B0-----:R-:W-:-:S04]  /*11ad0*/  @!P2 LOP3.LUT R10, R11, R10, RZ, 0x3c, !PT ;  /* 0x0000000a0b0aa212 */ /* 0x001fc800078e3cff */
[----:B------:R-:W-:-:S05]  /*11ae0*/  @!P2 LOP3.LUT R11, R11, R10, RZ, 0x3c, !PT ;  /* 0x0000000a0b0ba212 */ /* 0x000fca00078e3cff */
[----:B------:R0:W2:Y:S01]  /*11af0*/  @!P2 LDG.E.U8 R79, desc[UR14][R10.64] ;  /* 0x0000000e0a4fa981 */ /* 0x0000a2000c1e1100 */
[----:B------:R-:W-:-:S05]  /*11b00*/  IADD3 R39, P6, PT, R12, R3, RZ ;  /* 0x000000030c277210 */ /* 0x000fca0007fde0ff */
[----:B------:R-:W-:Y:S01]  /*11b10*/  IMAD.X R80, R9, 0x1, R4, P6 ;  /* 0x0000000109507824 */ /* 0x000fe200030e0604 */
[----:B------:R-:W-:Y:S01]  /*11b20*/  IADD3 R28, P6, PT, R12, R5, RZ ;  /* 0x000000050c1c7210 */ /* 0x000fe20007fde0ff */
[----:B------:R-:W-:Y:S01]  /*11b30*/  STL [R1+0xecc], R39 ;  /* 0x000ecc2701007387 */ /* 0x000fe20000100800 */
[----:B------:R-:W-:Y:S01]  /*11b40*/  VIADD R13, R59, 0xffffffb3 ;  /* 0xffffffb33b0d7836 */ /* 0x000fe20000000000 */
[----:B------:R-:W-:Y:S01]  /*11b50*/  PRMT R88, RZ, 0x7610, R88 ;  /* 0x00007610ff587816 */ /* 0x000fe20000000058 */
[----:B0-----:R-:W-:Y:S01]  /*11b60*/  @!P2 IMAD.MOV.U32 R10, RZ, RZ, R39 ;  /* 0x000000ffff0aa224 */ /* 0x001fe200078e0027 */
[----:B------:R0:W-:Y:S01]  /*11b70*/  STL [R1+0xec8], R80 ;  /* 0x000ec85001007387 */ /* 0x0001e20000100800 */
[----:B------:R-:W-:-:S03]  /*11b80*/  @!P2 IMAD.MOV.U32 R11, RZ, RZ, R80 ;  /* 0x000000ffff0ba224 */ /* 0x000fc600078e0050 */
[----:B------:R-:W-:Y:S01]  /*11b90*/  STL [R1+0xed4], R28 ;  /* 0x000ed41c01007387 */ /* 0x000fe20000100800 */
[----:B------:R-:W-:Y:S02]  /*11ba0*/  ISETP.GE.U32.AND P1, PT, R13, 0x7fffff34, PT ;  /* 0x7fffff340d00780c */ /* 0x000fe40003f26070 */
[----:B------:R-:W-:Y:S01]  /*11bb0*/  PRMT R13, RZ, 0x7610, R13 ;  /* 0x00007610ff0d7816 */ /* 0x000fe2000000000d */
[----:B------:R1:W4:Y:S01]  /*11bc0*/  @!P2 LDG.E.U8 R88, desc[UR14][R10.64] ;  /* 0x0000000e0a58a981 */ /* 0x000322000c1e1100 */
[----:B------:R-:W-:Y:S01]  /*11bd0*/  PRMT R35, RZ, 0x7610, R35 ;  /* 0x00007610ff237816 */ /* 0x000fe20000000023 */
[----:B-1----:R-:W-:Y:S02]  /*11be0*/  @!P2 IMAD.MOV.U32 R10, RZ, RZ, R28 ;  /* 0x000000ffff0aa224 */ /* 0x002fe400078e001c */
[----:B--2---:R1:W-:Y:S04]  /*11bf0*/  STL [R1+0x54], R79 ;  /* 0x0000544f01007387 */ /* 0x0043e80000100800 */
[----:B0-----:R-:W2:Y:S01]  /*11c00*/  LDL.LU R80, [R1+0x1c0c] ;  /* 0x001c0c0001507983 */ /* 0x001ea20000300800 */
[----:B-1----:R-:W-:Y:S01]  /*11c10*/  IMAD.X R79, R9, 0x1, R6, P6 ;  /* 0x00000001094f7824 */ /* 0x002fe200030e0606 */
[----:B------:R-:W-:-:S03]  /*11c20*/  IADD3 R39, P6, PT, R12, R7, RZ ;  /* 0x000000070c277210 */ /* 0x000fc60007fde0ff */
[----:B------:R-:W-:-:S05]  /*11c30*/  @!P2 IMAD.MOV.U32 R11, RZ, RZ, R79 ;  /* 0x000000ffff0ba224 */ /* 0x000fca00078e004f */
[----:B------:R0:W2:Y:S02]  /*11c40*/  @!P2 LDG.E.U8 R13, desc[UR14][R10.64] ;  /* 0x0000000e0a0da981 */ /* 0x0000a4000c1e1100 */
[----:B0-----:R-:W-:Y:S02]  /*11c50*/  IMAD.X R11, R9, 0x1, R8, P6 ;  /* 0x00000001090b7824 */ /* 0x001fe400030e0608 */
[----:B------:R-:W-:-:S05]  /*11c60*/  @!P2 IMAD.MOV.U32 R10, RZ, RZ, R39 ;  /* 0x000000ffff0aa224 */ /* 0x000fca00078e0027 */
[----:B------:R0:W3:Y:S01]  /*11c70*/  @!P2 LDG.E.U8 R35, desc[UR14][R10.64] ;  /* 0x0000000e0a23a981 */ /* 0x0000e2000c1e1100 */
[----:B------:R-:W-:-:S03]  /*11c80*/  IMAD R12, R16, 0x49, RZ ;  /* 0x00000049100c7824 */ /* 0x000fc600078e02ff */
[----:B----4-:R-:W-:Y:S02]  /*11c90*/  STL [R1+0x1b54], R88 ;  /* 0x001b545801007387 */ /* 0x010fe40000100800 */
[----:B------:R-:W-:Y:S02]  /*11ca0*/  SHF.R.S32.HI R9, RZ, 0x1f, R12 ;  /* 0x0000001fff097819 */ /* 0x000fe4000001140c */
[----:B------:R-:W-:Y:S01]  /*11cb0*/  IADD3 R28, P6, PT, R12, R0, RZ ;  /* 0x000000000c1c7210 */ /* 0x000fe20007fde0ff */
[----:B------:R1:W-:Y:S04]  /*11cc0*/  STL [R1+0xed0], R79 ;  /* 0x000ed04f01007387 */ /* 0x0003e80000100800 */
[----:B0-----:R-:W-:Y:S01]  /*11cd0*/  IMAD.X R10, R9, 0x1, R2, P6 ;  /* 0x00000001090a7824 */ /* 0x001fe200030e0602 */
[----:B-1----:R-:W4:Y:S04]  /*11ce0*/  LDL.LU R79, [R1+0x1c08] ;  /* 0x001c0800014f7983 */ /* 0x002f280000300800 */
[----:B------:R-:W-:Y:S04]  /*11cf0*/  STL [R1+0xedc], R39 ;  /* 0x000edc2701007387 */ /* 0x000fe80000100800 */
[----:B------:R0:W-:Y:S02]  /*11d00*/  STL [R1+0xed8], R11 ;  /* 0x000ed80b01007387 */ /* 0x0001e40000100800 */
[----:B0-----:R-:W-:-:S05]  /*11d10*/  IMAD.MOV.U32 R11, RZ, RZ, R28 ;  /* 0x000000ffff0b7224 */ /* 0x001fca00078e001c */
[-C--:B------:R-:W-:Y:S02]  /*11d20*/  @!P4 LOP3.LUT R11, R11, R10.reuse, RZ, 0x3c, !PT ;  /* 0x0000000a0b0bc212 */ /* 0x080fe400078e3cff */
[----:B------:R-:W-:Y:S01]  /*11d30*/  PRMT R66, RZ, 0x7610, R66 ;  /* 0x00007610ff427816 */ /* 0x000fe20000000042 */
[----:B--2---:R-:W-:Y:S04]  /*11d40*/  STL [R1+0x58], R13 ;  /* 0x0000580d01007387 */ /* 0x004fe80000100800 */
[----:B------:R-:W-:Y:S04]  /*11d50*/  STL [R1+0xee4], R28 ;  /* 0x000ee41c01007387 */ /* 0x000fe80000100800 */
[----:B---3--:R-:W-:Y:S04]  /*11d60*/  STL [R1+0x4c], R35 ;  /* 0x00004c2301007387 */ /* 0x008fe80000100800 */
        /* <DEDUP_REMOVED lines=9> */
[----:B------:R-:W-:-:S04]  /*11e00*/  IADD3 R28, P6, PT, R12, R5, RZ ;  /* 0x000000050c1c7210 */ /* 0x000fc80007fde0ff */
[----:B------:R0:W3:Y:S01]  /*11e10*/  @!P4 LDG.E.U8 R27, desc[UR14][R10.64] ;  /* 0x0000000e0a1bc981 */ /* 0x0000e2000c1e1100 */
[----:B------:R-:W-:-:S03]  /*11e20*/  VIADD R13, R59, 0xffffffb2 ;  /* 0xffffffb23b0d7836 */ /* 0x000fc60000000000 */
[----:B------:R-:W-:Y:S04]  /*11e30*/  STL [R1+0xeec], R35 ;  /* 0x000eec2301007387 */ /* 0x000fe80000100800 */
[----:B------:R1:W-:Y:S04]  /*11e40*/  STL [R1+0xee8], R39 ;  /* 0x000ee82701007387 */ /* 0x0003e80000100800 */
[----:B------:R-:W-:Y:S01]  /*11e50*/  STL [R1+0xef4], R28 ;  /* 0x000ef41c01007387 */ /* 0x000fe20000100800 */
[----:B------:R-:W-:Y:S01]  /*11e60*/  ISETP.GE.U32.AND P2, PT, R13, 0x7fffff33, PT ;  /* 0x7fffff330d00780c */ /* 0x000fe20003f46070 */
[----:B0-----:R-:W-:Y:S01]  /*11e70*/  @!P4 IMAD.MOV.U32 R10, RZ, RZ, R28 ;  /* 0x000000ffff0ac224 */ /* 0x001fe200078e001c */
[----:B------:R-:W-:Y:S01]  /*11e80*/  PRMT R13, RZ, 0x7610, R13 ;  /* 0x00007610ff0d7816 */ /* 0x000fe2000000000d */
[----:B--2---:R0:W-:Y:S04]  /*11e90*/  STL [R1+0x48], R66 ;  /* 0x0000484201007387 */ /* 0x0041e80000100800 */
[----:B-1----:R-:W2:Y:S04]  /*11ea0*/  LDL.LU R39, [R1+0x1c04] ;  /* 0x001c040001277983 */ /* 0x002ea80000300800 */
[----:B------:R-:W2:Y:S01]  /*11eb0*/  LDL.LU R35, [R1+0x1c00] ;  /* 0x001c000001237983 */ /* 0x000ea20000300800 */
[----:B0-----:R-:W-:-:S04]  /*11ec0*/  IMAD.X R66, R9, 0x1, R6, P6 ;  /* 0x0000000109427824 */ /* 0x001fc800030e0606 */
[----:B------:R-:W-:-:S05]  /*11ed0*/  IMAD.MOV.U32 R11, RZ, RZ, R66 ;  /* 0x000000ffff0b7224 */ /* 0x000fca00078e0042 */
[----:B------:R0:W2:Y:S04]  /*11ee0*/  @!P4 LDG.E.U8 R13, desc[UR14][R10.64] ;  /* 0x0000000e0a0dc981 */ /* 0x0000a8000c1e1100 */
[----:B---3--:R1:W-:Y:S01]  /*11ef0*/  STL [R1+0x44], R27 ;  /* 0x0000441b01007387 */ /* 0x0083e20000100800 */
[----:B------:R-:W-:-:S03]  /*11f00*/  PRMT R32, RZ, 0x7610, R32 ;  /* 0x00007610ff207816 */ /* 0x000fc60000000020 */
        /* <DEDUP_REMOVED lines=9> */
[----:B------:R0:W-:Y:S04]  /*11fa0*/  STL [R1+0xef8], R11 ;  /* 0x000ef80b01007387 */ /* 0x0001e80000100800 */
[----:B------:R0:W3:Y:S02]  /*11fb0*/  @!P4 LDG.E.U8 R32, desc[UR14][R10.64] ;  /* 0x0000000e0a20c981 */ /* 0x0000e4000c1e1100 */
[----:B0-----:R-:W-:-:S02]  /*11fc0*/  IMAD.MOV.U32 R11, RZ, RZ, R28 ;  /* 0x000000ffff0b7224 */ /* 0x001fc400078e001c */
[----:B------:R-:W-:-:S05]  /*11fd0*/  IMAD.X R10, R9, 0x1, R2, P6 ;  /* 0x00000001090a7824 */ /* 0x000fca00030e0602 */
[-C--:B------:R-:W-:Y:S02]  /*11fe0*/  @!P3 LOP3.LUT R11, R11, R10.reuse, RZ, 0x3c, !PT ;  /* 0x0000000a0b0bb212 */ /* 0x080fe400078e3cff */
[----:B------:R-:W-:Y:S02]  /*11ff0*/  IADD3 R66, P6, PT, R12, R3, RZ ;  /* 0x000000030c427210 */ /* 0x000fe40007fde0ff */
[----:B------:R-:W-:Y:S02]  /*12000*/  PRMT R64, RZ, 0x7610, R64 ;  /* 0x00007610ff407816 */ /* 0x000fe40000000040 */
[----:B------:R-:W-:Y:S01]  /*12010*/  PRMT R65, RZ, 0x7610, R65 ;  /* 0x00007610ff417816 */ /* 0x000fe20000000041 */
[----:B--2---:R-:W-:Y:S04]  /*12020*/  STL [R1+0x40], R13 ;  /* 0x0000400d01007387 */ /* 0x004fe80000100800 */
[----:B------:R-:W-:Y:S04]  /*12030*/  STL [R1+0xf04], R28 ;  /* 0x000f041c01007387 */ /* 0x000fe80000100800 */
[----:B------:R0:W-:Y:S02]  /*12040*/  STL [R1+0xf00], R10 ;  /* 0x000f000a01007387 */ /* 0x0001e40000100800 */
[----:B0-----:R-:W-:Y:S01]  /*12050*/  @!P3 LOP3.LUT R10, R11, R10, RZ, 0x3c, !PT ;  /* 0x0000000a0b0ab212 */ /* 0x001fe200078e3cff */
[----:B------:R-:W-:-:S03]  /*12060*/  IMAD.X R28, R9, 0x1, R4, P6 ;  /* 0x00000001091c7824 */ /* 0x000fc600030e0604 */
[----:B------:R-:W-:-:S05]  /*12070*/  @!P3 LOP3.LUT R11, R11, R10, RZ, 0x3c, !PT ;  /* 0x0000000a0b0bb212 */ /* 0x000fca00078e3cff */
[----:B------:R0:W2:Y:S02]  /*12080*/  @!P3 LDG.E.U8 R64, desc[UR14][R10.64] ;  /* 0x0000000e0a40b981 */ /* 0x0000a4000c1e1100 */
[----:B0-----:R-:W-:Y:S02]  /*12090*/  @!P3 IMAD.MOV.U32 R10, RZ, RZ, R66 ;  /* 0x000000ffff0ab224 */ /* 0x001fe400078e0042 */
[----:B------:R-:W-:-:S05]  /*120a0*/  @!P3 IMAD.MOV.U32 R11, RZ, RZ, R28 ;  /* 0x000000ffff0bb224 */ /* 0x000fca00078e001c */
[----:B------:R0:W4:Y:S04]  /*120b0*/  @!P3 LDG.E.U8 R65, desc[UR14][R10.64] ;  /* 0x0000000e0a41b981 */ /* 0x000128000c1e1100 */
[----:B------:R-:W-:Y:S04]  /*120c0*/  STL [R1+0xf0c], R66 ;  /* 0x000f0c4201007387 */ /* 0x000fe80000100800 */
[----:B---3--:R1:W-:Y:S01]  /*120d0*/  STL [R1+0x3c], R32 ;  /* 0x00003c2001007387 */ /* 0x0083e20000100800 */
[----:B------:R-:W-:-:S03]  /*120e0*/  VIADD R13, R59, 0xffffffb1 ;  /* 0xffffffb13b0d7836 */ /* 0x000fc60000000000 */
[----:B------:R3:W-:Y:S01]  /*120f0*/  STL [R1+0xf08], R28 ;  /* 0x000f081c01007387 */ /* 0x0007e20000100800 */
[----:B-1----:R-:W-:-:S05]  /*12100*/  IADD3 R32, P6, PT, R12, R5, RZ ;  /* 0x000000050c207210 */ /* 0x002fca0007fde0ff */
[----:B------:R-:W-:Y:S01]  /*12110*/  STL [R1+0xf14], R32 ;  /* 0x000f142001007387 */ /* 0x000fe20000100800 */
[----:B------:R-:W-:Y:S01]  /*12120*/  ISETP.GE.U32.AND P4, PT, R13, 0x7fffff32, PT ;  /* 0x7fffff320d00780c */ /* 0x000fe20003f86070 */
[----:B0-----:R-:W-:Y:S01]  /*12130*/  @!P3 IMAD.MOV.U32 R10, RZ, RZ, R32 ;  /* 0x000000ffff0ab224 */ /* 0x001fe200078e0020 */
[----:B------:R-:W-:Y:S02]  /*12140*/  PRMT R13, RZ, 0x7610, R13 ;  /* 0x00007610ff0d7816 */ /* 0x000fe4000000000d */
[----:B------:R-:W-:Y:S01]  /*12150*/  PRMT R63, RZ, 0x7610, R63 ;  /* 0x00007610ff3f7816 */ /* 0x000fe2000000003f */
[----:B--2---:R0:W-:Y:S04]  /*12160*/  STL [R1+0x38], R64 ;  /* 0x0000384001007387 */ /* 0x0041e80000100800 */
[----:B---3--:R-:W2:Y:S04]  /*12170*/  LDL.LU R28, [R1+0x1bf8] ;  /* 0x001bf800011c7983 */ /* 0x008ea80000300800 */
[----:B------:R-:W3:Y:S01]  /*12180*/  LDL.LU R66, [R1+0x1bf4] ;  /* 0x001bf40001427983 */ /* 0x000ee20000300800 */
        /* <DEDUP_REMOVED lines=241> */
[----:B------:R0:W-:Y:S04]  /*130a0*/  STL [R1+0xfc4], R32 ;  /* 0x000fc42001007387 */ /* 0x0001e80000100800 */
[----:B------:R1:W-:Y:S01]  /*130b0*/  STL [R1+0xfc0], R10 ;  /* 0x000fc00a01007387 */ /* 0x0003e20000100800 */
[----:B0-----:R-:W-:-:S02]  /*130c0*/  IADD3 R32, P6, PT, R12, R3, RZ ;  /* 0x000000030c207210 */ /* 0x001fc40007fde0ff */
[----:B-1----:R-:W-:-:S03]  /*130d0*/  @!P0 LOP3.LUT R10, R11, R10, RZ, 0x3c, !PT ;  /* 0x0000000a0b0a8212 */ /* 0x002fc600078e3cff */
[----:B------:R-:W-:Y:S01]  /*130e0*/  STL [R1+0xfcc], R32 ;  /* 0x000fcc2001007387 */ /* 0x000fe20000100800 */
[----:B------:R-:W-:-:S05]  /*130f0*/  @!P0 LOP3.LUT R11, R11, R10, RZ, 0x3c, !PT ;  /* 0x0000000a0b0b8212 */ /* 0x000fca00078e3cff */
[----:B------:R0:W4:Y:S04]  /*13100*/  @!P0 LDG.E.U8 R88, desc[UR14][R10.64] ;  /* 0x0000000e0a588981 */ /* 0x000128000c1e1100 */
[----:B--2---:R1:W-:Y:S01]  /*13110*/  STL [R1+0x2d4], R33 ;  /* 0x0002d42101007387 */ /* 0x0043e20000100800 */
[----:B0-----:R-:W-:Y:S02]  /*13120*/  @!P0 IMAD.MOV.U32 R10, RZ, RZ, R32 ;  /* 0x000000ffff0a8224 */ /* 0x001fe400078e0020 */
[----:B-1----:R-:W-:-:S04]  /*13130*/  IMAD.X R33, R9, 0x1, R4, P6 ;  /* 0x0000000109217824 */ /* 0x002fc800030e0604 */
[----:B------:R-:W-:-:S05]  /*13140*/  @!P0 IMAD.MOV.U32 R11, RZ, RZ, R33 ;  /* 0x000000ffff0b8224 */ /* 0x000fca00078e0021 */
[----:B------:R0:W2:Y:S01]  /*13150*/  @!P0 LDG.E.U8 R31, desc[UR14][R10.64] ;  /* 0x0000000e0a1f8981 */ /* 0x0000a2000c1e1100 */
        /* <DEDUP_REMOVED lines=8> */
[----:B----4-:R0:W-:Y:S04]  /*131e0*/  STL [R1+0x28], R88 ;  /* 0x0000285801007387 */ /* 0x0101e80000100800 */
[----:B-1----:R-:W4:Y:S04]  /*131f0*/  LDL.LU R33, [R1+0x1bb0] ;  /* 0x001bb00001217983 */ /* 0x002f280000300800 */
[----:B------:R-:W3:Y:S01]  /*13200*/  LDL.LU R32, [R1+0x1bac] ;  /* 0x001bac0001207983 */ /* 0x000ee20000300800 */
[----:B0-----:R-:W-:-:S04]  /*13210*/  IMAD.X R88, R9, 0x1, R6, P6 ;  /* 0x0000000109587824 */ /* 0x001fc800030e0606 */
[----:B------:R-:W-:-:S05]  /*13220*/  IMAD.MOV.U32 R11, RZ, RZ, R88 ;  /* 0x000000ffff0b7224 */ /* 0x000fca00078e0058 */
[----:B------:R0:W3:Y:S04]  /*13230*/  @!P0 LDG.E.U8 R13, desc[UR14][R10.64] ;  /* 0x0000000e0a0d8981 */ /* 0x0000e8000c1e1100 */
[----:B--2---:R1:W-:Y:S04]  /*13240*/  STL [R1+0x24], R31 ;  /* 0x0000241f01007387 */ /* 0x0043e80000100800 */
[----:B-1----:R-:W2:Y:S04]  /*13250*/  LDL.LU R31, [R1+0x1ba8] ;  /* 0x001ba800011f7983 */ /* 0x002ea80000300800 */
[----:B------:R1:W-:Y:S02]  /*13260*/  STL [R1+0xfd0], R88 ;  /* 0x000fd05801007387 */ /* 0x0003e40000100800 */
[----:B-1----:R-:W-:-:S05]  /*13270*/  IADD3 R88, P6, PT, R12, R7, RZ ;  /* 0x000000070c587210 */ /* 0x002fca0007fde0ff */
[----:B0-----:R-:W-:Y:S02]  /*13280*/  IMAD.X R11, R9, 0x1, R8, P6 ;  /* 0x00000001090b7824 */ /* 0x001fe400030e0608 */
[----:B------:R-:W-:-:S05]  /*13290*/  @!P0 IMAD.MOV.U32 R10, RZ, RZ, R88 ;  /* 0x000000ffff0a8224 */ /* 0x000fca00078e0058 */
[----:B------:R0:W2:Y:S01]  /*132a0*/  @!P0 LDG.E.U8 R82, desc[UR14][R10.64] ;  /* 0x0000000e0a528981 */ /* 0x0000a2000c1e1100 */
[----:B------:R-:W-:-:S05]  /*132b0*/  IMAD R12, R16, 0x51, RZ ;  /* 0x00000051100c7824 */ /* 0x000fca00078e02ff */
[----:B------:R-:W-:Y:S02]  /*132c0*/  SHF.R.S32.HI R9, RZ, 0x1f, R12 ;  /* 0x0000001fff097819 */ /* 0x000fe4000001140c */
[C---:B------:R-:W-:Y:S01]  /*132d0*/  IADD3 R61, P6, PT, R12.reuse, R0, RZ ;  /* 0x000000000c3d7210 */ /* 0x040fe20007fde0ff */
[----:B------:R-:W-:Y:S04]  /*132e0*/  STL [R1+0xfdc], R88 ;  /* 0x000fdc5801007387 */ /* 0x000fe80000100800 */
[----:B------:R1:W-:Y:S01]  /*132f0*/  STL [R1+0xfd8], R11 ;  /* 0x000fd80b01007387 */ /* 0x0003e20000100800 */
[----:B0-----:R-:W-:Y:S02]  /*13300*/  IMAD.X R10, R9, 0x1, R2, P6 ;  /* 0x00000001090a7824 */ /* 0x001fe400030e0602 */
[----:B-1----:R-:W-:Y:S01]  /*13310*/  IMAD.MOV.U32 R11, RZ, RZ, R61 ;  /* 0x000000ffff0b7224 */ /* 0x002fe200078e003d */
[----:B------:R-:W-:-:S04]  /*13320*/  IADD3 R88, P6, PT, R12, R3, RZ ;  /* 0x000000030c587210 */ /* 0x000fc80007fde0ff */
[-C--:B------:R-:W-:Y:S02]  /*13330*/  @!P1 LOP3.LUT R11, R11, R10.reuse, RZ, 0x3c, !PT ;  /* 0x0000000a0b0b9212 */ /* 0x080fe400078e3cff */
[----:B------:R-:W-:Y:S02]  /*13340*/  PRMT R62, RZ, 0x7610, R62 ;  /* 0x00007610ff3e7816 */ /* 0x000fe4000000003e */
[----:B------:R-:W-:Y:S01]  /*13350*/  PRMT R60, RZ, 0x7610, R60 ;  /* 0x00007610ff3c7816 */ /* 0x000fe2000000003c */
[----:B---3--:R-:W-:Y:S04]  /*13360*/  STL [R1+0x20], R13 ;  /* 0x0000200d01007387 */ /* 0x008fe80000100800 */
[----:B------:R-:W-:Y:S04]  /*13370*/  STL [R1+0xfe4], R61 ;  /* 0x000fe43d01007387 */ /* 0x000fe80000100800 */
[----:B------:R0:W-:Y:S04]  /*13380*/  STL [R1+0xfe0], R10 ;  /* 0x000fe00a01007387 */ /* 0x0001e80000100800 */
[----:B------:R-:W-:Y:S01]  /*13390*/  STL [R1+0xfec], R88 ;  /* 0x000fec5801007387 */ /* 0x000fe20000100800 */
[----:B0-----:R-:W-:-:S04]  /*133a0*/  @!P1 LOP3.LUT R10, R11, R10, RZ, 0x3c, !PT ;  /* 0x0000000a0b0a9212 */ /* 0x001fc800078e3cff */
[----:B------:R-:W-:-:S05]  /*133b0*/  @!P1 LOP3.LUT R11, R11, R10, RZ, 0x3c, !PT ;  /* 0x0000000a0b0b9212 */ /* 0x000fca00078e3cff */
[----:B------:R0:W3:Y:S04]  /*133c0*/  @!P1 LDG.E.U8 R62, desc[UR14][R10.64] ;  /* 0x0000000e0a3e9981 */ /* 0x0000e8000c1e1100 */
[----:B--2---:R1:W-:Y:S01]  /*133d0*/  STL [R1+0x1c], R82 ;  /* 0x00001c5201007387 */ /* 0x0043e20000100800 */
[----:B0-----:R-:W-:Y:S02]  /*133e0*/  @!P1 IMAD.MOV.U32 R10, RZ, RZ, R88 ;  /* 0x000000ffff0a9224 */ /* 0x001fe400078e0058 */
[----:B-1----:R-:W-:-:S04]  /*133f0*/  IMAD.X R82, R9, 0x1, R4, P6 ;  /* 0x0000000109527824 */ /* 0x002fc800030e0604 */
[----:B------:R-:W-:-:S05]  /*13400*/  @!P1 IMAD.MOV.U32 R11, RZ, RZ, R82 ;  /* 0x000000ffff0b9224 */ /* 0x000fca00078e0052 */
[----:B------:R0:W2:Y:S01]  /*13410*/  @!P1 LDG.E.U8 R60, desc[UR14][R10.64] ;  /* 0x0000000e0a3c9981 */ /* 0x0000a2000c1e1100 */
[----:B------:R-:W-:Y:S01]  /*13420*/  IADD3 R61, P6, PT, R12, R5, RZ ;  /* 0x000000050c3d7210 */ /* 0x000fe20007fde0ff */
[----:B------:R-:W-:Y:S02]  /*13430*/  VIADD R13, R59, 0xffffffaa ;  /* 0xffffffaa3b0d7836 */ /* 0x000fe40000000000 */
[----:B------:R-:W-:Y:S04]  /*13440*/  STL [R1+0xfe8], R82 ;  /* 0x000fe85201007387 */ /* 0x000fe80000100800 */
[----:B------:R-:W-:Y:S01]  /*13450*/  STL [R1+0xff4], R61 ;  /* 0x000ff43d01007387 */ /* 0x000fe20000100800 */
[----:B------:R-:W-:Y:S01]  /*13460*/  ISETP.GE.U32.AND P0, PT, R13, 0x7fffff2b, PT ;  /* 0x7fffff2b0d00780c */ /* 0x000fe20003f06070 */
[----:B0-----:R-:W-:Y:S01]  /*13470*/  @!P1 IMAD.MOV.U32 R10, RZ, RZ, R61 ;  /* 0x000000ffff0a9224 */ /* 0x001fe200078e003d */
[----:B------:R-:W-:-:S02]  /*13480*/  PRMT R13, RZ, 0x7610, R13 ;  /* 0x00007610ff0d7816 */ /* 0x000fc4000000000d */
[----:B------:R-:W-:Y:S02]  /*13490*/  PRMT R57, RZ, 0x7610, R57 ;  /* 0x00007610ff397816 */ /* 0x000fe40000000039 */
[----:B------:R-:W-:Y:S02]  /*134a0*/  PRMT R58, RZ, 0x7610, R58 ;  /* 0x00007610ff3a7816 */ /* 0x000fe4000000003a */
[----:B------:R-:W-:Y:S01]  /*134b0*/  PRMT R55, RZ, 0x7610, R55 ;  /* 0x00007610ff377816 */ /* 0x000fe20000000037 */
[----:B---3--:R0:W-:Y:S02]  /*134c0*/  STL [R1+0x18], R62 ;  /* 0x0000183e01007387 */ /* 0x0081e40000100800 */
[----:B0-----:R-:W-:-:S04]  /*134d0*/  IMAD.X R62, R9, 0x1, R6, P6 ;  /* 0x00000001093e7824 */ /* 0x001fc800030e0606 */
[----:B------:R-:W-:-:S05]  /*134e0*/  @!P1 IMAD.MOV.U32 R11, RZ, RZ, R62 ;  /* 0x000000ffff0b9224 */ /* 0x000fca00078e003e */
[----:B------:R0:W3:Y:S04]  /*134f0*/  @!P1 LDG.E.U8 R13, desc[UR14][R10.64] ;  /* 0x0000000e0a0d9981 */ /* 0x0000e8000c1e1100 */
[----:B--2---:R1:W-:Y:S04]  /*13500*/  STL [R1+0x14], R60 ;  /* 0x0000143c01007387 */ /* 0x0043e80000100800 */
[----:B------:R2:W-:Y:S01]  /*13510*/  STL [R1+0xff0], R62 ;  /* 0x000ff03e01007387 */ /* 0x0005e20000100800 */
[----:B-1----:R-:W-:Y:S01]  /*13520*/  IADD3 R60, P6, PT, R12, R7, RZ ;  /* 0x000000070c3c7210 */ /* 0x002fe20007fde0ff */
[----:B------:R-:W-:-:S04]  /*13530*/  IMAD R12, R16, 0x52, RZ ;  /* 0x00000052100c7824 */ /* 0x000fc800078e02ff */
[----:B------:R-:W-:Y:S01]  /*13540*/  IMAD.X R61, R9, 0x1, R8, P6 ;  /* 0x00000001093d7824 */ /* 0x000fe200030e0608 */
[----:B------:R-:W-:Y:S02]  /*13550*/  SHF.R.S32.HI R9, RZ, 0x1f, R12 ;  /* 0x0000001fff097819 */ /* 0x000fe4000001140c */
[----:B--2---:R-:W-:Y:S01]  /*13560*/  IADD3 R62, P6, PT, R12, R0, RZ ;  /* 0x000000000c3e7210 */ /* 0x004fe20007fde0ff */
[----:B0-----:R-:W-:Y:S02]  /*13570*/  @!P1 IMAD.MOV.U32 R10, RZ, RZ, R60 ;  /* 0x000000ffff0a9224 */ /* 0x001fe400078e003c */
[----:B------:R-:W-:Y:S01]  /*13580*/  @!P1 IMAD.MOV.U32 R11, RZ, RZ, R61 ;  /* 0x000000ffff0b9224 */ /* 0x000fe200078e003d */
[----:B------:R0:W-:Y:S01]  /*13590*/  STL [R1+0xffc], R60 ;  /* 0x000ffc3c01007387 */ /* 0x0001e20000100800 */
[----:B------:R-:W-:-:S03]  /*135a0*/  IMAD.X R88, R9, 0x1, R2, P6 ;  /* 0x0000000109587824 */ /* 0x000fc600030e0602 */
[----:B------:R1:W2:Y:S01]  /*135b0*/  @!P1 LDG.E.U8 R57, desc[UR14][R10.64] ;  /* 0x0000000e0a399981 */ /* 0x0002a2000c1e1100 */
[----:B0-----:R-:W-:-:S03]  /*135c0*/  IADD3 R60, P6, PT, R12, R3, RZ ;  /* 0x000000030c3c7210 */ /* 0x001fc60007fde0ff */
[----:B------:R0:W-:Y:S01]  /*135d0*/  STL [R1+0xff8], R61 ;  /* 0x000ff83d01007387 */ /* 0x0001e20000100800 */
[----:B-1----:R-:W-:Y:S02]  /*135e0*/  @!P2 IMAD.MOV.U32 R10, RZ, RZ, R62 ;  /* 0x000000ffff0aa224 */ /* 0x002fe400078e003e */
[----:B------:R-:W-:Y:S02]  /*135f0*/  @!P2 IMAD.MOV.U32 R11, RZ, RZ, R88 ;  /* 0x000000ffff0ba224 */ /* 0x000fe400078e0058 */
[----:B0-----:R-:W-:-:S03]  /*13600*/  IMAD.X R61, R9, 0x1, R4, P6 ;  /* 0x00000001093d7824 */ /* 0x001fc600030e0604 */
[----:B------:R0:W4:Y:S02]  /*13610*/  @!P2 LDG.E.U8 R58, desc[UR14][R10.64] ;  /* 0x0000000e0a3aa981 */ /* 0x000124000c1e1100 */
[----:B0-----:R-:W-:Y:S02]  /*13620*/  @!P2 IMAD.MOV.U32 R10, RZ, RZ, R60 ;  /* 0x000000ffff0aa224 */ /* 0x001fe400078e003c */
[----:B------:R-:W-:-:S05]  /*13630*/  @!P2 IMAD.MOV.U32 R11, RZ, RZ, R61 ;  /* 0x000000ffff0ba224 */ /* 0x000fca00078e003d */
[----:B------:R0:W4:Y:S01]  /*13640*/  @!P2 LDG.E.U8 R55, desc[UR14][R10.64] ;  /* 0x0000000e0a37a981 */ /* 0x000122000c1e1100 */
[----:B------:R-:W-:Y:S02]  /*13650*/  PRMT R93, RZ, 0x7610, R93 ;  /* 0x00007610ff5d7816 */ /* 0x000fe4000000005d */
[----:B------:R-:W-:Y:S02]  /*13660*/  PRMT R56, RZ, 0x7610, R56 ;  /* 0x00007610ff387816 */ /* 0x000fe40000000038 */
[----:B------:R-:W-:Y:S01]  /*13670*/  PRMT R54, RZ, 0x7610, R54 ;  /* 0x00007610ff367816 */ /* 0x000fe20000000036 */
[----:B---3--:R1:W-:Y:S04]  /*13680*/  STL [R1+0x10], R13 ;  /* 0x0000100d01007387 */ /* 0x0083e80000100800 */
[----:B------:R-:W-:Y:S04]  /*13690*/  STL [R1+0x1004], R62 ;  /* 0x0010043e01007387 */ /* 0x000fe80000100800 */
[----:B------:R-:W-:Y:S04]  /*136a0*/  STL [R1+0x1000], R88 ;  /* 0x0010005801007387 */ /* 0x000fe80000100800 */
[----:B------:R-:W-:Y:S01]  /*136b0*/  STL [R1+0x100c], R60 ;  /* 0x00100c3c01007387 */ /* 0x000fe20000100800 */
[----:B-1----:R-:W-:-:S05]  /*136c0*/  VIADD R13, R59, 0xffffffa9 ;  /* 0xffffffa93b0d7836 */ /* 0x002fca0000000000 */
[----:B------:R-:W-:Y:S02]  /*136d0*/  ISETP.GE.U32.AND P1, PT, R13, 0x7fffff2a, PT ;  /* 0x7fffff2a0d00780c */ /* 0x000fe40003f26070 */
[----:B------:R-:W-:Y:S01]  /*136e0*/  PRMT R13, RZ, 0x7610, R13 ;  /* 0x00007610ff0d7816 */ /* 0x000fe2000000000d */
[----:B--2---:R1:W-:Y:S04]  /*136f0*/  STL [R1+0xc], R57 ;  /* 0x00000c3901007387 */ /* 0x0043e80000100800 */
[----:B------:R-:W-:Y:S01]  /*13700*/  STL [R1+0x1008], R61 ;  /* 0x0010083d01007387 */ /* 0x000fe20000100800 */
[----:B-1----:R-:W-:-:S05]  /*13710*/  IADD3 R57, P6, PT, R12, R5, RZ ;  /* 0x000000050c397210 */ /* 0x002fca0007fde0ff */
[----:B------:R-:W-:Y:S04]  /*13720*/  STL [R1+0x1014], R57 ;  /* 0x0010143901007387 */ /* 0x000fe80000100800 */
[----:B----4-:R1:W-:Y:S01]  /*13730*/  STL [R1+0x8], R58 ;  /* 0x0000083a01007387 */ /* 0x0103e20000100800 */
[----:B0-----:R-:W-:Y:S02]  /*13740*/  @!P2 IMAD.MOV.U32 R10, RZ, RZ, R57 ;  /* 0x000000ffff0aa224 */ /* 0x001fe400078e0039 */
[----:B-1----:R-:W-:Y:S01]  /*13750*/  IMAD.X R58, R9, 0x1, R6, P6 ;  /* 0x00000001093a7824 */ /* 0x002fe200030e0606 */
[----:B------:R0:W-:Y:S03]  /*13760*/  STL [R1+0x4], R55 ;  /* 0x0000043701007387 */ /* 0x0001e60000100800 */
[----:B------:R-:W-:Y:S01]  /*13770*/  @!P2 IMAD.MOV.U32 R11, RZ, RZ, R58 ;  /* 0x000000ffff0ba224 */ /* 0x000fe200078e003a */
[----:B0-----:R-:W-:Y:S01]  /*13780*/  IADD3 R55, P6, PT, R12, R7, RZ ;  /* 0x000000070c377210 */ /* 0x001fe20007fde0ff */
[----:B------:R-:W-:-:S03]  /*13790*/  IMAD R12, R16, 0x53, RZ ;  /* 0x00000053100c7824 */ /* 0x000fc600078e02ff */
[----:B------:R0:W2:Y:S01]  /*137a0*/  @!P2 LDG.E.U8 R13, desc[UR14][R10.64] ;  /* 0x0000000e0a0da981 */ /* 0x0000a2000c1e1100 */
[----:B------:R-:W-:Y:S01]  /*137b0*/  IMAD.X R57, R9, 0x1, R8, P6 ;  /* 0x0000000109397824 */ /* 0x000fe200030e0608 */
[----:B------:R-:W-:Y:S02]  /*137c0*/  SHF.R.S32.HI R9, RZ, 0x1f, R12 ;  /* 0x0000001fff097819 */ /* 0x000fe4000001140c */
[----:B------:R-:W-:Y:S01]  /*137d0*/  IADD3 R60, P6, PT, R12, R0, RZ ;  /* 0x000000000c3c7210 */ /* 0x000fe20007fde0ff */
[----:B------:R-:W-:Y:S01]  /*137e0*/  STL [R1+0x1010], R58 ;  /* 0x0010103a01007387 */ /* 0x000fe20000100800 */
[----:B0-----:R-:W-:-:S03]  /*137f0*/  @!P2 IMAD.MOV.U32 R10, RZ, RZ, R55 ;  /* 0x000000ffff0aa224 */ /* 0x001fc600078e0037 */
[----:B------:R-:W-:Y:S01]  /*13800*/  STL [R1+0x101c], R55 ;  /* 0x00101c3701007387 */ /* 0x000fe20000100800 */
[----:B------:R-:W-:Y:S02]  /*13810*/  @!P2 IMAD.MOV.U32 R11, RZ, RZ, R57 ;  /* 0x000000ffff0ba224 */ /* 0x000fe400078e0039 */
[----:B------:R-:W-:Y:S01]  /*13820*/  IMAD.X R61, R9, 0x1, R2, P6 ;  /* 0x00000001093d7824 */ /* 0x000fe200030e0602 */
[----:B------:R0:W-:Y:S04]  /*13830*/  STL [R1+0x1018], R57 ;  /* 0x0010183901007387 */ /* 0x0001e80000100800 */
[----:B------:R1:W3:Y:S01]  /*13840*/  @!P2 LDG.E.U8 R93, desc[UR14][R10.64] ;  /* 0x0000000e0a5da981 */ /* 0x0002e2000c1e1100 */
[----:B0-----:R-:W-:Y:S01]  /*13850*/  IADD3 R57, P6, PT, R12, R3, RZ ;  /* 0x000000030c397210 */ /* 0x001fe20007fde0ff */
[----:B-1----:R-:W-:-:S02]  /*13860*/  @!P4 IMAD.MOV.U32 R10, RZ, RZ, R60 ;  /* 0x000000ffff0ac224 */ /* 0x002fc400078e003c */
[----:B------:R-:W-:Y:S02]  /*13870*/  @!P4 IMAD.MOV.U32 R11, RZ, RZ, R61 ;  /* 0x000000ffff0bc224 */ /* 0x000fe400078e003d */
[----:B------:R-:W-:-:S03]  /*13880*/  IMAD.X R58, R9, 0x1, R4, P6 ;  /* 0x00000001093a7824 */ /* 0x000fc600030e0604 */
[----:B------:R0:W4:Y:S02]  /*13890*/  @!P4 LDG.E.U8 R56, desc[UR14][R10.64] ;  /* 0x0000000e0a38c981 */ /* 0x000124000c1e1100 */
[----:B0-----:R-:W-:Y:S02]  /*138a0*/  @!P4 IMAD.MOV.U32 R10, RZ, RZ, R57 ;  /* 0x000000ffff0ac224 */ /* 0x001fe400078e0039 */
[----:B------:R-:W-:-:S05]  /*138b0*/  @!P4 IMAD.MOV.U32 R11, RZ, RZ, R58 ;  /* 0x000000ffff0bc224 */ /* 0x000fca00078e003a */
[----:B------:R0:W4:Y:S01]  /*138c0*/  @!P4 LDG.E.U8 R54, desc[UR14][R10.64] ;  /* 0x0000000e0a36c981 */ /* 0x000122000c1e1100 */
[----:B------:R-:W-:Y:S02]  /*138d0*/  IADD3 R55, P6, PT, R12, R5, RZ ;  /* 0x000000050c377210 */ /* 0x000fe40007fde0ff */
[----:B------:R-:W-:-:S03]  /*138e0*/  PRMT R52, RZ, 0x7610, R52 ;  /* 0x00007610ff347816 */ /* 0x000fc60000000034 */
[----:B0-----:R-:W-:Y:S01]  /*138f0*/  @!P4 IMAD.MOV.U32 R10, RZ, RZ, R55 ;  /* 0x000000ffff0ac224 */ /* 0x001fe200078e0037 */
[----:B------:R-:W-:Y:S02]  /*13900*/  PRMT R53, RZ, 0x7610, R53 ;  /* 0x00007610ff357816 */ /* 0x000fe40000000035 */
[----:B------:R-:W-:Y:S01]  /*13910*/  PRMT R51, RZ, 0x7610, R51 ;  /* 0x00007610ff337816 */ /* 0x000fe20000000033 */
[----:B--2---:R0:W-:Y:S04]  /*13920*/  STL [R1], R13 ;  /* 0x0000000d01007387 */ /* 0x0041e80000100800 */
[----:B------:R-:W-:Y:S01]  /*13930*/  STL [R1+0x1024], R60 ;  /* 0x0010243c01007387 */ /* 0x000fe20000100800 */
[----:B0-----:R-:W-:-:S03]  /*13940*/  VIADD R13, R59, 0xffffffa8 ;  /* 0xffffffa83b0d7836 */ /* 0x001fc60000000000 */
[----:B---3--:R-:W-:Y:S04]  /*13950*/  STL [R1+0x1a9c], R93 ;  /* 0x001a9c5d01007387 */ /* 0x008fe80000100800 */
[----:B------:R-:W-:Y:S04]  /*13960*/  STL [R1+0x1020], R61 ;  /* 0x0010203d01007387 */ /* 0x000fe80000100800 */
[----:B------:R-:W-:Y:S04]  /*13970*/  STL [R1+0x102c], R57 ;  /* 0x00102c3901007387 */ /* 0x000fe80000100800 */
[----:B------:R-:W-:Y:S04]  /*13980*/  STL [R1+0x1028], R58 ;  /* 0x0010283a01007387 */ /* 0x000fe80000100800 */
[----:B------:R-:W-:Y:S01]  /*13990*/  STL [R1+0x1034], R55 ;  /* 0x0010343701007387 */ /* 0x000fe20000100800 */
[----:B------:R-:W-:-:S03]  /*139a0*/  ISETP.GE.U32.AND P2, PT, R13, 0x7fffff29, PT ;  /* 0x7fffff290d00780c */ /* 0x000fc60003f46070 */
[----:B----4-:R0:W-:Y:S01]  /*139b0*/  STL [R1+0x1ac], R56 ;  /* 0x0001ac3801007387 */ /* 0x0101e20000100800 */
[----:B------:R-:W-:Y:S01]  /*139c0*/  PRMT R13, RZ, 0x7610, R13 ;  /* 0x00007610ff0d7816 */ /* 0x000fe2000000000d */
[----:B0-----:R-:W-:Y:S02]  /*139d0*/  IMAD.X R56, R9, 0x1, R6, P6 ;  /* 0x0000000109387824 */ /* 0x001fe400030e0606 */
[----:B------:R0:W-:Y:S02]  /*139e0*/  STL [R1+0x1a8], R54 ;  /* 0x0001a83601007387 */ /* 0x0001e40000100800 */
[----:B------:R-:W-:Y:S02]  /*139f0*/  @!P4 IMAD.MOV.U32 R11, RZ, RZ, R56 ;  /* 0x000000ffff0bc224 */ /* 0x000fe400078e0038 */
[----:B------:R1:W-:Y:S04]  /*13a00*/  STL [R1+0x1030], R56 ;  /* 0x0010303801007387 */ /* 0x0003e80000100800 */
[----:B------:R2:W3:Y:S01]  /*13a10*/  @!P4 LDG.E.U8 R13, desc[UR14][R10.64] ;  /* 0x0000000e0a0dc981 */ /* 0x0004e2000c1e1100 */
[----:B0-----:R-:W-:Y:S01]  /*13a20*/  IADD3 R54, P6, PT, R12, R7, RZ ;  /* 0x000000070c367210 */ /* 0x001fe20007fde0ff */
[----:B------:R-:W-:-:S04]  /*13a30*/  IMAD R12, R16, 0x54, RZ ;  /* 0x00000054100c7824 */ /* 0x000fc800078e02ff */
[----:B------:R-:W-:Y:S01]  /*13a40*/  IMAD.X R55, R9, 0x1, R8, P6 ;  /* 0x0000000109377824 */ /* 0x000fe200030e0608 */
[----:B------:R-:W-:Y:S02]  /*13a50*/  SHF.R.S32.HI R9, RZ, 0x1f, R12 ;  /* 0x0000001fff097819 */ /* 0x000fe4000001140c */
[----:B-1----:R-:W-:Y:S01]  /*13a60*/  IADD3 R56, P6, PT, R12, R0, RZ ;  /* 0x000000000c387210 */ /* 0x002fe20007fde0ff */
[----:B--2---:R-:W-:Y:S02]  /*13a70*/  @!P4 IMAD.MOV.U32 R10, RZ, RZ, R54 ;  /* 0x000000ffff0ac224 */ /* 0x004fe400078e0036 */
        /* <DEDUP_REMOVED lines=20> */
[----:B-1----:R-:W-:-:S03]  /*13bc0*/  VIADD R13, R59, 0xffffffa7 ;  /* 0xffffffa73b0d7836 */ /* 0x002fc60000000000 */
[----:B--2---:R1:W-:Y:S04]  /*13bd0*/  STL [R1+0x1a0], R52 ;  /* 0x0001a03401007387 */ /* 0x0043e80000100800 */
[----:B------:R-:W-:Y:S01]  /*13be0*/  STL [R1+0x1048], R55 ;  /* 0x0010483701007387 */ /* 0x000fe20000100800 */
[----:B-1----:R-:W-:-:S05]  /*13bf0*/  IADD3 R52, P6, PT, R12, R5, RZ ;  /* 0x000000050c347210 */ /* 0x002fca0007fde0ff */
[----:B------:R-:W-:Y:S01]  /*13c00*/  STL [R1+0x1054], R52 ;  /* 0x0010543401007387 */ /* 0x000fe20000100800 */
[----:B------:R-:W-:-:S03]  /*13c10*/  ISETP.GE.U32.AND P4, PT, R13, 0x7fffff28, PT ;  /* 0x7fffff280d00780c */ /* 0x000fc60003f86070 */
[----:B----4-:R1:W-:Y:S01]  /*13c20*/  STL [R1+0x19c], R53 ;  /* 0x00019c3501007387 */ /* 0x0103e20000100800 */
[----:B------:R-:W-:Y:S01]  /*13c30*/  PRMT R13, RZ, 0x7610, R13 ;  /* 0x00007610ff0d7816 */ /* 0x000fe2000000000d */
[----:B0-----:R-:W-:Y:S02]  /*13c40*/  @!P3 IMAD.MOV.U32 R10, RZ, RZ, R52 ;  /* 0x000000ffff0ab224 */ /* 0x001fe400078e0034 */
[----:B-1----:R-:W-:Y:S01]  /*13c50*/  IMAD.X R53, R9, 0x1, R6, P6 ;  /* 0x0000000109357824 */ /* 0x002fe200030e0606 */
[----:B------:R0:W-:Y:S03]  /*13c60*/  STL [R1+0x198], R51 ;  /* 0x0001983301007387 */ /* 0x0001e60000100800 */
[----:B------:R-:W-:Y:S01]  /*13c70*/  @!P3 IMAD.MOV.U32 R11, RZ, RZ, R53 ;  /* 0x000000ffff0bb224 */ /* 0x000fe200078e0035 */
        /* <DEDUP_REMOVED lines=101> */
[----:B------:R-:W-:-:S03]  /*142d0*/  PRMT R40, RZ, 0x7610, R40 ;  /* 0x00007610ff287816 */ /* 0x000fc60000000028 */
        /* <DEDUP_REMOVED lines=15> */
[----:B------:R-:W-:-:S05]  /*143d0*/  @!P2 IMAD.MOV.U32 R11, RZ, RZ, R44 ;  /* 0x000000ffff0ba224 */ /* 0x000fca00078e002c */
[----:B------:R1:W2:Y:S01]  /*143e0*/  @!P2 LDG.E.U8 R13, desc[UR14][R10.64] ;  /* 0x0000000e0a0da981 */ /* 0x0002a2000c1e1100 */
[----:B0-----:R-:W-:-:S05]  /*143f0*/  IADD3 R42, P6, PT, R12, R7, RZ ;  /* 0x000000070c2a7210 */ /* 0x001fca0007fde0ff */
[----:B------:R-:W-:Y:S02]  /*14400*/  IMAD.X R43, R9, 0x1, R8, P6 ;  /* 0x00000001092b7824 */ /* 0x000fe400030e0608 */
[----:B-1----:R-:W-:Y:S02]  /*14410*/  @!P2 IMAD.MOV.U32 R10, RZ, RZ, R42 ;  /* 0x000000ffff0aa224 */ /* 0x002fe400078e002a */
[----:B------:R-:W-:-:S05]  /*14420*/  @!P2 IMAD.MOV.U32 R11, RZ, RZ, R43 ;  /* 0x000000ffff0ba224 */ /* 0x000fca00078e002b */
[----:B------:R0:W3:Y:S01]  /*14430*/  @!P2 LDG.E.U8 R40, desc[UR14][R10.64] ;  /* 0x0000000e0a28a981 */ /* 0x0000e2000c1e1100 */
[----:B------:R-:W-:-:S03]  /*14440*/  IMAD R12, R16, 0x58, RZ ;  /* 0x00000058100c7824 */ /* 0x000fc600078e02ff */
[----:B------:R1:W-:Y:S02]  /*14450*/  STL [R1+0x10b0], R44 ;  /* 0x0010b02c01007387 */ /* 0x0003e40000100800 */
[----:B------:R-:W-:Y:S02]  /*14460*/  SHF.R.S32.HI R9, RZ, 0x1f, R12 ;  /* 0x0000001fff097819 */ /* 0x000fe4000001140c */
[----:B------:R-:W-:Y:S01]  /*14470*/  STL [R1+0x10bc], R42 ;  /* 0x0010bc2a01007387 */ /* 0x000fe20000100800 */
[----:B-1----:R-:W-:-:S03]  /*14480*/  IADD3 R44, P6, PT, R12, R0, RZ ;  /* 0x000000000c2c7210 */ /* 0x002fc60007fde0ff */
[----:B------:R-:W-:Y:S01]  /*14490*/  STL [R1+0x10b8], R43 ;  /* 0x0010b82b01007387 */ /* 0x000fe20000100800 */
[----:B------:R-:W-:Y:S01]  /*144a0*/  PRMT R92, RZ, 0x7610, R92 ;  /* 0x00007610ff5c7816 */ /* 0x000fe2000000005c */
[----:B------:R-:W-:Y:S02]  /*144b0*/  IMAD.X R45, R9, 0x1, R2, P6 ;  /* 0x00000001092d7824 */ /* 0x000fe400030e0602 */
[----:B0-----:R-:W-:Y:S02]  /*144c0*/  @!P4 IMAD.MOV.U32 R10, RZ, RZ, R44 ;  /* 0x000000ffff0ac224 */ /* 0x001fe400078e002c */
[----:B------:R-:W-:Y:S01]  /*144d0*/  @!P4 IMAD.MOV.U32 R11, RZ, RZ, R45 ;  /* 0x000000ffff0bc224 */ /* 0x000fe200078e002d */
[----:B------:R-:W-:-:S04]  /*144e0*/  PRMT R91, RZ, 0x7610, R91 ;  /* 0x00007610ff5b7816 */ /* 0x000fc8000000005b */
[----:B------:R0:W4:Y:S01]  /*144f0*/  @!P4 LDG.E.U8 R92, desc[UR14][R10.64] ;  /* 0x0000000e0a5cc981 */ /* 0x000122000c1e1100 */
[----:B------:R-:W-:-:S03]  /*14500*/  PRMT R90, RZ, 0x7610, R90 ;  /* 0x00007610ff5a7816 */ /* 0x000fc6000000005a */
[----:B--2---:R1:W-:Y:S04]  /*14510*/  STL [R1+0x26c], R13 ;  /* 0x00026c0d01007387 */ /* 0x0043e80000100800 */
[----:B------:R-:W-:Y:S01]  /*14520*/  STL [R1+0x10c4], R44 ;  /* 0x0010c42c01007387 */ /* 0x000fe20000100800 */
[----:B-1----:R-:W-:-:S03]  /*14530*/  VIADD R13, R59, 0xffffffa3 ;  /* 0xffffffa33b0d7836 */ /* 0x002fc60000000000 */
[----:B---3--:R1:W-:Y:S02]  /*14540*/  STL [R1+0x258], R40 ;  /* 0x0002582801007387 */ /* 0x0083e40000100800 */
[----:B-1----:R-:W-:-:S05]  /*14550*/  IADD3 R40, P6, PT, R12, R3, RZ ;  /* 0x000000030c287210 */ /* 0x002fca0007fde0ff */
[----:B------:R-:W-:Y:S01]  /*14560*/  IMAD.X R43, R9, 0x1, R4, P6 ;  /* 0x00000001092b7824 */ /* 0x000fe200030e0604 */
[----:B------:R-:W-:Y:S01]  /*14570*/  IADD3 R42, P6, PT, R12, R5, RZ ;  /* 0x000000050c2a7210 */ /* 0x000fe20007fde0ff */
[----:B0-----:R-:W-:Y:S02]  /*14580*/  @!P4 IMAD.MOV.U32 R10, RZ, RZ, R40 ;  /* 0x000000ffff0ac224 */ /* 0x001fe400078e0028 */
[----:B------:R-:W-:Y:S01]  /*14590*/  @!P4 IMAD.MOV.U32 R11, RZ, RZ, R43 ;  /* 0x000000ffff0bc224 */ /* 0x000fe200078e002b */
[----:B------:R-:W-:Y:S01]  /*145a0*/  ISETP.GE.U32.AND P2, PT, R13, 0x7fffff24, PT ;  /* 0x7fffff240d00780c */ /* 0x000fe20003f46070 */
[----:B------:R-:W-:-:S03]  /*145b0*/  IMAD.X R13, R9, 0x1, R6, P6 ;  /* 0x00000001090d7824 */ /* 0x000fc600030e0606 */
[----:B------:R0:W2:Y:S02]  /*145c0*/  @!P4 LDG.E.U8 R91, desc[UR14][R10.64] ;  /* 0x0000000e0a5bc981 */ /* 0x0000a4000c1e1100 */
[----:B0-----:R-:W-:Y:S02]  /*145d0*/  @!P4 IMAD.MOV.U32 R10, RZ, RZ, R42 ;  /* 0x000000ffff0ac224 */ /* 0x001fe400078e002a */
[----:B------:R-:W-:-:S05]  /*145e0*/  @!P4 IMAD.MOV.U32 R11, RZ, RZ, R13 ;  /* 0x000000ffff0bc224 */ /* 0x000fca00078e000d */
[----:B------:R0:W3:Y:S04]  /*145f0*/  @!P4 LDG.E.U8 R90, desc[UR14][R10.64] ;  /* 0x0000000e0a5ac981 */ /* 0x0000e8000c1e1100 */
[----:B------:R-:W-:Y:S04]  /*14600*/  STL [R1+0x10c0], R45 ;  /* 0x0010c02d01007387 */ /* 0x000fe80000100800 */
[----:B------:R1:W-:Y:S04]  /*14610*/  STL [R1+0x10cc], R40 ;  /* 0x0010cc2801007387 */ /* 0x0003e80000100800 */
[----:B------:R-:W-:Y:S01]  /*14620*/  STL [R1+0x10c8], R43 ;  /* 0x0010c82b01007387 */ /* 0x000fe20000100800 */
[----:B-1----:R-:W-:Y:S01]  /*14630*/  IADD3 R40, P6, PT, R12, R7, RZ ;  /* 0x000000070c287210 */ /* 0x002fe20007fde0ff */
[----:B------:R-:W-:-:S02]  /*14640*/  IMAD R12, R16, 0x59, RZ ;  /* 0x00000059100c7824 */ /* 0x000fc400078e02ff */
[----:B----4-:R-:W-:Y:S04]  /*14650*/  STL [R1+0x1b60], R92 ;  /* 0x001b605c01007387 */ /* 0x010fe80000100800 */
[----:B------:R1:W-:Y:S01]  /*14660*/  STL [R1+0x10d4], R42 ;  /* 0x0010d42a01007387 */ /* 0x0003e20000100800 */
[----:B------:R-:W-:Y:S01]  /*14670*/  PRMT R89, RZ, 0x7610, R89 ;  /* 0x00007610ff597816 */ /* 0x000fe20000000059 */
[----:B0-----:R-:W-:Y:S02]  /*14680*/  @!P4 IMAD.MOV.U32 R10, RZ, RZ, R40 ;  /* 0x000000ffff0ac224 */ /* 0x001fe400078e0028 */
[----:B-1----:R-:W-:Y:S01]  /*14690*/  IMAD.X R42, R9, 0x1, R8, P6 ;  /* 0x00000001092a7824 */ /* 0x002fe200030e0608 */
[----:B------:R-:W-:Y:S02]  /*146a0*/  SHF.R.S32.HI R9, RZ, 0x1f, R12 ;  /* 0x0000001fff097819 */ /* 0x000fe4000001140c */
[----:B------:R-:W-:Y:S01]  /*146b0*/  IADD3 R44, P6, PT, R12, R0, RZ ;  /* 0x000000000c2c7210 */ /* 0x000fe20007fde0ff */
[----:B------:R-:W-:Y:S01]  /*146c0*/  @!P4 IMAD.MOV.U32 R11, RZ, RZ, R42 ;  /* 0x000000ffff0bc224 */ /* 0x000fe200078e002a */
[----:B------:R-:W-:-:S03]  /*146d0*/  PRMT R87, RZ, 0x7610, R87 ;  /* 0x00007610ff577816 */ /* 0x000fc60000000057 */
[----:B------:R-:W-:Y:S01]  /*146e0*/  IMAD.X R45, R9, 0x1, R2, P6 ;  /* 0x00000001092d7824 */ /* 0x000fe200030e0602 */
[----:B------:R0:W4:Y:S01]  /*146f0*/  @!P4 LDG.E.U8 R89, desc[UR14][R10.64] ;  /* 0x0000000e0a59c981 */ /* 0x000122000c1e1100 */
[----:B------:R-:W-:Y:S01]  /*14700*/  PRMT R86, RZ, 0x7610, R86 ;  /* 0x00007610ff567816 */ /* 0x000fe20000000056 */
[----:B0-----:R-:W-:Y:S02]  /*14710*/  @!P3 IMAD.MOV.U32 R10, RZ, RZ, R44 ;  /* 0x000000ffff0ab224 */ /* 0x001fe400078e002c */
[----:B------:R-:W-:-:S05]  /*14720*/  @!P3 IMAD.MOV.U32 R11, RZ, RZ, R45 ;  /* 0x000000ffff0bb224 */ /* 0x000fca00078e002d */
[----:B------:R0:W4:Y:S01]  /*14730*/  @!P3 LDG.E.U8 R87, desc[UR14][R10.64] ;  /* 0x0000000e0a57b981 */ /* 0x000122000c1e1100 */
[----:B------:R-:W-:-:S03]  /*14740*/  PRMT R85, RZ, 0x7610, R85 ;  /* 0x00007610ff557816 */ /* 0x000fc60000000055 */
[----:B--2---:R-:W-:Y:S04]  /*14750*/  STL [R1+0x1b68], R91 ;  /* 0x001b685b01007387 */ /* 0x004fe80000100800 */
[----:B------:R-:W-:Y:S04]  /*14760*/  STL [R1+0x10d0], R13 ;  /* 0x0010d00d01007387 */ /* 0x000fe80000100800 */
[----:B------:R1:W-:Y:S02]  /*14770*/  STL [R1+0x10dc], R40 ;  /* 0x0010dc2801007387 */ /* 0x0003e40000100800 */
[----:B-1----:R-:W-:-:S02]  /*14780*/  IADD3 R40, P6, PT, R12, R3, RZ ;  /* 0x000000030c287210 */ /* 0x002fc40007fde0ff */
[----:B---3--:R-:W-:Y:S01]  /*14790*/  STL [R1+0x1b6c], R90 ;  /* 0x001b6c5a01007387 */ /* 0x008fe20000100800 */
[----:B------:R-:W-:Y:S02]  /*147a0*/  VIADD R13, R59, 0xffffffa2 ;  /* 0xffffffa23b0d7836 */ /* 0x000fe40000000000 */
[----:B------:R-:W-:Y:S01]  /*147b0*/  IMAD.X R43, R9, 0x1, R4, P6 ;  /* 0x00000001092b7824 */ /* 0x000fe200030e0604 */
[----:B------:R1:W-:Y:S01]  /*147c0*/  STL [R1+0x10d8], R42 ;  /* 0x0010d82a01007387 */ /* 0x0003e20000100800 */
[----:B0-----:R-:W-:Y:S02]  /*147d0*/  @!P3 IMAD.MOV.U32 R10, RZ, RZ, R40 ;  /* 0x000000ffff0ab224 */ /* 0x001fe400078e0028 */
[----:B------:R-:W-:Y:S01]  /*147e0*/  @!P3 IMAD.MOV.U32 R11, RZ, RZ, R43 ;  /* 0x000000ffff0bb224 */ /* 0x000fe200078e002b */
[----:B------:R-:W-:-:S04]  /*147f0*/  ISETP.GE.U32.AND P4, PT, R13, 0x7fffff23, PT ;  /* 0x7fffff230d00780c */ /* 0x000fc80003f86070 */
[----:B------:R0:W2:Y:S01]  /*14800*/  @!P3 LDG.E.U8 R86, desc[UR14][R10.64] ;  /* 0x0000000e0a56b981 */ /* 0x0000a2000c1e1100 */
[----:B-1----:R-:W-:-:S05]  /*14810*/  IADD3 R42, P6, PT, R12, R5, RZ ;  /* 0x000000050c2a7210 */ /* 0x002fca0007fde0ff */
[----:B------:R-:W-:Y:S02]  /*14820*/  IMAD.X R13, R9, 0x1, R6, P6 ;  /* 0x00000001090d7824 */ /* 0x000fe400030e0606 */
[----:B0-----:R-:W-:Y:S02]  /*14830*/  @!P3 IMAD.MOV.U32 R10, RZ, RZ, R42 ;  /* 0x000000ffff0ab224 */ /* 0x001fe400078e002a */
[----:B------:R-:W-:-:S05]  /*14840*/  @!P3 IMAD.MOV.U32 R11, RZ, RZ, R13 ;  /* 0x000000ffff0bb224 */ /* 0x000fca00078e000d */
[----:B------:R0:W3:Y:S04]  /*14850*/  @!P3 LDG.E.U8 R85, desc[UR14][R10.64] ;  /* 0x0000000e0a55b981 */ /* 0x0000e8000c1e1100 */
[----:B------:R-:W-:Y:S04]  /*14860*/  STL [R1+0x10e4], R44 ;  /* 0x0010e42c01007387 */ /* 0x000fe80000100800 */
[----:B----4-:R-:W-:Y:S04]  /*14870*/  STL [R1+0x1b70], R89 ;  /* 0x001b705901007387 */ /* 0x010fe80000100800 */
[----:B------:R-:W-:Y:S04]  /*14880*/  STL [R1+0x10e0], R45 ;  /* 0x0010e02d01007387 */ /* 0x000fe80000100800 */
[----:B------:R1:W-:Y:S04]  /*14890*/  STL [R1+0x10ec], R40 ;  /* 0x0010ec2801007387 */ /* 0x0003e80000100800 */
[----:B------:R-:W-:Y:S01]  /*148a0*/  STL [R1+0x10e8], R43 ;  /* 0x0010e82b01007387 */ /* 0x000fe20000100800 */
[----:B-1----:R-:W-:Y:S01]  /*148b0*/  IADD3 R40, P6, PT, R12, R7, RZ ;  /* 0x000000070c287210 */ /* 0x002fe20007fde0ff */
[----:B------:R-:W-:-:S02]  /*148c0*/  IMAD R12, R16, 0x5a, RZ ;  /* 0x0000005a100c7824 */ /* 0x000fc400078e02ff */
[----:B------:R-:W-:Y:S04]  /*148d0*/  STL [R1+0x1ad8], R87 ;  /* 0x001ad85701007387 */ /* 0x000fe80000100800 */
        /* <DEDUP_REMOVED lines=20> */
[----:B------:R-:W-:-:S03]  /*14a20*/  VIADD R13, R59, 0xffffffa1 ;  /* 0xffffffa13b0d7836 */ /* 0x000fc60000000000 */
[----:B------:R1:W-:Y:S01]  /*14a30*/  STL [R1+0x10f8], R42 ;  /* 0x0010f82a01007387 */ /* 0x0003e20000100800 */
[----:B------:R-:W-:Y:S01]  /*14a40*/  IMAD.X R43, R9, 0x1, R4, P6 ;  /* 0x00000001092b7824 */ /* 0x000fe200030e0604 */
[----:B------:R-:W-:Y:S01]  /*14a50*/  ISETP.GE.U32.AND P3, PT, R13, 0x7fffff22, PT ;  /* 0x7fffff220d00780c */ /* 0x000fe20003f66070 */
[----:B0-----:R-:W-:Y:S02]  /*14a60*/  @!P0 IMAD.MOV.U32 R10, RZ, RZ, R40 ;  /* 0x000000ffff0a8224 */ /* 0x001fe400078e0028 */
[----:B------:R-:W-:Y:S01]  /*14a70*/  @!P0 IMAD.MOV.U32 R11, RZ, RZ, R43 ;  /* 0x000000ffff0b8224 */ /* 0x000fe200078e002b */
[----:B-1----:R-:W-:-:S04]  /*14a80*/  IADD3 R42, P6, PT, R12, R5, RZ ;  /* 0x000000050c2a7210 */ /* 0x002fc80007fde0ff */
[----:B------:R0:W2:Y:S01]  /*14a90*/  @!P0 LDG.E.U8 R81, desc[UR14][R10.64] ;  /* 0x0000000e0a518981 */ /* 0x0000a2000c1e1100 */
[----:B------:R-:W-:Y:S02]  /*14aa0*/  IMAD.X R13, R9, 0x1, R6, P6 ;  /* 0x00000001090d7824 */ /* 0x000fe400030e0606 */
[----:B0-----:R-:W-:Y:S02]  /*14ab0*/  @!P0 IMAD.MOV.U32 R10, RZ, RZ, R42 ;  /* 0x000000ffff0a8224 */ /* 0x001fe400078e002a */
[----:B------:R-:W-:-:S05]  /*14ac0*/  @!P0 IMAD.MOV.U32 R11, RZ, RZ, R13 ;  /* 0x000000ffff0b8224 */ /* 0x000fca00078e000d */
[----:B------:R0:W3:Y:S04]  /*14ad0*/  @!P0 LDG.E.U8 R80, desc[UR14][R10.64] ;  /* 0x0000000e0a508981 */ /* 0x0000e8000c1e1100 */
[----:B------:R-:W-:Y:S01]  /*14ae0*/  STL [R1+0x1104], R44 ;  /* 0x0011042c01007387 */ /* 0x000fe20000100800 */
[----:B------:R-:W-:-:S03]  /*14af0*/  PRMT R79, RZ, 0x7610, R79 ;  /* 0x00007610ff4f7816 */ /* 0x000fc6000000004f */
        /* <DEDUP_REMOVED lines=19> */
[----:B------:R0:W4:Y:S04]  /*14c30*/  @!P1 LDG.E.U8 R41, desc[UR14][R10.64] ;  /* 0x0000000e0a299981 */ /* 0x000128000c1e1100 */
[----:B--2---:R-:W-:Y:S04]  /*14c40*/  STL [R1+0x1aa4], R81 ;  /* 0x001aa45101007387 */ /* 0x004fe80000100800 */
[----:B------:R-:W-:Y:S04]  /*14c50*/  STL [R1+0x1110], R13 ;  /* 0x0011100d01007387 */ /* 0x000fe80000100800 */
[----:B------:R-:W-:Y:S04]  /*14c60*/  STL [R1+0x111c], R40 ;  /* 0x00111c2801007387 */ /* 0x000fe80000100800 */
[----:B---3--:R1:W-:Y:S04]  /*14c70*/  STL [R1+0x1aa8], R80 ;  /* 0x001aa85001007387 */ /* 0x0083e80000100800 */
[----:B------:R2:W-:Y:S01]  /*14c80*/  STL [R1+0x1118], R42 ;  /* 0x0011182a01007387 */ /* 0x0005e20000100800 */
[----:B-1----:R-:W1:Y:S01]  /*14c90*/  LDC R80, c[0x0][0x3a0] ;  /* 0x0000e800ff507b82 */ /* 0x002e620000000800 */
[----:B--2---:R-:W-:-:S05]  /*14ca0*/  IADD3 R42, P6, PT, R12, R3, RZ ;  /* 0x000000030c2a7210 */ /* 0x004fca0007fde0ff */
[----:B------:R-:W-:Y:S02]  /*14cb0*/  IMAD.X R43, R9, 0x1, R4, P6 ;  /* 0x00000001092b7824 */ /* 0x000fe400030e0604 */
[----:B0-----:R-:W-:Y:S02]  /*14cc0*/  @!P1 IMAD.MOV.U32 R10, RZ, RZ, R42 ;  /* 0x000000ffff0a9224 */ /* 0x001fe400078e002a */
[----:B------:R-:W-:-:S05]  /*14cd0*/  @!P1 IMAD.MOV.U32 R11, RZ, RZ, R43 ;  /* 0x000000ffff0b9224 */ /* 0x000fca00078e002b */
[----:B------:R0:W2:Y:S01]  /*14ce0*/  @!P1 LDG.E.U8 R39, desc[UR14][R10.64] ;  /* 0x0000000e0a279981 */ /* 0x0000a2000c1e1100 */
[----:B------:R-:W-:-:S03]  /*14cf0*/  IADD3 R40, P6, PT, R12, R5, RZ ;  /* 0x000000050c287210 */ /* 0x000fc60007fde0ff */
[----:B------:R-:W-:Y:S01]  /*14d00*/  STL [R1+0x1124], R44 ;  /* 0x0011242c01007387 */ /* 0x000fe20000100800 */
[----:B-1----:R-:W-:-:S05]  /*14d10*/  VIADD R13, R80, 0xffffffa0 ;  /* 0xffffffa0500d7836 */ /* 0x002fca0000000000 */
[----:B------:R-:W-:Y:S01]  /*14d20*/  ISETP.GE.U32.AND P0, PT, R13, 0x7fffff21, PT ;  /* 0x7fffff210d00780c */ /* 0x000fe20003f06070 */
[----:B0-----:R-:W-:Y:S01]  /*14d30*/  @!P1 IMAD.MOV.U32 R10, RZ, RZ, R40 ;  /* 0x000000ffff0a9224 */ /* 0x001fe200078e0028 */
[----:B------:R-:W-:Y:S02]  /*14d40*/  PRMT R13, RZ, 0x7610, R13 ;  /* 0x00007610ff0d7816 */ /* 0x000fe4000000000d */
[----:B------:R-:W-:Y:S01]  /*14d50*/  PRMT R37, RZ, 0x7610, R37 ;  /* 0x00007610ff257816 */ /* 0x000fe20000000025 */
[----:B----4-:R-:W-:Y:S04]  /*14d60*/  STL [R1+0x1aac], R79 ;  /* 0x001aac4f01007387 */ /* 0x010fe80000100800 */
[----:B------:R-:W-:Y:S04]  /*14d70*/  STL [R1+0x1120], R45 ;  /* 0x0011202d01007387 */ /* 0x000fe80000100800 */
[----:B------:R-:W-:Y:S04]  /*14d80*/  STL [R1+0x112c], R42 ;  /* 0x00112c2a01007387 */ /* 0x000fe80000100800 */
[----:B------:R-:W-:Y:S04]  /*14d90*/  STL [R1+0x1128], R43 ;  /* 0x0011282b01007387 */ /* 0x000fe80000100800 */
[----:B------:R-:W-:Y:S04]  /*14da0*/  STL [R1+0x1134], R40 ;  /* 0x0011342801007387 */ /* 0x000fe80000100800 */
[----:B------:R0:W-:Y:S02]  /*14db0*/  STL [R1+0x140], R41 ;  /* 0x0001402901007387 */ /* 0x0001e40000100800 */
[----:B0-----:R-:W-:-:S04]  /*14dc0*/  IMAD.X R41, R9, 0x1, R6, P6 ;  /* 0x0000000109297824 */ /* 0x001fc800030e0606 */
[----:B------:R-:W-:-:S05]  /*14dd0*/  @!P1 IMAD.MOV.U32 R11, RZ, RZ, R41 ;  /* 0x000000ffff0b9224 */ /* 0x000fca00078e0029 */
[----:B------:R0:W3:Y:S01]  /*14de0*/  @!P1 LDG.E.U8 R13, desc[UR14][R10.64] ;  /* 0x0000000e0a0d9981 */ /* 0x0000e2000c1e1100 */
[----:B------:R-:W-:Y:S02]  /*14df0*/  PRMT R38, RZ, 0x7610, R38 ;  /* 0x00007610ff267816 */ /* 0x000fe40000000026 */
[----:B------:R-:W-:Y:S01]  /*14e00*/  PRMT R36, RZ, 0x7610, R36 ;  /* 0x00007610ff247816 */ /* 0x000fe20000000024 */
        /* <DEDUP_REMOVED lines=20> */
[----:B------:R0:W4:Y:S04]  /*14f50*/  @!P2 LDG.E.U8 R36, desc[UR14][R10.64] ;  /* 0x0000000e0a24a981 */ /* 0x000128000c1e1100 */
[----:B---3--:R1:W-:Y:S04]  /*14f60*/  STL [R1+0x138], R13 ;  /* 0x0001380d01007387 */ /* 0x0083e80000100800 */
[----:B------:R-:W-:Y:S04]  /*14f70*/  STL [R1+0x1144], R41 ;  /* 0x0011442901007387 */ /* 0x000fe80000100800 */
[----:B------:R-:W-:Y:S04]  /*14f80*/  STL [R1+0x1140], R42 ;  /* 0x0011402a01007387 */ /* 0x000fe80000100800 */
[----:B------:R-:W-:Y:S01]  /*14f90*/  STL [R1+0x114c], R39 ;  /* 0x00114c2701007387 */ /* 0x000fe20000100800 */
[----:B-1----:R-:W-:-:S05]  /*14fa0*/  VIADD R13, R80, 0xffffff9f ;  /* 0xffffff9f500d7836 */ /* 0x002fca0000000000 */
[----:B------:R-:W-:Y:S02]  /*14fb0*/  ISETP.GE.U32.AND P1, PT, R13, 0x7fffff20, PT ;  /* 0x7fffff200d00780c */ /* 0x000fe40003f26070 */
[----:B------:R-:W-:Y:S02]  /*14fc0*/  PRMT R13, RZ, 0x7610, R13 ;  /* 0x00007610ff0d7816 */ /* 0x000fe4000000000d */
[----:B------:R-:W-:Y:S02]  /*14fd0*/  PRMT R30, RZ, 0x7610, R30 ;  /* 0x00007610ff1e7816 */ /* 0x000fe4000000001e */
[----:B------:R-:W-:Y:S02]  /*14fe0*/  PRMT R35, RZ, 0x7610, R35 ;  /* 0x00007610ff237816 */ /* 0x000fe40000000023 */
        /* <DEDUP_REMOVED lines=87> */
[C---:B-1----:R-:W-:Y:S01]  /*15560*/  IMAD.X R28, R9.reuse, 0x1, R6, P6 ;  /* 0x00000001091c7824 */ /* 0x042fe200030e0606 */
[----:B------:R0:W-:Y:S03]  /*15570*/  STL [R1+0x21c], R26 ;  /* 0x00021c1a01007387 */ /* 0x0001e60000100800 */
[----:B------:R-:W-:Y:S01]  /*15580*/  @!P3 IMAD.MOV.U32 R11, RZ, RZ, R28 ;  /* 0x000000ffff0bb224 */ /* 0x000fe200078e001c */
[----:B0-----:R-:W-:Y:S01]  /*15590*/  IADD3 R26, P6, PT, R12, R7, RZ ;  /* 0x000000070c1a7210 */ /* 0x001fe20007fde0ff */
[----:B------:R-:W-:Y:S01]  /*155a0*/  IMAD R12, R16, 0x5f, RZ ;  /* 0x0000005f100c7824 */ /* 0x000fe200078e02ff */
[----:B------:R0:W-:Y:S03]  /*155b0*/  STL [R1+0x1190], R28 ;  /* 0x0011901c01007387 */ /* 0x0001e60000100800 */
[----:B------:R-:W-:Y:S01]  /*155c0*/  IMAD.X R27, R9, 0x1, R8, P6 ;  /* 0x00000001091b7824 */ /* 0x000fe200030e0608 */
[----:B------:R1:W2:Y:S01]  /*155d0*/  @!P3 LDG.E.U8 R13, desc[UR14][R10.64] ;  /* 0x0000000e0a0db981 */ /* 0x0002a2000c1e1100 */
[----:B------:R-:W-:-:S02]  /*155e0*/  SHF.R.S32.HI R9, RZ, 0x1f, R12 ;  /* 0x0000001fff097819 */ /* 0x000fc4000001140c */
[----:B0-----:R-:W-:Y:S01]  /*155f0*/  IADD3 R28, P6, PT, R12, R0, RZ ;  /* 0x000000000c1c7210 */ /* 0x001fe20007fde0ff */
[----:B-1----:R-:W-:Y:S02]  /*15600*/  @!P3 IMAD.MOV.U32 R10, RZ, RZ, R26 ;  /* 0x000000ffff0ab224 */ /* 0x002fe400078e001a */
[----:B------:R-:W-:Y:S01]  /*15610*/  @!P3 IMAD.MOV.U32 R11, RZ, RZ, R27 ;  /* 0x000000ffff0bb224 */ /* 0x000fe200078e001b */
[----:B------:R0:W-:Y:S01]  /*15620*/  STL [R1+0x119c], R26 ;  /* 0x00119c1a01007387 */ /* 0x0001e20000100800 */
[----:B------:R-:W-:-:S03]  /*15630*/  IMAD.X R29, R9, 0x1, R2, P6 ;  /* 0x00000001091d7824 */ /* 0x000fc600030e0602 */
[----:B------:R1:W3:Y:S01]  /*15640*/  @!P3 LDG.E.U8 R23, desc[UR14][R10.64] ;  /* 0x0000000e0a17b981 */ /* 0x0002e2000c1e1100 */
        /* <DEDUP_REMOVED lines=10> */
[----:B------:R-:W-:Y:S01]  /*156f0*/  PRMT R66, RZ, 0x7610, R66 ;  /* 0x00007610ff427816 */ /* 0x000fe20000000042 */
[----:B--2---:R1:W-:Y:S04]  /*15700*/  STL [R1+0x218], R13 ;  /* 0x0002180d01007387 */ /* 0x0043e80000100800 */
[----:B------:R-:W-:Y:S04]  /*15710*/  STL [R1+0x11a4], R28 ;  /* 0x0011a41c01007387 */ /* 0x000fe80000100800 */
[----:B------:R-:W-:Y:S04]  /*15720*/  STL [R1+0x11a0], R29 ;  /* 0x0011a01d01007387 */ /* 0x000fe80000100800 */
[----:B------:R-:W-:Y:S04]  /*15730*/  STL [R1+0x11ac], R26 ;  /* 0x0011ac1a01007387 */ /* 0x000fe80000100800 */
[----:B---3--:R2:W-:Y:S01]  /*15740*/  STL [R1+0x208], R23 ;  /* 0x0002081701007387 */ /* 0x0085e20000100800 */
[----:B-1----:R-:W-:-:S03]  /*15750*/  VIADD R13, R80, 0xffffff9c ;  /* 0xffffff9c500d7836 */ /* 0x002fc60000000000 */
[----:B------:R-:W-:Y:S01]  /*15760*/  STL [R1+0x11a8], R27 ;  /* 0x0011a81b01007387 */ /* 0x000fe20000100800 */
[----:B--2---:R-:W-:-:S05]  /*15770*/  IADD3 R23, P3, PT, R12, R5, RZ ;  /* 0x000000050c177210 */ /* 0x004fca0007f7e0ff */
        /* <DEDUP_REMOVED lines=12> */
[----:B------:R-:W-:Y:S02]  /*15840*/  @!P0 IMAD.MOV.U32 R11, RZ, RZ, R23 ;  /* 0x000000ffff0b8224 */ /* 0x000fe400078e0017 */
[----:B------:R-:W-:-:S03]  /*15850*/  IMAD R12, R16, 0x60, RZ ;  /* 0x00000060100c7824 */ /* 0x000fc600078e02ff */
[----:B------:R0:W3:Y:S02]  /*15860*/  @!P0 LDG.E.U8 R21, desc[UR14][R10.64] ;  /* 0x0000000e0a158981 */ /* 0x0000e4000c1e1100 */
[----:B------:R-:W-:Y:S02]  /*15870*/  SHF.R.S32.HI R9, RZ, 0x1f, R12 ;  /* 0x0000001fff097819 */ /* 0x000fe4000001140c */
[----:B------:R1:W-:Y:S02]  /*15880*/  STL [R1+0x11b0], R25 ;  /* 0x0011b01901007387 */ /* 0x0003e40000100800 */
[----:B-1----:R-:W-:-:S05]  /*15890*/  IADD3 R25, P3, PT, R12, R0, RZ ;  /* 0x000000000c197210 */ /* 0x002fca0007f7e0ff */
[----:B------:R-:W-:Y:S02]  /*158a0*/  IMAD.X R26, R9, 0x1, R2, P3 ;  /* 0x00000001091a7824 */ /* 0x000fe400018e0602 */
[----:B0-----:R-:W-:Y:S02]  /*158b0*/  @!P1 IMAD.MOV.U32 R10, RZ, RZ, R25 ;  /* 0x000000ffff0a9224 */ /* 0x001fe400078e0019 */
[----:B------:R-:W-:-:S05]  /*158c0*/  @!P1 IMAD.MOV.U32 R11, RZ, RZ, R26 ;  /* 0x000000ffff0b9224 */ /* 0x000fca00078e001a */
[----:B------:R0:W4:Y:S04]  /*158d0*/  @!P1 LDG.E.U8 R66, desc[UR14][R10.64] ;  /* 0x0000000e0a429981 */ /* 0x000128000c1e1100 */
[----:B------:R-:W-:Y:S04]  /*158e0*/  STL [R1+0x11bc], R22 ;  /* 0x0011bc1601007387 */ /* 0x000fe80000100800 */
[----:B------:R-:W-:Y:S01]  /*158f0*/  STL [R1+0x11b8], R23 ;  /* 0x0011b81701007387 */ /* 0x000fe20000100800 */
[----:B------:R-:W-:Y:S02]  /*15900*/  PRMT R65, RZ, 0x7610, R65 ;  /* 0x00007610ff417816 */ /* 0x000fe40000000041 */
[----:B------:R-:W-:-:S02]  /*15910*/  PRMT R64, RZ, 0x7610, R64 ;  /* 0x00007610ff407816 */ /* 0x000fc40000000040 */
[----:B------:R-:W-:Y:S02]  /*15920*/  PRMT R63, RZ, 0x7610, R63 ;  /* 0x00007610ff3f7816 */ /* 0x000fe4000000003f */
[----:B------:R-:W-:Y:S01]  /*15930*/  PRMT R73, RZ, 0x7610, R73 ;  /* 0x00007610ff497816 */ /* 0x000fe20000000049 */
[----:B--2---:R1:W-:Y:S04]  /*15940*/  STL [R1+0x1fc], R13 ;  /* 0x0001fc0d01007387 */ /* 0x0043e80000100800 */
[----:B------:R-:W-:Y:S04]  /*15950*/  STL [R1+0x11c4], R25 ;  /* 0x0011c41901007387 */ /* 0x000fe80000100800 */
[----:B---3--:R2:W-:Y:S01]  /*15960*/  STL [R1+0x1e8], R21 ;  /* 0x0001e81501007387 */ /* 0x0085e20000100800 */
[----:B-1----:R-:W-:Y:S01]  /*15970*/  VIADD R13, R80, 0xffffff9b ;  /* 0xffffff9b500d7836 */ /* 0x002fe20000000000 */
[----:B--2---:R-:W-:-:S05]  /*15980*/  IADD3 R21, P3, PT, R12, R3, RZ ;  /* 0x000000030c157210 */ /* 0x004fca0007f7e0ff */
[----:B------:R-:W-:Y:S01]  /*15990*/  IMAD.X R23, R9, 0x1, R4, P3 ;  /* 0x0000000109177824 */ /* 0x000fe200018e0604 */
[----:B------:R-:W-:Y:S01]  /*159a0*/  IADD3 R22, P3, PT, R12, R5, RZ ;  /* 0x000000050c167210 */ /* 0x000fe20007f7e0ff */
[----:B0-----:R-:W-:Y:S02]  /*159b0*/  @!P1 IMAD.MOV.U32 R10, RZ, RZ, R21 ;  /* 0x000000ffff0a9224 */ /* 0x001fe400078e0015 */
[----:B------:R-:W-:Y:S01]  /*159c0*/  @!P1 IMAD.MOV.U32 R11, RZ, RZ, R23 ;  /* 0x000000ffff0b9224 */ /* 0x000fe200078e0017 */
[----:B------:R-:W-:Y:S01]  /*159d0*/  ISETP.GE.U32.AND P0, PT, R13, 0x7fffff1c, PT ;  /* 0x7fffff1c0d00780c */ /* 0x000fe20003f06070 */
[----:B------:R-:W-:Y:S01]  /*159e0*/  STL [R1+0x11c0], R26 ;  /* 0x0011c01a01007387 */ /* 0x000fe20000100800 */
[----:B------:R-:W-:-:S03]  /*159f0*/  IMAD.X R13, R9, 0x1, R6, P3 ;  /* 0x00000001090d7824 */ /* 0x000fc600018e0606 */
[----:B------:R0:W-:Y:S04]  /*15a00*/  STL [R1+0x11cc], R21 ;  /* 0x0011cc1501007387 */ /* 0x0001e80000100800 */
[----:B------:R1:W2:Y:S04]  /*15a10*/  @!P1 LDG.E.U8 R65, desc[UR14][R10.64] ;  /* 0x0000000e0a419981 */ /* 0x0002a8000c1e1100 */
[----:B------:R-:W-:Y:S01]  /*15a20*/  STL [R1+0x11c8], R23 ;  /* 0x0011c81701007387 */ /* 0x000fe20000100800 */
[----:B0-----:R-:W-:Y:S01]  /*15a30*/  IADD3 R21, P3, PT, R12, R7, RZ ;  /* 0x000000070c157210 */ /* 0x001fe20007f7e0ff */
[----:B------:R-:W-:-:S02]  /*15a40*/  IMAD R12, R16, 0x61, RZ ;  /* 0x00000061100c7824 */ /* 0x000fc400078e02ff */
[----:B----4-:R-:W-:Y:S01]  /*15a50*/  STL [R1+0x1b84], R66 ;  /* 0x001b844201007387 */ /* 0x010fe20000100800 */
[----:B-1----:R-:W-:Y:S02]  /*15a60*/  @!P1 IMAD.MOV.U32 R10, RZ, RZ, R22 ;  /* 0x000000ffff0a9224 */ /* 0x002fe400078e0016 */
[----:B------:R-:W-:Y:S01]  /*15a70*/  @!P1 IMAD.MOV.U32 R11, RZ, RZ, R13 ;  /* 0x000000ffff0b9224 */ /* 0x000fe200078e000d */
[----:B------:R0:W-:Y:S04]  /*15a80*/  STL [R1+0x11d4], R22 ;  /* 0x0011d41601007387 */ /* 0x0001e80000100800 */
[----:B------:R1:W3:Y:S01]  /*15a90*/  @!P1 LDG.E.U8 R64, desc[UR14][R10.64] ;  /* 0x0000000e0a409981 */ /* 0x0002e2000c1e1100 */
[----:B0-----:R-:W-:Y:S01]  /*15aa0*/  IMAD.X R22, R9, 0x1, R8, P3 ;  /* 0x0000000109167824 */ /* 0x001fe200018e0608 */
[----:B------:R-:W-:-:S02]  /*15ab0*/  SHF.R.S32.HI R9, RZ, 0x1f, R12 ;  /* 0x0000001fff097819 */ /* 0x000fc4000001140c */
[----:B------:R-:W-:Y:S01]  /*15ac0*/  IADD3 R25, P3, PT, R12, R0, RZ ;  /* 0x000000000c197210 */ /* 0x000fe20007f7e0ff */
[----:B-1----:R-:W-:Y:S02]  /*15ad0*/  @!P1 IMAD.MOV.U32 R10, RZ, RZ, R21 ;  /* 0x000000ffff0a9224 */ /* 0x002fe400078e0015 */
[----:B------:R-:W-:Y:S02]  /*15ae0*/  @!P1 IMAD.MOV.U32 R11, RZ, RZ, R22 ;  /* 0x000000ffff0b9224 */ /* 0x000fe400078e0016 */
[----:B------:R-:W-:-:S03]  /*15af0*/  IMAD.X R26, R9, 0x1, R2, P3 ;  /* 0x00000001091a7824 */ /* 0x000fc600018e0602 */
[----:B------:R0:W4:Y:S02]  /*15b00*/  @!P1 LDG.E.U8 R63, desc[UR14][R10.64] ;  /* 0x0000000e0a3f9981 */ /* 0x000124000c1e1100 */
[----:B0-----:R-:W-:Y:S02]  /*15b10*/  @!P2 IMAD.MOV.U32 R10, RZ, RZ, R25 ;  /* 0x000000ffff0aa224 */ /* 0x001fe400078e0019 */
[----:B------:R-:W-:-:S05]  /*15b20*/  @!P2 IMAD.MOV.U32 R11, RZ, RZ, R26 ;  /* 0x000000ffff0ba224 */ /* 0x000fca00078e001a */
[----:B------:R0:W4:Y:S01]  /*15b30*/  @!P2 LDG.E.U8 R73, desc[UR14][R10.64] ;  /* 0x0000000e0a49a981 */ /* 0x000122000c1e1100 */
[----:B------:R-:W-:Y:S02]  /*15b40*/  PRMT R72, RZ, 0x7610, R72 ;  /* 0x00007610ff487816 */ /* 0x000fe40000000048 */
[----:B------:R-:W-:Y:S02]  /*15b50*/  PRMT R71, RZ, 0x7610, R71 ;  /* 0x00007610ff477816 */ /* 0x000fe40000000047 */
[----:B------:R-:W-:Y:S02]  /*15b60*/  PRMT R70, RZ, 0x7610, R70 ;  /* 0x00007610ff467816 */ /* 0x000fe40000000046 */
[----:B------:R-:W-:Y:S01]  /*15b70*/  PRMT R78, RZ, 0x7610, R78 ;  /* 0x00007610ff4e7816 */ /* 0x000fe2000000004e */
        /* <DEDUP_REMOVED lines=10> */
[----:B------:R-:W-:Y:S01]  /*15c20*/  STL [R1+0x11e4], R25 ;  /* 0x0011e41901007387 */ /* 0x000fe20000100800 */
[----:B------:R-:W-:-:S03]  /*15c30*/  ISETP.GE.U32.AND P1, PT, R13, 0x7fffff7f, PT ;  /* 0x7fffff7f0d00780c */ /* 0x000fc60003f26070 */
[----:B------:R0:W2:Y:S01]  /*15c40*/  @!P2 LDG.E.U8 R72, desc[UR14][R10.64] ;  /* 0x0000000e0a48a981 */ /* 0x0000a2000c1e1100 */
[----:B-1----:R-:W-:-:S03]  /*15c50*/  IADD3 R22, P3, PT, R12, R5, RZ ;  /* 0x000000050c167210 */ /* 0x002fc60007f7e0ff */
[----:B----4-:R-:W-:Y:S02]  /*15c60*/  STL [R1+0x1b90], R63 ;  /* 0x001b903f01007387 */ /* 0x010fe40000100800 */
[----:B------:R-:W-:Y:S02]  /*15c70*/  IMAD.X R13, R9, 0x1, R6, P3 ;  /* 0x00000001090d7824 */ /* 0x000fe400018e0606 */
[----:B------:R-:W-:Y:S04]  /*15c80*/  STL [R1+0x11e0], R26 ;  /* 0x0011e01a01007387 */ /* 0x000fe80000100800 */
[----:B------:R1:W-:Y:S01]  /*15c90*/  STL [R1+0x11ec], R21 ;  /* 0x0011ec1501007387 */ /* 0x0003e20000100800 */
[----:B0-----:R-:W-:Y:S02]  /*15ca0*/  @!P2 IMAD.MOV.U32 R10, RZ, RZ, R22 ;  /* 0x000000ffff0aa224 */ /* 0x001fe400078e0016 */
[----:B------:R-:W-:Y:S01]  /*15cb0*/  @!P2 IMAD.MOV.U32 R11, RZ, RZ, R13 ;  /* 0x000000ffff0ba224 */ /* 0x000fe200078e000d */
[----:B------:R-:W-:Y:S01]  /*15cc0*/  STL [R1+0x11e8], R23 ;  /* 0x0011e81701007387 */ /* 0x000fe20000100800 */
[----:B-1----:R-:W-:Y:S01]  /*15cd0*/  IADD3 R21, P3, PT, R12, R7, RZ ;  /* 0x000000070c157210 */ /* 0x002fe20007f7e0ff */
[----:B------:R-:W-:-:S02]  /*15ce0*/  IMAD R12, R16, 0x62, RZ ;  /* 0x00000062100c7824 */ /* 0x000fc400078e02ff */
[----:B------:R-:W-:Y:S04]  /*15cf0*/  STL [R1+0x1b94], R73 ;  /* 0x001b944901007387 */ /* 0x000fe80000100800 */
        /* <DEDUP_REMOVED lines=14> */
[----:B------:R-:W-:Y:S01]  /*15de0*/  PRMT R75, RZ, 0x7610, R75 ;  /* 0x00007610ff4b7816 */ /* 0x000fe2000000004b */
[----:B--2---:R-:W-:Y:S04]  /*15df0*/  STL [R1+0x1b9c], R72 ;  /* 0x001b9c4801007387 */ /* 0x004fe80000100800 */
[----:B------:R-:W-:Y:S04]  /*15e00*/  STL [R1+0x11f0], R13 ;  /* 0x0011f00d01007387 */ /* 0x000fe80000100800 */
[----:B------:R1:W-:Y:S02]  /*15e10*/  STL [R1+0x11fc], R21 ;  /* 0x0011fc1501007387 */ /* 0x0003e40000100800 */
[----:B-1----:R-:W-:Y:S01]  /*15e20*/  IADD3 R21, P3, PT, R12, R3, RZ ;  /* 0x000000030c157210 */ /* 0x002fe20007f7e0ff */
[----:B------:R-:W-:-:S04]  /*15e30*/  VIADD R13, R80, 0xffffff80 ;  /* 0xffffff80500d7836 */ /* 0x000fc80000000000 */
[----:B------:R-:W-:Y:S02]  /*15e40*/  IMAD.X R23, R9, 0x1, R4, P3 ;  /* 0x0000000109177824 */ /* 0x000fe400018e0604 */
[----:B0-----:R-:W-:Y:S02]  /*15e50*/  @!P4 IMAD.MOV.U32 R10, RZ, RZ, R21 ;  /* 0x000000ffff0ac224 */ /* 0x001fe400078e0015 */
[----:B------:R-:W-:Y:S01]  /*15e60*/  @!P4 IMAD.MOV.U32 R11, RZ, RZ, R23 ;  /* 0x000000ffff0bc224 */ /* 0x000fe200078e0017 */
[----:B---3--:R-:W-:Y:S04]  /*15e70*/  STL [R1+0x1ba4], R71 ;  /* 0x001ba44701007387 */ /* 0x008fe80000100800 */
[----:B------:R0:W-:Y:S01]  /*15e80*/  STL [R1+0x11f8], R22 ;  /* 0x0011f81601007387 */ /* 0x0001e20000100800 */
[----:B------:R-:W-:-:S03]  /*15e90*/  ISETP.GE.U32.AND P2, PT, R13, 0x7fffff01, PT ;  /* 0x7fffff010d00780c */ /* 0x000fc60003f46070 */
[----:B------:R-:W-:Y:S04]  /*15ea0*/  STL [R1+0x1204], R25 ;  /* 0x0012041901007387 */ /* 0x000fe80000100800 */
[----:B------:R1:W2:Y:S01]  /*15eb0*/  @!P4 LDG.E.U8 R77, desc[UR14][R10.64] ;  /* 0x0000000e0a4dc981 */ /* 0x0002a2000c1e1100 */
[----:B0-----:R-:W-:-:S03]  /*15ec0*/  IADD3 R22, P3, PT, R12, R5, RZ ;  /* 0x000000050c167210 */ /* 0x001fc60007f7e0ff */
[----:B------:R-:W-:Y:S02]  /*15ed0*/  STL [R1+0x1200], R26 ;  /* 0x0012001a01007387 */ /* 0x000fe40000100800 */
[----:B------:R-:W-:Y:S02]  /*15ee0*/  IMAD.X R13, R9, 0x1, R6, P3 ;  /* 0x00000001090d7824 */ /* 0x000fe400018e0606 */
[----:B------:R0:W-:Y:S01]  /*15ef0*/  STL [R1+0x120c], R21 ;  /* 0x00120c1501007387 */ /* 0x0001e20000100800 */
[----:B-1----:R-:W-:-:S03]  /*15f00*/  @!P4 IMAD.MOV.U32 R10, RZ, RZ, R22 ;  /* 0x000000ffff0ac224 */ /* 0x002fc600078e0016 */
[----:B------:R-:W-:Y:S01]  /*15f10*/  STL [R1+0x1208], R23 ;  /* 0x0012081701007387 */ /* 0x000fe20000100800 */
[----:B------:R-:W-:Y:S01]  /*15f20*/  @!P4 IMAD.MOV.U32 R11, RZ, RZ, R13 ;  /* 0x000000ffff0bc224 */ /* 0x000fe200078e000d */
[----:B0-----:R-:W-:-:S04]  /*15f30*/  IADD3 R21, P3, PT, R12, R7, RZ ;  /* 0x000000070c157210 */ /* 0x001fc80007f7e0ff */
[----:B------:R0:W3:Y:S04]  /*15f40*/  @!P4 LDG.E.U8 R76, desc[UR14][R10.64] ;  /* 0x0000000e0a4cc981 */ /* 0x0000e8000c1e1100 */
[----:B----4-:R-:W-:Y:S04]  /*15f50*/  STL [R1+0x1ab0], R78 ;  /* 0x001ab04e01007387 */ /* 0x010fe80000100800 */
[----:B------:R1:W-:Y:S01]  /*15f60*/  STL [R1+0x1214], R22 ;  /* 0x0012141601007387 */ /* 0x0003e20000100800 */
[----:B0-----:R-:W-:Y:S02]  /*15f70*/  @!P4 IMAD.MOV.U32 R10, RZ, RZ, R21 ;  /* 0x000000ffff0ac224 */ /* 0x001fe400078e0015 */
[----:B-1----:R-:W-:-:S04]  /*15f80*/  IMAD.X R22, R9, 0x1, R8, P3 ;  /* 0x0000000109167824 */ /* 0x002fc800018e0608 */
[----:B------:R-:W-:-:S05]  /*15f90*/  @!P4 IMAD.MOV.U32 R11, RZ, RZ, R22 ;  /* 0x000000ffff0bc224 */ /* 0x000fca00078e0016 */
[----:B------:R0:W4:Y:S01]  /*15fa0*/  @!P4 LDG.E.U8 R75, desc[UR14][R10.64] ;  /* 0x0000000e0a4bc981 */ /* 0x000122000c1e1100 */
[----:B------:R-:W-:-:S05]  /*15fb0*/  IMAD R12, R16, 0x63, RZ ;  /* 0x00000063100c7824 */ /* 0x000fca00078e02ff */
[----:B------:R-:W-:Y:S02]  /*15fc0*/  SHF.R.S32.HI R9, RZ, 0x1f, R12 ;  /* 0x0000001fff097819 */ /* 0x000fe4000001140c */
[----:B------:R-:W-:Y:S02]  /*15fd0*/  IADD3 R25, P3, PT, R12, R0, RZ ;  /* 0x000000000c197210 */ /* 0x000fe40007f7e0ff */
[----:B------:R-:W-:-:S03]  /*15fe0*/  PRMT R24, RZ, 0x7610, R24 ;  /* 0x00007610ff187816 */ /* 0x000fc60000000018 */
[----:B------:R-:W-:Y:S02]  /*15ff0*/  IMAD.X R26, R9, 0x1, R2, P3 ;  /* 0x00000001091a7824 */ /* 0x000fe400018e0602 */
[----:B0-----:R-:W-:Y:S02]  /*16000*/  @!P6 IMAD.MOV.U32 R10, RZ, RZ, R25 ;  /* 0x000000ffff0ae224 */ /* 0x001fe400078e0019 */
[----:B------:R-:W-:Y:S01]  /*16010*/  @!P6 IMAD.MOV.U32 R11, RZ, RZ, R26 ;  /* 0x000000ffff0be224 */ /* 0x000fe200078e001a */
[----:B------:R-:W-:-:S04]  /*16020*/  PRMT R20, RZ, 0x7610, R20 ;  /* 0x00007610ff147816 */ /* 0x000fc80000000014 */
[----:B------:R0:W4:Y:S01]  /*16030*/  @!P6 LDG.E.U8 R24, desc[UR14][R10.64] ;  /* 0x0000000e0a18e981 */ /* 0x000122000c1e1100 */
[----:B------:R-:W-:-:S03]  /*16040*/  PRMT R19, RZ, 0x7610, R19 ;  /* 0x00007610ff137816 */ /* 0x000fc60000000013 */
[----:B--2---:R-:W-:Y:S04]  /*16050*/  STL [R1+0x1ab4], R77 ;  /* 0x001ab44d01007387 */ /* 0x004fe80000100800 */
[----:B------:R-:W-:Y:S04]  /*16060*/  STL [R1+0x1210], R13 ;  /* 0x0012100d01007387 */ /* 0x000fe80000100800 */
[----:B------:R1:W-:Y:S02]  /*16070*/  STL [R1+0x121c], R21 ;  /* 0x00121c1501007387 */ /* 0x0003e40000100800 */
[----:B-1----:R-:W-:-:S05]  /*16080*/  IADD3 R21, P4, PT, R12, R3, RZ ;  /* 0x000000030c157210 */ /* 0x002fca0007f9e0ff */
[----:B------:R-:W-:Y:S01]  /*16090*/  IMAD.X R23, R9, 0x1, R4, P4 ;  /* 0x0000000109177824 */ /* 0x000fe200020e0604 */
[----:B---3--:R-:W-:Y:S01]  /*160a0*/  STL [R1+0x1ab8], R76 ;  /* 0x001ab84c01007387 */ /* 0x008fe20000100800 */
[----:B0-----:R-:W-:Y:S02]  /*160b0*/  @!P6 IMAD.MOV.U32 R10, RZ, RZ, R21 ;  /* 0x000000ffff0ae224 */ /* 0x001fe400078e0015 */
[----:B------:R-:W-:Y:S01]  /*160c0*/  @!P6 IMAD.MOV.U32 R11, RZ, RZ, R23 ;  /* 0x000000ffff0be224 */ /* 0x000fe200078e0017 */
[----:B------:R0:W-:Y:S04]  /*160d0*/  STL [R1+0x1218], R22 ;  /* 0x0012181601007387 */ /* 0x0001e80000100800 */
[----:B------:R1:W2:Y:S01]  /*160e0*/  @!P6 LDG.E.U8 R20, desc[UR14][R10.64] ;  /* 0x0000000e0a14e981 */ /* 0x0002a2000c1e1100 */
[----:B0-----:R-:W-:-:S03]  /*160f0*/  IADD3 R22, P4, PT, R12, R5, RZ ;  /* 0x000000050c167210 */ /* 0x001fc60007f9e0ff */
[----:B----4-:R-:W-:Y:S04]  /*16100*/  STL [R1+0x1abc], R75 ;  /* 0x001abc4b01007387 */ /* 0x010fe80000100800 */
[----:B------:R-:W-:Y:S04]  /*16110*/  STL [R1+0x1224], R25 ;  /* 0x0012241901007387 */ /* 0x000fe80000100800 */
[----:B------:R-:W-:Y:S04]  /*16120*/  STL [R1+0x122c], R21 ;  /* 0x00122c1501007387 */ /* 0x000fe80000100800 */
[----:B------:R-:W-:Y:S04]  /*16130*/  STL [R1+0x1220], R26 ;  /* 0x0012201a01007387 */ /* 0x000fe80000100800 */
[----:B------:R0:W-:Y:S01]  /*16140*/  STL [R1+0x1228], R23 ;  /* 0x0012281701007387 */ /* 0x0001e20000100800 */
[----:B-1----:R-:W-:-:S02]  /*16150*/  @!P6 IMAD.MOV.U32 R10, RZ, RZ, R22 ;  /* 0x000000ffff0ae224 */ /* 0x002fc400078e0016 */
[----:B0-----:R-:W-:-:S04]  /*16160*/  IMAD.X R23, R9, 0x1, R6, P4 ;  /* 0x0000000109177824 */ /* 0x001fc800020e0606 */
[----:B------:R-:W-:-:S05]  /*16170*/  @!P6 IMAD.MOV.U32 R11, RZ, RZ, R23 ;  /* 0x000000ffff0be224 */ /* 0x000fca00078e0017 */
[----:B------:R0:W3:Y:S04]  /*16180*/  @!P6 LDG.E.U8 R19, desc[UR14][R10.64] ;  /* 0x0000000e0a13e981 */ /* 0x0000e8000c1e1100 */
[----:B------:R-:W-:Y:S01]  /*16190*/  STL [R1+0x1234], R22 ;  /* 0x0012341601007387 */ /* 0x000fe20000100800 */
[----:B------:R-:W-:Y:S01]  /*161a0*/  PRMT R18, RZ, 0x7610, R18 ;  /* 0x00007610ff127816 */ /* 0x000fe20000000012 */
[----:B------:R-:W-:-:S05]  /*161b0*/  VIADD R13, R80, 0xffffff81 ;  /* 0xffffff81500d7836 */ /* 0x000fca0000000000 */
[----:B------:R-:W-:Y:S02]  /*161c0*/  ISETP.GE.U32.AND P3, PT, R13, 0x7fffff02, PT ;  /* 0x7fffff020d00780c */ /* 0x000fe40003f66070 */
[----:B------:R-:W-:Y:S02]  /*161d0*/  PRMT R13, RZ, 0x7610, R13 ;  /* 0x00007610ff0d7816 */ /* 0x000fe4000000000d */
[----:B------:R-:W-:Y:S01]  /*161e0*/  PRMT R14, RZ, 0x7610, R14 ;  /* 0x00007610ff0e7816 */ /* 0x000fe2000000000e */
[----:B--2---:R1:W-:Y:S02]  /*161f0*/  STL [R1+0x108], R20 ;  /* 0x0001081401007387 */ /* 0x0043e40000100800 */
[----:B-1----:R-:W-:Y:S01]  /*16200*/  IADD3 R20, P4, PT, R12, R7, RZ ;  /* 0x000000070c147210 */ /* 0x002fe20007f9e0ff */
[----:B------:R-:W-:Y:S01]  /*16210*/  IMAD R12, R16, 0x64, RZ ;  /* 0x00000064100c7824 */ /* 0x000fe200078e02ff */
[----:B------:R-:W-:Y:S03]  /*16220*/  STL [R1+0x1230], R23 ;  /* 0x0012301701007387 */ /* 0x000fe60000100800 */
[----:B------:R-:W-:Y:S01]  /*16230*/  IMAD.X R21, R9, 0x1, R8, P4 ;  /* 0x0000000109157824 */ /* 0x000fe200020e0608 */
[----:B------:R1:W-:Y:S01]  /*16240*/  STL [R1+0x123c], R20 ;  /* 0x00123c1401007387 */ /* 0x0003e20000100800 */
[----:B0-----:R-:W-:-:S02]  /*16250*/  @!P6 IMAD.MOV.U32 R10, RZ, RZ, R20 ;  /* 0x000000ffff0ae224 */ /* 0x001fc400078e0014 */
[----:B------:R-:W-:Y:S01]  /*16260*/  @!P6 IMAD.MOV.U32 R11, RZ, RZ, R21 ;  /* 0x000000ffff0be224 */ /* 0x000fe200078e0015 */
[----:B------:R0:W-:Y:S01]  /*16270*/  STL [R1+0x1238], R21 ;  /* 0x0012381501007387 */ /* 0x0001e20000100800 */
[----:B------:R-:W-:-:S03]  /*16280*/  SHF.R.S32.HI R9, RZ, 0x1f, R12 ;  /* 0x0000001fff097819 */ /* 0x000fc6000001140c */
[----:B------:R2:W4:Y:S01]  /*16290*/  @!P6 LDG.E.U8 R18, desc[UR14][R10.64] ;  /* 0x0000000e0a12e981 */ /* 0x000522000c1e1100 */
[----:B-1----:R-:W-:Y:S01]  /*162a0*/  IADD3 R20, P6, PT, R12, R3, RZ ;  /* 0x000000030c147210 */ /* 0x002fe20007fde0ff */
[----:B--2---:R-:W-:-:S04]  /*162b0*/  VIADD R10, R80, 0xffffff82 ;  /* 0xffffff82500a7836 */ /* 0x004fc80000000000 */
[----:B0-----:R-:W-:Y:S01]  /*162c0*/  IMAD.X R21, R9, 0x1, R4, P6 ;  /* 0x0000000109157824 */ /* 0x001fe200030e0604 */
[----:B---3--:R0:W-:Y:S02]  /*162d0*/  STL [R1+0x104], R19 ;  /* 0x0001041301007387 */ /* 0x0081e40000100800 */
[----:B0-----:R-:W-:-:S05]  /*162e0*/  IADD3 R19, P4, PT, R12, R0, RZ ;  /* 0x000000000c137210 */ /* 0x001fca0007f9e0ff */
[----:B------:R-:W-:Y:S01]  /*162f0*/  IMAD.X R22, R9, 0x1, R2, P4 ;  /* 0x0000000109167824 */ /* 0x000fe200020e0602 */
[----:B------:R-:W-:Y:S01]  /*16300*/  ISETP.GE.U32.AND P4, PT, R10, 0x7fffff03, PT ;  /* 0x7fffff030a00780c */ /* 0x000fe20003f86070 */
[----:B------:R-:W-:Y:S02]  /*16310*/  @!P0 IMAD.MOV.U32 R10, RZ, RZ, R19 ;  /* 0x000000ffff0a8224 */ /* 0x000fe400078e0013 */
[----:B------:R-:W-:-:S05]  /*16320*/  @!P0 IMAD.MOV.U32 R11, RZ, RZ, R22 ;  /* 0x000000ffff0b8224 */ /* 0x000fca00078e0016 */
[----:B------:R0:W2:Y:S02]  /*16330*/  @!P0 LDG.E.U8 R13, desc[UR14][R10.64] ;  /* 0x0000000e0a0d8981 */ /* 0x0000a4000c1e1100 */
[----:B0-----:R-:W-:Y:S02]  /*16340*/  @!P0 IMAD.MOV.U32 R10, RZ, RZ, R20 ;  /* 0x000000ffff0a8224 */ /* 0x001fe400078e0014 */
[----:B------:R-:W-:-:S05]  /*16350*/  @!P0 IMAD.MOV.U32 R11, RZ, RZ, R21 ;  /* 0x000000ffff0b8224 */ /* 0x000fca00078e0015 */
[----:B------:R0:W3:Y:S04]  /*16360*/  @!P0 LDG.E.U8 R14, desc[UR14][R10.64] ;  /* 0x0000000e0a0e8981 */ /* 0x0000e8000c1e1100 */
[----:B------:R-:W-:Y:S04]  /*16370*/  STL [R1+0x1244], R19 ;  /* 0x0012441301007387 */ /* 0x000fe80000100800 */
[----:B------:R-:W-:Y:S04]  /*16380*/  STL [R1+0x124c], R20 ;  /* 0x00124c1401007387 */ /* 0x000fe80000100800 */
[----:B------:R-:W-:Y:S01]  /*16390*/  STL [R1+0x1240], R22 ;  /* 0x0012401601007387 */ /* 0x000fe20000100800 */
[----:B------:R-:W-:-:S03]  /*163a0*/  PRMT R15, RZ, 0x7610, R15 ;  /* 0x00007610ff0f7816 */ /* 0x000fc6000000000f */
[----:B----4-:R1:W-:Y:S04]  /*163b0*/  STL [R1+0x100], R18 ;  /* 0x0001001201007387 */ /* 0x0103e80000100800 */
[----:B------:R-:W-:Y:S01]  /*163c0*/  STL [R1+0x10c], R24 ;  /* 0x00010c1801007387 */ /* 0x000fe20000100800 */
[----:B-1----:R-:W-:-:S03]  /*163d0*/  IADD3 R18, P6, PT, R12, R5, RZ ;  /* 0x000000050c127210 */ /* 0x002fc60007fde0ff */
[----:B------:R-:W-:Y:S04]  /*163e0*/  STL [R1+0x1248], R21 ;  /* 0x0012481501007387 */ /* 0x000fe80000100800 */
[----:B------:R-:W-:Y:S01]  /*163f0*/  STL [R1+0x1254], R18 ;  /* 0x0012541201007387 */ /* 0x000fe20000100800 */
[----:B------:R-:W-:Y:S02]  /*16400*/  IMAD.X R19, R9, 0x1, R6, P6 ;  /* 0x0000000109137824 */ /* 0x000fe400030e0606 */
[----:B0-----:R-:W-:Y:S02]  /*16410*/  @!P0 IMAD.MOV.U32 R10, RZ, RZ, R18 ;  /* 0x000000ffff0a8224 */ /* 0x001fe400078e0012 */
[----:B------:R-:W-:-:S05]  /*16420*/  @!P0 IMAD.MOV.U32 R11, RZ, RZ, R19 ;  /* 0x000000ffff0b8224 */ /* 0x000fca00078e0013 */
[----:B------:R0:W4:Y:S04]  /*16430*/  @!P0 LDG.E.U8 R15, desc[UR14][R10.64] ;  /* 0x0000000e0a0f8981 */ /* 0x000128000c1e1100 */
[----:B--2---:R1:W-:Y:S04]  /*16440*/  STL [R1+0xfc], R13 ;  /* 0x0000fc0d01007387 */ /* 0x0043e80000100800 */
[----:B------:R-:W-:Y:S01]  /*16450*/  STL [R1+0x1250], R19 ;  /* 0x0012501301007387 */ /* 0x000fe20000100800 */
[----:B-1----:R-:W-:-:S05]  /*16460*/  IADD3 R13, P6, PT, R12, R7, RZ ;  /* 0x000000070c0d7210 */ /* 0x002fca0007fde0ff */
[----:B------:R-:W-:Y:S04]  /*16470*/  STL [R1+0x125c], R13 ;  /* 0x00125c0d01007387 */ /* 0x000fe80000100800 */
[----:B---3--:R1:W-:Y:S01]  /*16480*/  STL [R1+0xf8], R14 ;  /* 0x0000f80e01007387 */ /* 0x0083e20000100800 */
[----:B------:R-:W-:Y:S01]  /*16490*/  PRMT R12, RZ, 0x7610, R12 ;  /* 0x00007610ff0c7816 */ /* 0x000fe2000000000c */
[----:B0-----:R-:W-:Y:S02]  /*164a0*/  @!P0 IMAD.MOV.U32 R10, RZ, RZ, R13 ;  /* 0x000000ffff0a8224 */ /* 0x001fe400078e000d */
[----:B-1----:R-:W-:-:S04]  /*164b0*/  IMAD.X R14, R9, 0x1, R8, P6 ;  /* 0x00000001090e7824 */ /* 0x002fc800030e0608 */
[----:B------:R-:W-:-:S05]  /*164c0*/  @!P0 IMAD.MOV.U32 R11, RZ, RZ, R14 ;  /* 0x000000ffff0b8224 */ /* 0x000fca00078e000e */
[----:B------:R0:W2:Y:S01]  /*164d0*/  @!P0 LDG.E.U8 R12, desc[UR14][R10.64] ;  /* 0x0000000e0a0c8981 */ /* 0x0000a2000c1e1100 */
[----:B------:R-:W1:Y:S01]  /*164e0*/  S2R R82, SR_TID.X ;  /* 0x0000000000527919 */ /* 0x000e620000002100 */
[----:B------:R-:W-:Y:S02]  /*164f0*/  SHF.R.S32.HI R9, RZ, 0x1f, R16 ;  /* 0x0000001fff097819 */ /* 0x000fe40000011410 */
[-C--:B------:R-:W-:Y:S01]  /*16500*/  IADD3 R22, P6, PT, R0, R16.reuse, RZ ;  /* 0x0000001000167210 */ /* 0x080fe20007fde0ff */
[----:B------:R3:W-:Y:S01]  /*16510*/  STL [R1+0x1258], R14 ;  /* 0x0012580e01007387 */ /* 0x0007e20000100800 */
[----:B------:R-:W-:-:S03]  /*16520*/  IADD3 R20, P0, PT, R3, R16, RZ ;  /* 0x0000001003147210 */ /* 0x000fc60007f1e0ff */
[----:B------:R-:W-:Y:S01]  /*16530*/  IMAD.X R23, R9, 0x1, R2, P6 ;  /* 0x0000000109177824 */ /* 0x000fe200030e0602 */
[----:B------:R-:W-:Y:S01]  /*16540*/  IADD3 R18, P6, PT, R5, R16, RZ ;  /* 0x0000001005127210 */ /* 0x000fe20007fde0ff */
[----:B------:R-:W-:-:S04]  /*16550*/  IMAD.X R21, R9, 0x1, R4, P0 ;  /* 0x0000000109157824 */ /* 0x000fc800000e0604 */
[----:B------:R-:W-:Y:S01]  /*16560*/  IMAD.X R19, R9, 0x1, R6, P6 ;  /* 0x0000000109137824 */ /* 0x000fe200030e0606 */
[----:B---3--:R-:W-:Y:S01]  /*16570*/  IADD3 R14, P0, PT, R7, R16, RZ ;  /* 0x00000010070e7210 */ /* 0x008fe20007f1e0ff */
[----:B0-----:R-:W-:Y:S01]  /*16580*/  VIADD R10, R80, 0xffffff97 ;  /* 0xffffff97500a7836 */ /* 0x001fe20000000000 */
[----:B-1----:R-:W-:Y:S01]  /*16590*/  LOP3.LUT R82, R82, 0x7f, RZ, 0xc0, !PT ;  /* 0x0000007f52527812 */ /* 0x002fe200078ec0ff */
[----:B------:R-:W-:Y:S01]  /*165a0*/  @!P1 IMAD.MOV.U32 R11, RZ, RZ, R23 ;  /* 0x000000ffff0b9224 */ /* 0x000fe200078e0017 */
[----:B------:R-:W-:Y:S02]  /*165b0*/  PRMT R74, RZ, 0x7610, R74 ;  /* 0x00007610ff4a7816 */ /* 0x000fe4000000004a */
[----:B------:R-:W-:Y:S02]  /*165c0*/  PRMT R69, RZ, 0x7610, R69 ;  /* 0x00007610ff457816 */ /* 0x000fe40000000045 */
[----:B------:R-:W-:Y:S01]  /*165d0*/  PRMT R68, RZ, 0x7610, R68 ;  /* 0x00007610ff447816 */ /* 0x000fe20000000044 */
[C---:B------:R-:W-:Y:S01]  /*165e0*/  IMAD R27, R16.reuse, 0x68, RZ ;  /* 0x00000068101b7824 */ /* 0x040fe200078e02ff */
[----:B------:R-:W-:Y:S01]  /*165f0*/  PRMT R67, RZ, 0x7610, R67 ;  /* 0x00007610ff437816 */ /* 0x000fe20000000043 */
[----:B------:R-:W-:Y:S01]  /*16600*/  IMAD R59, R16, 0x7a, RZ ;  /* 0x0000007a103b7824 */ /* 0x000fe200078e02ff */
[----:B------:R-:W-:Y:S01]  /*16610*/  PRMT R34, RZ, 0x7610, R34 ;  /* 0x00007610ff227816 */ /* 0x000fe20000000022 */
[----:B--2---:R0:W-:Y:S04]  /*16620*/  STL [R1+0xf0], R12 ;  /* 0x0000f00c01007387 */ /* 0x0041e80000100800 */
[----:B------:R-:W-:Y:S01]  /*16630*/  STL [R1+0x6dc], R22 ;  /* 0x0006dc1601007387 */ /* 0x000fe20000100800 */
[----:B0-----:R-:W-:-:S03]  /*16640*/  IMAD R12, R82, R17, RZ ;  /* 0x00000011520c7224 */ /* 0x001fc600078e02ff */
[----:B------:R-:W-:Y:S04]  /*16650*/  STL [R1+0x18ec], R17 ;  /* 0x0018ec1101007387 */ /* 0x000fe80000100800 */
[----:B------:R-:W-:Y:S01]  /*16660*/  STL [R1+0x1a68], R17 ;  /* 0x001a681101007387 */ /* 0x000fe20000100800 */
[----:B------:R-:W-:Y:S02]  /*16670*/  IADD3 R13, P6, PT, R12, UR18, RZ ;  /* 0x000000120c0d7c10 */ /* 0x000fe4000ffde0ff */
[----:B------:R-:W-:Y:S01]  /*16680*/  PRMT R33, RZ, 0x7610, R33 ;  /* 0x00007610ff217816 */ /* 0x000fe20000000021 */
[----:B------:R-:W-:Y:S01]  /*16690*/  STL [R1+0x6e4], R20 ;  /* 0x0006e41401007387 */ /* 0x000fe20000100800 */
[----:B------:R-:W-:Y:S02]  /*166a0*/  PRMT R32, RZ, 0x7610, R32 ;  /* 0x00007610ff207816 */ /* 0x000fe40000000020 */
[----:B------:R-:W-:Y:S01]  /*166b0*/  PRMT R31, RZ, 0x7610, R31 ;  /* 0x00007610ff1f7816 */ /* 0x000fe2000000001f */
[----:B------:R-:W-:Y:S01]  /*166c0*/  STL [R1+0x6d8], R23 ;  /* 0x0006d81701007387 */ /* 0x000fe20000100800 */
[----:B------:R-:W-:Y:S01]  /*166d0*/  VIADD R28, R80, 0xffffff86 ;  /* 0xffffff86501c7836 */ /* 0x000fe20000000000 */
[----:B------:R-:W0:Y:S02]  /*166e0*/  LDCU UR18, c[0x0][0x3b0] ;  /* 0x00007600ff1277ac */ /* 0x000e240008000800 */
[----:B------:R-:W-:Y:S04]  /*166f0*/  STL [R1+0x6ec], R18 ;  /* 0x0006ec1201007387 */ /* 0x000fe80000100800 */
[----:B------:R-:W-:Y:S04]  /*16700*/  STL [R1+0x6e0], R21 ;  /* 0x0006e01501007387 */ /* 0x000fe80000100800 */
[----:B------:R-:W-:Y:S04]  /*16710*/  STL [R1+0x1a6c], R13 ;  /* 0x001a6c0d01007387 */ /* 0x000fe80000100800 */
[----:B------:R-:W-:Y:S04]  /*16720*/  STL [R1+0x6f4], R14 ;  /* 0x0006f40e01007387 */ /* 0x000fe80000100800 */
[----:B------:R-:W-:Y:S04]  /*16730*/  STL [R1+0x6e8], R19 ;  /* 0x0006e81301007387 */ /* 0x000fe80000100800 */
[----:B----4-:R1:W-:Y:S02]  /*16740*/  STL [R1+0xf4], R15 ;  /* 0x0000f40f01007387 */ /* 0x0103e40000100800 */
[----:B-1----:R-:W-:Y:S01]  /*16750*/  IMAD.X R15, R9, 0x1, R8, P0 ;  /* 0x00000001090f7824 */ /* 0x002fe200000e0608 */
[----:B------:R-:W-:Y:S01]  /*16760*/  ISETP.GE.U32.AND P0, PT, R10, 0x7fffff18, PT ;  /* 0x7fffff180a00780c */ /* 0x000fe20003f06070 */
[----:B------:R-:W-:-:S05]  /*16770*/  @!P1 IMAD.MOV.U32 R10, RZ, RZ, R22 ;  /* 0x000000ffff0a9224 */ /* 0x000fca00078e0016 */
[----:B------:R1:W2:Y:S02]  /*16780*/  @!P1 LDG.E.U8 R74, desc[UR14][R10.64] ;  /* 0x0000000e0a4a9981 */ /* 0x0002a4000c1e1100 */
[----:B-1----:R-:W-:Y:S02]  /*16790*/  @!P1 IMAD.MOV.U32 R10, RZ, RZ, R20 ;  /* 0x000000ffff0a9224 */ /* 0x002fe400078e0014 */
[----:B------:R-:W-:-:S05]  /*167a0*/  @!P1 IMAD.MOV.U32 R11, RZ, RZ, R21 ;  /* 0x000000ffff0b9224 */ /* 0x000fca00078e0015 */
[----:B------:R1:W3:Y:S01]  /*167b0*/  @!P1 LDG.E.U8 R69, desc[UR14][R10.64] ;  /* 0x0000000e0a459981 */ /* 0x0002e2000c1e1100 */
[----:B------:R-:W-:Y:S01]  /*167c0*/  LEA.HI.X.SX32 R12, R12, UR19, 0x1, P6 ;  /* 0x000000130c0c7c11 */ /* 0x000fe2000b0f0eff */
[----:B------:R-:W4:Y:S01]  /*167d0*/  LDCU UR19, c[0x0][0x3b0] ;  /* 0x00007600ff1377ac */ /* 0x000f220008000800 */
[----:B-1----:R-:W-:Y:S02]  /*167e0*/  @!P1 IMAD.MOV.U32 R10, RZ, RZ, R18 ;  /* 0x000000ffff0a9224 */ /* 0x002fe400078e0012 */
[----:B------:R-:W-:Y:S01]  /*167f0*/  @!P1 IMAD.MOV.U32 R11, RZ, RZ, R19 ;  /* 0x000000ffff0b9224 */ /* 0x000fe200078e0013 */
[----:B------:R-:W-:-:S04]  /*16800*/  SHF.R.S32.HI R9, RZ, 0x1f, R27 ;  /* 0x0000001fff097819 */ /* 0x000fc8000001141b */
[----:B------:R1:W2:Y:S01]  /*16810*/  @!P1 LDG.E.U8 R68, desc[UR14][R10.64] ;  /* 0x0000000e0a449981 */ /* 0x0002a2000c1e1100 */
[----:B------:R-:W-:Y:S01]  /*16820*/  IADD3 R30, P6, PT, R27, R0, RZ ;  /* 0x000000001b1e7210 */ /* 0x000fe20007fde0ff */
[----:B-1----:R-:W-:Y:S02]  /*16830*/  @!P1 IMAD.MOV.U32 R10, RZ, RZ, R14 ;  /* 0x000000ffff0a9224 */ /* 0x002fe400078e000e */
[----:B------:R-:W-:Y:S02]  /*16840*/  @!P1 IMAD.MOV.U32 R11, RZ, RZ, R15 ;  /* 0x000000ffff0b9224 */ /* 0x000fe400078e000f */
[----:B------:R-:W-:-:S03]  /*16850*/  IMAD.X R71, R9, 0x1, R2, P6 ;  /* 0x0000000109477824 */ /* 0x000fc600030e0602 */
[----:B------:R1:W2:Y:S01]  /*16860*/  @!P1 LDG.E.U8 R67, desc[UR14][R10.64] ;  /* 0x0000000e0a439981 */ /* 0x0002a2000c1e1100 */
[C---:B------:R-:W-:Y:S02]  /*16870*/  IADD3 R29, P1, PT, R27.reuse, R3, RZ ;  /* 0x000000031b1d7210 */ /* 0x040fe40007f3e0ff */
[----:B------:R-:W-:-:S03]  /*16880*/  IADD3 R63, P6, PT, R27, R5, RZ ;  /* 0x000000051b3f7210 */ /* 0x000fc60007fde0ff */
[----:B------:R-:W-:Y:S01]  /*16890*/  IMAD.X R72, R9, 0x1, R4, P1 ;  /* 0x0000000109487824 */ /* 0x000fe200008e0604 */
[----:B------:R-:W-:Y:S01]  /*168a0*/  IADD3 R65, P1, PT, R27, R7, RZ ;  /* 0x000000071b417210 */ /* 0x000fe20007f3e0ff */
[----:B-1----:R-:W-:Y:S02]  /*168b0*/  IMAD R11, R16, 0x69, RZ ;  /* 0x00000069100b7824 */ /* 0x002fe400078e02ff */
[----:B------:R-:W-:-:S03]  /*168c0*/  IMAD.X R73, R9, 0x1, R6, P6 ;  /* 0x0000000109497824 */ /* 0x000fc600030e0606 */
[----:B------:R-:W-:Y:S02]  /*168d0*/  SHF.R.S32.HI R10, RZ, 0x1f, R11 ;  /* 0x0000001fff0a7819 */ /* 0x000fe4000001140b */
[----:B------:R-:W-:Y:S01]  /*168e0*/  IADD3 R42, P6, PT, R11, R0, RZ ;  /* 0x000000000b2a7210 */ /* 0x000fe20007fde0ff */
[----:B------:R-:W-:Y:S01]  /*168f0*/  IMAD.X R64, R9, 0x1, R8, P1 ;  /* 0x0000000109407824 */ /* 0x000fe200008e0608 */
[C---:B------:R-:W-:Y:S01]  /*16900*/  IADD3 R41, P1, PT, R11.reuse, R3, RZ ;  /* 0x000000030b297210 */ /* 0x040fe20007f3e0ff */
[----:B------:R-:W-:Y:S02]  /*16910*/  STL [R1+0x1a70], R12 ;  /* 0x001a700c01007387 */ /* 0x000fe40000100800 */
[----:B------:R-:W-:Y:S01]  /*16920*/  IMAD.X R14, R10, 0x1, R2, P6 ;  /* 0x000000010a0e7824 */ /* 0x000fe200030e0602 */
[----:B------:R-:W-:Y:S01]  /*16930*/  IADD3 R40, P6, PT, R11, R5, RZ ;  /* 0x000000050b287210 */ /* 0x000fe20007fde0ff */
[----:B------:R1:W-:Y:S01]  /*16940*/  STL [R1+0x6f0], R15 ;  /* 0x0006f00f01007387 */ /* 0x0003e20000100800 */
[----:B------:R-:W-:-:S03]  /*16950*/  IMAD R27, R16, 0x6a, RZ ;  /* 0x0000006a101b7824 */ /* 0x000fc600078e02ff */
[C---:B------:R-:W-:Y:S02]  /*16960*/  IMAD.X R18, R10.reuse, 0x1, R6, P6 ;  /* 0x000000010a127824 */ /* 0x040fe400030e0606 */
[----:B------:R-:W-:Y:S01]  /*16970*/  SHF.R.S32.HI R9, RZ, 0x1f, R27 ;  /* 0x0000001fff097819 */ /* 0x000fe2000001141b */
[----:B-1----:R-:W-:Y:S01]  /*16980*/  IMAD.X R15, R10, 0x1, R4, P1 ;  /* 0x000000010a0f7824 */ /* 0x002fe200008e0604 */
[----:B------:R-:W-:Y:S02]  /*16990*/  IADD3 R20, P1, PT, R11, R7, RZ ;  /* 0x000000070b147210 */ /* 0x000fe40007f3e0ff */
[----:B------:R-:W-:-:S03]  /*169a0*/  IADD3 R56, P6, PT, R27, R0, RZ ;  /* 0x000000001b387210 */ /* 0x000fc60007fde0ff */
[----:B------:R-:W-:Y:S01]  /*169b0*/  IMAD.X R19, R10, 0x1, R8, P1 ;  /* 0x000000010a137824 */ /* 0x000fe200008e0608 */
[----:B------:R-:W-:Y:S01]  /*169c0*/  IADD3 R87, P1, PT, R27, R3, RZ ;  /* 0x000000031b577210 */ /* 0x000fe20007f3e0ff */
[----:B------:R-:W-:Y:S01]  /*169d0*/  IMAD.X R23, R9, 0x1, R2, P6 ;  /* 0x0000000109177824 */ /* 0x000fe200030e0602 */
[----:B------:R-:W-:Y:S01]  /*169e0*/  IADD3 R85, P6, PT, R27, R5, RZ ;  /* 0x000000051b557210 */ /* 0x000fe20007fde0ff */
[----:B------:R-:W-:Y:S02]  /*169f0*/  IMAD R11, R16, 0x70, RZ ;  /* 0x00000070100b7824 */ /* 0x000fe400078e02ff */
[----:B------:R-:W-:Y:S01]  /*16a00*/  IMAD.X R93, R9, 0x1, R4, P1 ;  /* 0x00000001095d7824 */ /* 0x000fe200008e0604 */
[----:B------:R-:W-:Y:S01]  /*16a10*/  IADD3 R81, P1, PT, R27, R7, RZ ;  /* 0x000000071b517210 */ /* 0x000fe20007f3e0ff */
[----:B------:R-:W-:Y:S01]  /*16a20*/  IMAD.X R86, R9, 0x1, R6, P6 ;  /* 0x0000000109567824 */ /* 0x000fe200030e0606 */
[----:B------:R-:W-:Y:S02]  /*16a30*/  SHF.R.S32.HI R10, RZ, 0x1f, R11 ;  /* 0x0000001fff0a7819 */ /* 0x000fe4000001140b */
[----:B------:R-:W-:Y:S01]  /*16a40*/  IADD3 R38, P6, PT, R11, R0, RZ ;  /* 0x000000000b267210 */ /* 0x000fe20007fde0ff */
[----:B------:R-:W-:Y:S01]  /*16a50*/  IMAD.X R83, R9, 0x1, R8, P1 ;  /* 0x0000000109537824 */ /* 0x000fe200008e0608 */
[C---:B------:R-:W-:Y:S01]  /*16a60*/  IADD3 R37, P1, PT, R11.reuse, R3, RZ ;  /* 0x000000030b257210 */ /* 0x040fe20007f3e0ff */
[----:B------:R-:W-:Y:S02]  /*16a70*/  STL [R1+0x12c4], R30 ;  /* 0x0012c41e01007387 */ /* 0x000fe40000100800 */
[----:B------:R-:W-:Y:S01]  /*16a80*/  IMAD.X R66, R10, 0x1, R2, P6 ;  /* 0x000000010a427824 */ /* 0x000fe200030e0602 */
[----:B------:R-:W-:Y:S01]  /*16a90*/  IADD3 R35, P6, PT, R11, R5, RZ ;  /* 0x000000050b237210 */ /* 0x000fe20007fde0ff */
[----:B------:R-:W-:Y:S01]  /*16aa0*/  STL [R1+0x12cc], R29 ;  /* 0x0012cc1d01007387 */ /* 0x000fe20000100800 */
[----:B------:R-:W-:-:S03]  /*16ab0*/  IMAD R27, R16, 0x71, RZ ;  /* 0x00000071101b7824 */ /* 0x000fc600078e02ff */
[----:B------:R1:W-:Y:S01]  /*16ac0*/  STL [R1+0x12c0], R71 ;  /* 0x0012c04701007387 */ /* 0x0003e20000100800 */
[C---:B------:R-:W-:Y:S01]  /*16ad0*/  IMAD.X R84, R10.reuse, 0x1, R4, P1 ;  /* 0x000000010a547824 */ /* 0x040fe200008e0604 */
[----:B------:R-:W-:Y:S02]  /*16ae0*/  IADD3 R90, P1, PT, R11, R7, RZ ;  /* 0x000000070b5a7210 */ /* 0x000fe40007f3e0ff */
[----:B------:R-:W-:Y:S01]  /*16af0*/  STL [R1+0x12d4], R63 ;  /* 0x0012d43f01007387 */ /* 0x000fe20000100800 */
[----:B------:R-:W-:-:S03]  /*16b00*/  IMAD.X R36, R10, 0x1, R6, P6 ;  /* 0x000000010a247824 */ /* 0x000fc600030e0606 */
[----:B------:R0:W-:Y:S01]  /*16b10*/  STL [R1+0x12c8], R72 ;  /* 0x0012c84801007387 */ /* 0x0001e20000100800 */
[----:B------:R-:W-:-:S03]  /*16b20*/  SHF.R.S32.HI R9, RZ, 0x1f, R27 ;  /* 0x0000001fff097819 */ /* 0x000fc6000001141b */
[----:B------:R-:W-:Y:S01]  /*16b30*/  STL [R1+0x12dc], R65 ;  /* 0x0012dc4101007387 */ /* 0x000fe20000100800 */
[----:B------:R-:W-:-:S03]  /*16b40*/  IADD3 R50, P6, PT, R27, R0, RZ ;  /* 0x000000001b327210 */ /* 0x000fc60007fde0ff */
[----:B------:R0:W-:Y:S01]  /*16b50*/  STL [R1+0x12d0], R73 ;  /* 0x0012d04901007387 */ /* 0x0001e20000100800 */
[----:B------:R-:W-:-:S03]  /*16b60*/  IMAD.X R89, R10, 0x1, R8, P1 ;  /* 0x000000010a597824 */ /* 0x000fc600008e0608 */
[----:B------:R-:W-:Y:S01]  /*16b70*/  STL [R1+0x12e4], R42 ;  /* 0x0012e42a01007387 */ /* 0x000fe20000100800 */
[----:B------:R-:W-:-:S03]  /*16b80*/  IADD3 R49, P1, PT, R27, R3, RZ ;  /* 0x000000031b317210 */ /* 0x000fc60007f3e0ff */
[----:B------:R0:W-:Y:S04]  /*16b90*/  STL [R1+0x12d8], R64 ;  /* 0x0012d84001007387 */ /* 0x0001e80000100800 */
[----:B------:R-:W-:Y:S01]  /*16ba0*/  STL [R1+0x12ec], R41 ;  /* 0x0012ec2901007387 */ /* 0x000fe20000100800 */
[----:B------:R-:W-:-:S03]  /*16bb0*/  IMAD.X R21, R9, 0x1, R2, P6 ;  /* 0x0000000109157824 */ /* 0x000fc600030e0602 */
[----:B------:R-:W-:Y:S01]  /*16bc0*/  STL [R1+0x12e0], R14 ;  /* 0x0012e00e01007387 */ /* 0x000fe20000100800 */
[----:B------:R-:W-:-:S03]  /*16bd0*/  IADD3 R47, P6, PT, R27, R5, RZ ;  /* 0x000000051b2f7210 */ /* 0x000fc60007fde0ff */
[----:B------:R-:W-:Y:S01]  /*16be0*/  STL [R1+0x12f4], R40 ;  /* 0x0012f42801007387 */ /* 0x000fe20000100800 */
[----:B------:R-:W-:-:S03]  /*16bf0*/  IMAD R11, R16, 0x72, RZ ;  /* 0x00000072100b7824 */ /* 0x000fc600078e02ff */
[----:B------:R-:W-:Y:S01]  /*16c00*/  STL [R1+0x12e8], R15 ;  /* 0x0012e80f01007387 */ /* 0x000fe20000100800 */
[----:B------:R-:W-:-:S03]  /*16c10*/  IMAD.X R22, R9, 0x1, R4, P1 ;  /* 0x0000000109167824 */ /* 0x000fc600008e0604 */
[----:B------:R-:W-:Y:S01]  /*16c20*/  STL [R1+0x12fc], R20 ;  /* 0x0012fc1401007387 */ /* 0x000fe20000100800 */
[----:B------:R-:W-:-:S03]  /*16c30*/  IADD3 R48, P1, PT, R27, R7, RZ ;  /* 0x000000071b307210 */ /* 0x000fc60007f3e0ff */
[----:B------:R-:W-:Y:S04]  /*16c40*/  STL [R1+0x12f0], R18 ;  /* 0x0012f01201007387 */ /* 0x000fe80000100800 */
[----:B------:R-:W-:Y:S01]  /*16c50*/  STL [R1+0x1304], R56 ;  /* 0x0013043801007387 */ /* 0x000fe20000100800 */
[----:B------:R-:W-:-:S03]  /*16c60*/  IMAD.X R26, R9, 0x1, R6, P6 ;  /* 0x00000001091a7824 */ /* 0x000fc600030e0606 */
[----:B------:R-:W-:Y:S01]  /*16c70*/  STL [R1+0x12f8], R19 ;  /* 0x0012f81301007387 */ /* 0x000fe20000100800 */
[----:B------:R-:W-:-:S03]  /*16c80*/  SHF.R.S32.HI R10, RZ, 0x1f, R11 ;  /* 0x0000001fff0a7819 */ /* 0x000fc6000001140b */
[----:B------:R-:W-:Y:S01]  /*16c90*/  STL [R1+0x130c], R87 ;  /* 0x00130c5701007387 */ /* 0x000fe20000100800 */
[----:B------:R-:W-:-:S03]  /*16ca0*/  IADD3 R53, P6, PT, R11, R0, RZ ;  /* 0x000000000b357210 */ /* 0x000fc60007fde0ff */
        /* <DEDUP_REMOVED lines=15> */
[----:B------:R0:W-:Y:S04]  /*16da0*/  STL [R1+0x13c0], R66 ;  /* 0x0013c04201007387 */ /* 0x0001e80000100800 */
        /* <DEDUP_REMOVED lines=53> */
[----:B------:R0:W-:Y:S01]  /*17100*/  STL [R1+0x14d8], R88 ;  /* 0x0014d85801007387 */ /* 0x0001e20000100800 */
[----:B------:R-:W-:-:S03]  /*17110*/  VIADD R11, R80, 0xffffff8f ;  /* 0xffffff8f500b7836 */ /* 0x000fc60000000000 */
[----:B------:R-:W-:Y:S01]  /*17120*/  STL [R1+0x14ec], R52 ;  /* 0x0014ec3401007387 */ /* 0x000fe20000100800 */
[----:B------:R-:W-:-:S03]  /*17130*/  IMAD.X R61, R9, 0x1, R2, P6 ;  /* 0x00000001093d7824 */ /* 0x000fc600030e0602 */
[----:B------:R0:W-:Y:S04]  /*17140*/  STL [R1+0x14e0], R24 ;  /* 0x0014e01801007387 */ /* 0x0001e80000100800 */
[----:B------:R-:W-:Y:S04]  /*17150*/  STL [R1+0x14f4], R62 ;  /* 0x0014f43e01007387 */ /* 0x000fe80000100800 */
[----:B------:R0:W-:Y:S01]  /*17160*/  STL [R1+0x14e8], R58 ;  /* 0x0014e83a01007387 */ /* 0x0001e20000100800 */
[----:B------:R-:W-:-:S03]  /*17170*/  IMAD.X R76, R9, 0x1, R4, P1 ;  /* 0x00000001094c7824 */ /* 0x000fc600008e0604 */
[----:B------:R-:W-:Y:S01]  /*17180*/  STL [R1+0x14fc], R82 ;  /* 0x0014fc5201007387 */ /* 0x000fe20000100800 */
[----:B------:R-:W-:-:S03]  /*17190*/  ISETP.GE.U32.AND P1, PT, R11, 0x7fffff10, PT ;  /* 0x7fffff100b00780c */ /* 0x000fc60003f26070 */
[----:B------:R0:W-:Y:S01]  /*171a0*/  STL [R1+0x14f0], R54 ;  /* 0x0014f03601007387 */ /* 0x0001e20000100800 */
[----:B------:R-:W-:-:S03]  /*171b0*/  @!P0 IMAD.MOV.U32 R11, RZ, RZ, R71 ;  /* 0x000000ffff0b8224 */ /* 0x000fc600078e0047 */
[----:B------:R-:W-:Y:S01]  /*171c0*/  STL [R1+0x1504], R60 ;  /* 0x0015043c01007387 */ /* 0x000fe20000100800 */
[----:B------:R-:W-:-:S03]  /*171d0*/  @!P0 IMAD.MOV.U32 R10, RZ, RZ, R30 ;  /* 0x000000ffff0a8224 */ /* 0x000fc600078e001e */
[----:B------:R0:W-:Y:S04]  /*171e0*/  STL [R1+0x14f8], R57 ;  /* 0x0014f83901007387 */ /* 0x0001e80000100800 */
[----:B------:R-:W-:Y:S04]  /*171f0*/  STL [R1+0x150c], R75 ;  /* 0x00150c4b01007387 */ /* 0x000fe80000100800 */
[----:B------:R0:W-:Y:S04]  /*17200*/  STL [R1+0x1500], R61 ;  /* 0x0015003d01007387 */ /* 0x0001e80000100800 */
[----:B-1----:R-:W2:Y:S04]  /*17210*/  LDL.LU R71, [R1+0x1ba4] ;  /* 0x001ba40001477983 */ /* 0x002ea80000300800 */
[----:B------:R-:W2:Y:S04]  /*17220*/  LDL.LU R30, [R1+0x1ba0] ;  /* 0x001ba000011e7983 */ /* 0x000ea80000300800 */
[----:B------:R1:W3:Y:S04]  /*17230*/  @!P0 LDG.E.U8 R34, desc[UR14][R10.64] ;  /* 0x0000000e0a228981 */ /* 0x0002e8000c1e1100 */
[----:B------:R-:W-:Y:S01]  /*17240*/  STL [R1+0x1508], R76 ;  /* 0x0015084c01007387 */ /* 0x000fe20000100800 */
[----:B-1----:R-:W-:-:S02]  /*17250*/  @!P0 IMAD.MOV.U32 R11, RZ, RZ, R72 ;  /* 0x000000ffff0b8224 */ /* 0x002fc400078e0048 */
[----:B------:R-:W-:Y:S01]  /*17260*/  @!P0 IMAD.MOV.U32 R10, RZ, RZ, R29 ;  /* 0x000000ffff0a8224 */ /* 0x000fe200078e001d */
[----:B0-----:R-:W3:Y:S04]  /*17270*/  LDL.LU R72, [R1+0x1b9c] ;  /* 0x001b9c0001487983 */ /* 0x001ee80000300800 */
[----:B------:R-:W3:Y:S04]  /*17280*/  LDL.LU R29, [R1+0x1b98] ;  /* 0x001b9800011d7983 */ /* 0x000ee80000300800 */
[----:B------:R0:W4:Y:S02]  /*17290*/  @!P0 LDG.E.U8 R33, desc[UR14][R10.64] ;  /* 0x0000000e0a218981 */ /* 0x000124000c1e1100 */
[----:B0-----:R-:W-:-:S02]  /*172a0*/  @!P0 IMAD.MOV.U32 R10, RZ, RZ, R63 ;  /* 0x000000ffff0a8224 */ /* 0x001fc400078e003f */
[----:B------:R-:W-:Y:S02]  /*172b0*/  @!P0 IMAD.MOV.U32 R11, RZ, RZ, R73 ;  /* 0x000000ffff0b8224 */ /* 0x000fe400078e0049 */
[----:B------:R-:W4:Y:S04]  /*172c0*/  LDL.LU R73, [R1+0x1b94] ;  /* 0x001b940001497983 */ /* 0x000f280000300800 */
[----:B------:R0:W4:Y:S04]  /*172d0*/  @!P0 LDG.E.U8 R32, desc[UR14][R10.64] ;  /* 0x0000000e0a208981 */ /* 0x000128000c1e1100 */
[----:B------:R-:W4:Y:S01]  /*172e0*/  LDL.LU R63, [R1+0x1b90] ;  /* 0x001b9000013f7983 */ /* 0x000f220000300800 */
[----:B0-----:R-:W-:-:S02]  /*172f0*/  @!P0 IMAD.MOV.U32 R10, RZ, RZ, R65 ;  /* 0x000000ffff0a8224 */ /* 0x001fc400078e0041 */
[----:B------:R-:W-:Y:S02]  /*17300*/  @!P0 IMAD.MOV.U32 R11, RZ, RZ, R64 ;  /* 0x000000ffff0b8224 */ /* 0x000fe400078e0040 */
[----:B------:R-:W4:Y:S04]  /*17310*/  LDL.LU R64, [R1+0x1b8c] ;  /* 0x001b8c0001407983 */ /* 0x000f280000300800 */
[----:B------:R0:W4:Y:S04]  /*17320*/  @!P0 LDG.E.U8 R31, desc[UR14][R10.64] ;  /* 0x0000000e0a1f8981 */ /* 0x000128000c1e1100 */
[----:B------:R-:W4:Y:S01]  /*17330*/  LDL.LU R65, [R1+0x1b88] ;  /* 0x001b880001417983 */ /* 0x000f220000300800 */
[----:B0-----:R-:W-:-:S02]  /*17340*/  @!P1 IMAD.MOV.U32 R11, RZ, RZ, R66 ;  /* 0x000000ffff0b9224 */ /* 0x001fc400078e0042 */
[----:B------:R-:W-:Y:S01]  /*17350*/  @!P1 IMAD.MOV.U32 R10, RZ, RZ, R38 ;  /* 0x000000ffff0a9224 */ /* 0x000fe200078e0026 */
[----:B------:R-:W4:Y:S04]  /*17360*/  LDL.LU R66, [R1+0x1b84] ;  /* 0x001b840001427983 */ /* 0x000f280000300800 */
[----:B------:R-:W4:Y:S01]  /*17370*/  LDL.LU R38, [R1+0x1b80] ;  /* 0x001b800001267983 */ /* 0x000f220000300800 */
[----:B--2---:R-:W-:-:S06]  /*17380*/  PRMT R30, RZ, 0x7610, R30 ;  /* 0x00007610ff1e7816 */ /* 0x004fcc000000001e */
[----:B------:R0:W2:Y:S02]  /*17390*/  @!P1 LDG.E.U8 R30, desc[UR14][R10.64] ;  /* 0x0000000e0a1e9981 */ /* 0x0000a4000c1e1100 */
[----:B0-----:R-:W-:Y:S02]  /*173a0*/  @!P1 IMAD.MOV.U32 R11, RZ, RZ, R84 ;  /* 0x000000ffff0b9224 */ /* 0x001fe400078e0054 */
[----:B------:R-:W-:Y:S01]  /*173b0*/  @!P1 IMAD.MOV.U32 R10, RZ, RZ, R37 ;  /* 0x000000ffff0a9224 */ /* 0x000fe200078e0025 */
[----:B------:R-:W2:Y:S01]  /*173c0*/  LDL.LU R84, [R1+0x1b7c] ;  /* 0x001b7c0001547983 */ /* 0x000ea20000300800 */
[----:B---3--:R-:W-:-:S03]  /*173d0*/  PRMT R29, RZ, 0x7610, R29 ;  /* 0x00007610ff1d7816 */ /* 0x008fc6000000001d */
[----:B------:R-:W3:Y:S04]  /*173e0*/  LDL.LU R37, [R1+0x1b78] ;  /* 0x001b780001257983 */ /* 0x000ee80000300800 */
[----:B------:R0:W2:Y:S02]  /*173f0*/  @!P1 LDG.E.U8 R29, desc[UR14][R10.64] ;  /* 0x0000000e0a1d9981 */ /* 0x0000a4000c1e1100 */
[----:B0-----:R-:W-:Y:S02]  /*17400*/  @!P1 IMAD.MOV.U32 R11, RZ, RZ, R36 ;  /* 0x000000ffff0b9224 */ /* 0x001fe400078e0024 */
[----:B------:R-:W2:Y:S01]  /*17410*/  LDL.LU R36, [R1+0x1b74] ;  /* 0x001b740001247983 */ /* 0x000ea20000300800 */
[----:B------:R-:W-:Y:S01]  /*17420*/  VIADD R27, R80, 0xffffff87 ;  /* 0xffffff87501b7836 */ /* 0x000fe20000000000 */
[----:B------:R-:W-:Y:S01]  /*17430*/  ISETP.GE.U32.AND P6, PT, R28, 0x7fffff07, PT ;  /* 0x7fffff071c00780c */ /* 0x000fe20003fc6070 */
[----:B------:R-:W-:Y:S01]  /*17440*/  @!P1 IMAD.MOV.U32 R10, RZ, RZ, R35 ;  /* 0x000000ffff0a9224 */ /* 0x000fe200078e0023 */
[----:B------:R-:W-:-:S02]  /*17450*/  PRMT R28, RZ, 0x7610, R28 ;  /* 0x00007610ff1c7816 */ /* 0x000fc4000000001c */
[----:B------:R-:W-:Y:S02]  /*17460*/  ISETP.GE.U32.AND P0, PT, R27, 0x7fffff08, PT ;  /* 0x7fffff081b00780c */ /* 0x000fe40003f06070 */
[----:B------:R-:W-:Y:S02]  /*17470*/  PRMT R27, RZ, 0x7610, R27 ;  /* 0x00007610ff1b7816 */ /* 0x000fe4000000001b */
[----:B------:R0:W2:Y:S02]  /*17480*/  @!P1 LDG.E.U8 R28, desc[UR14][R10.64] ;  /* 0x0000000e0a1c9981 */ /* 0x0000a4000c1e1100 */
[----:B0-----:R-:W-:Y:S02]  /*17490*/  @!P1 IMAD.MOV.U32 R10, RZ, RZ, R90 ;  /* 0x000000ffff0a9224 */ /* 0x001fe400078e005a */
[----:B------:R-:W-:Y:S02]  /*174a0*/  @!P1 IMAD.MOV.U32 R11, RZ, RZ, R89 ;  /* 0x000000ffff0b9224 */ /* 0x000fe400078e0059 */
[----:B------:R-:W2:Y:S04]  /*174b0*/  LDL.LU R89, [R1+0x1b70] ;  /* 0x001b700001597983 */ /* 0x000ea80000300800 */
[----:B------:R0:W2:Y:S04]  /*174c0*/  @!P1 LDG.E.U8 R27, desc[UR14][R10.64] ;  /* 0x0000000e0a1b9981 */ /* 0x0000a8000c1e1100 */
[----:B------:R-:W2:Y:S01]  /*174d0*/  LDL.LU R90, [R1+0x1b6c] ;  /* 0x001b6c00015a7983 */ /* 0x000ea20000300800 */
[----:B0-----:R-:W-:Y:S01]  /*174e0*/  @!P0 IMAD.MOV.U32 R10, RZ, RZ, R46 ;  /* 0x000000ffff0a8224 */ /* 0x001fe200078e002e */
[----:B----4-:R-:W-:Y:S01]  /*174f0*/  PRMT R38, RZ, 0x7610, R38 ;  /* 0x00007610ff267816 */ /* 0x010fe20000000026 */
[----:B------:R-:W-:-:S02]  /*17500*/  @!P0 IMAD.MOV.U32 R11, RZ, RZ, R91 ;  /* 0x000000ffff0b8224 */ /* 0x000fc400078e005b */
[----:B------:R-:W4:Y:S04]  /*17510*/  LDL.LU R91, [R1+0x1b68] ;  /* 0x001b6800015b7983 */ /* 0x000f280000300800 */
[----:B------:R-:W4:Y:S04]  /*17520*/  LDL.LU R46, [R1+0x1b64] ;  /* 0x001b6400012e7983 */ /* 0x000f280000300800 */
[----:B------:R0:W4:Y:S02]  /*17530*/  @!P0 LDG.E.U8 R38, desc[UR14][R10.64] ;  /* 0x0000000e0a268981 */ /* 0x000124000c1e1100 */
[----:B0-----:R-:W-:-:S02]  /*17540*/  @!P0 IMAD.MOV.U32 R11, RZ, RZ, R92 ;  /* 0x000000ffff0b8224 */ /* 0x001fc400078e005c */
[----:B------:R-:W-:Y:S01]  /*17550*/  @!P0 IMAD.MOV.U32 R10, RZ, RZ, R45 ;  /* 0x000000ffff0a8224 */ /* 0x000fe200078e002d */
[----:B------:R-:W4:Y:S04]  /*17560*/  LDL.LU R92, [R1+0x1b60] ;  /* 0x001b6000015c7983 */ /* 0x000f280000300800 */
[----:B------:R-:W4:Y:S01]  /*17570*/  LDL.LU R45, [R1+0x1b5c] ;  /* 0x001b5c00012d7983 */ /* 0x000f220000300800 */
[----:B---3--:R-:W-:-:S06]  /*17580*/  PRMT R37, RZ, 0x7610, R37 ;  /* 0x00007610ff257816 */ /* 0x008fcc0000000025 */
[----:B------:R0:W3:Y:S01]  /*17590*/  @!P0 LDG.E.U8 R37, desc[UR14][R10.64] ;  /* 0x0000000e0a258981 */ /* 0x0000e2000c1e1100 */
[----:B--2---:R-:W-:Y:S01]  /*175a0*/  PRMT R36, RZ, 0x7610, R36 ;  /* 0x00007610ff247816 */ /* 0x004fe20000000024 */
[----:B0-----:R-:W-:Y:S02]  /*175b0*/  @!P0 IMAD.MOV.U32 R10, RZ, RZ, R39 ;  /* 0x000000ffff0a8224 */ /* 0x001fe400078e0027 */
[----:B------:R-:W-:Y:S02]  /*175c0*/  @!P0 IMAD.MOV.U32 R11, RZ, RZ, R44 ;  /* 0x000000ffff0b8224 */ /* 0x000fe400078e002c */
[----:B------:R-:W2:Y:S04]  /*175d0*/  LDL.LU R44, [R1+0x1b58] ;  /* 0x001b5800012c7983 */ /* 0x000ea80000300800 */
[----:B------:R0:W3:Y:S02]  /*175e0*/  @!P0 LDG.E.U8 R36, desc[UR14][R10.64] ;  /* 0x0000000e0a248981 */ /* 0x0000e4000c1e1100 */
[----:B0-----:R-:W-:-:S02]  /*175f0*/  @!P0 IMAD.MOV.U32 R11, RZ, RZ, R88 ;  /* 0x000000ffff0b8224 */ /* 0x001fc400078e0058 */
[----:B------:R-:W-:Y:S01]  /*17600*/  @!P0 IMAD.MOV.U32 R10, RZ, RZ, R43 ;  /* 0x000000ffff0a8224 */ /* 0x000fe200078e002b */
[----:B------:R-:W3:Y:S04]  /*17610*/  LDL.LU R88, [R1+0x1b54] ;  /* 0x001b540001587983 */ /* 0x000ee80000300800 */
[----:B------:R-:W3:Y:S01]  /*17620*/  LDL.LU R43, [R1+0x1b50] ;  /* 0x001b5000012b7983 */ /* 0x000ee20000300800 */
[----:B------:R-:W-:-:S05]  /*17630*/  VIADD R35, R80, 0xffffff96 ;  /* 0xffffff9650237836 */ /* 0x000fca0000000000 */
[----:B------:R-:W-:Y:S02]  /*17640*/  ISETP.GE.U32.AND P1, PT, R35, 0x7fffff17, PT ;  /* 0x7fffff172300780c */ /* 0x000fe40003f26070 */
[----:B------:R-:W-:-:S06]  /*17650*/  PRMT R35, RZ, 0x7610, R35 ;  /* 0x00007610ff237816 */ /* 0x000fcc0000000023 */
[----:B------:R0:W3:Y:S01]  /*17660*/  @!P0 LDG.E.U8 R35, desc[UR14][R10.64] ;  /* 0x0000000e0a238981 */ /* 0x0000e2000c1e1100 */
[----:B----4-:R-:W-:-:S04]  /*17670*/  PRMT R46, RZ, 0x7610, R46 ;  /* 0x00007610ff2e7816 */ /* 0x010fc8000000002e */
[----:B0-----:R-:W-:Y:S02]  /*17680*/  @!P1 IMAD.MOV.U32 R10, RZ, RZ, R42 ;  /* 0x000000ffff0a9224 */ /* 0x001fe400078e002a */
[----:B------:R-:W-:Y:S02]  /*17690*/  @!P1 IMAD.MOV.U32 R11, RZ, RZ, R14 ;  /* 0x000000ffff0b9224 */ /* 0x000fe400078e000e */
[----:B------:R-:W4:Y:S04]  /*176a0*/  LDL.LU R14, [R1+0x1b4c] ;  /* 0x001b4c00010e7983 */ /* 0x000f280000300800 */
[----:B------:R-:W4:Y:S01]  /*176b0*/  LDL.LU R42, [R1+0x1b48] ;  /* 0x001b4800012a7983 */ /* 0x000f220000300800 */
[----:B------:R-:W-:-:S03]  /*176c0*/  VIADD R39, R80, 0xffffff8e ;  /* 0xffffff8e50277836 */ /* 0x000fc60000000000 */
[----:B------:R0:W4:Y:S01]  /*176d0*/  @!P1 LDG.E.U8 R46, desc[UR14][R10.64] ;  /* 0x0000000e0a2e9981 */ /* 0x000122000c1e1100 */
[----:B------:R-:W-:Y:S01]  /*176e0*/  PRMT R45, RZ, 0x7610, R45 ;  /* 0x00007610ff2d7816 */ /* 0x000fe2000000002d */
[----:B0-----:R-:W-:Y:S02]  /*176f0*/  @!P1 IMAD.MOV.U32 R10, RZ, RZ, R41 ;  /* 0x000000ffff0a9224 */ /* 0x001fe400078e0029 */
[----:B------:R-:W-:Y:S02]  /*17700*/  @!P1 IMAD.MOV.U32 R11, RZ, RZ, R15 ;  /* 0x000000ffff0b9224 */ /* 0x000fe400078e000f */
[----:B------:R-:W4:Y:S04]  /*17710*/  LDL.LU R15, [R1+0x1b44] ;  /* 0x001b4400010f7983 */ /* 0x000f280000300800 */
[----:B------:R-:W4:Y:S01]  /*17720*/  LDL.LU R41, [R1+0x1b40] ;  /* 0x001b400001297983 */ /* 0x000f220000300800 */
[----:B------:R-:W-:-:S03]  /*17730*/  ISETP.GE.U32.AND P0, PT, R39, 0x7fffff0f, PT ;  /* 0x7fffff0f2700780c */ /* 0x000fc60003f06070 */
[----:B------:R0:W4:Y:S02]  /*17740*/  @!P1 LDG.E.U8 R45, desc[UR14][R10.64] ;  /* 0x0000000e0a2d9981 */ /* 0x000124000c1e1100 */
[----:B0-----:R-:W-:Y:S02]  /*17750*/  @!P1 IMAD.MOV.U32 R11, RZ, RZ, R18 ;  /* 0x000000ffff0b9224 */ /* 0x001fe400078e0012 */
[----:B------:R-:W-:Y:S01]  /*17760*/  @!P1 IMAD.MOV.U32 R10, RZ, RZ, R40 ;  /* 0x000000ffff0a9224 */ /* 0x000fe200078e0028 */
[----:B------:R-:W4:Y:S04]  /*17770*/  LDL.LU R18, [R1+0x1b3c] ;  /* 0x001b3c0001127983 */ /* 0x000f280000300800 */
[----:B------:R-:W4:Y:S01]  /*17780*/  LDL.LU R40, [R1+0x1b38] ;  /* 0x001b380001287983 */ /* 0x000f220000300800 */
[----:B--2---:R-:W-:-:S06]  /*17790*/  PRMT R44, RZ, 0x7610, R44 ;  /* 0x00007610ff2c7816 */ /* 0x004fcc000000002c */
[----:B------:R0:W2:Y:S02]  /*177a0*/  @!P1 LDG.E.U8 R44, desc[UR14][R10.64] ;  /* 0x0000000e0a2c9981 */ /* 0x0000a4000c1e1100 */
[----:B0-----:R-:W-:Y:S02]  /*177b0*/  @!P1 IMAD.MOV.U32 R10, RZ, RZ, R20 ;  /* 0x000000ffff0a9224 */ /* 0x001fe400078e0014 */
[----:B------:R-:W-:Y:S02]  /*177c0*/  @!P1 IMAD.MOV.U32 R11, RZ, RZ, R19 ;  /* 0x000000ffff0b9224 */ /* 0x000fe400078e0013 */
[----:B------:R-:W2:Y:S01]  /*177d0*/  LDL.LU R19, [R1+0x1b34] ;  /* 0x001b340001137983 */ /* 0x000ea20000300800 */
[----:B---3--:R-:W-:-:S03]  /*177e0*/  PRMT R43, RZ, 0x7610, R43 ;  /* 0x00007610ff2b7816 */ /* 0x008fc6000000002b */
[----:B------:R-:W3:Y:S04]  /*177f0*/  LDL.LU R20, [R1+0x1b30] ;  /* 0x001b300001147983 */ /* 0x000ee80000300800 */
[----:B------:R0:W2:Y:S02]  /*17800*/  @!P1 LDG.E.U8 R43, desc[UR14][R10.64] ;  /* 0x0000000e0a2b9981 */ /* 0x0000a4000c1e1100 */
[----:B0-----:R-:W-:Y:S02]  /*17810*/  @!P0 IMAD.MOV.U32 R11, RZ, RZ, R21 ;  /* 0x000000ffff0b8224 */ /* 0x001fe400078e0015 */
[----:B------:R-:W-:Y:S01]  /*17820*/  @!P0 IMAD.MOV.U32 R10, RZ, RZ, R50 ;  /* 0x000000ffff0a8224 */ /* 0x000fe200078e0032 */
[----:B------:R-:W2:Y:S04]  /*17830*/  LDL.LU R21, [R1+0x1b2c] ;  /* 0x001b2c0001157983 */ /* 0x000ea80000300800 */
[----:B------:R-:W2:Y:S01]  /*17840*/  LDL.LU R50, [R1+0x1b28] ;  /* 0x001b280001327983 */ /* 0x000ea20000300800 */
[----:B----4-:R-:W-:-:S06]  /*17850*/  PRMT R42, RZ, 0x7610, R42 ;  /* 0x00007610ff2a7816 */ /* 0x010fcc000000002a */
[----:B------:R0:W4:Y:S01]  /*17860*/  @!P0 LDG.E.U8 R42, desc[UR14][R10.64] ;  /* 0x0000000e0a2a8981 */ /* 0x000122000c1e1100 */
[----:B------:R-:W-:Y:S02]  /*17870*/  VIADD R39, R80, 0xffffff8d ;  /* 0xffffff8d50277836 */ /* 0x000fe40000000000 */
[----:B0-----:R-:W-:Y:S02]  /*17880*/  @!P0 IMAD.MOV.U32 R10, RZ, RZ, R49 ;  /* 0x000000ffff0a8224 */ /* 0x001fe400078e0031 */
[----:B------:R-:W-:Y:S02]  /*17890*/  @!P0 IMAD.MOV.U32 R11, RZ, RZ, R22 ;  /* 0x000000ffff0b8224 */ /* 0x000fe400078e0016 */
[----:B------:R-:W3:Y:S01]  /*178a0*/  LDL.LU R22, [R1+0x1b24] ;  /* 0x001b240001167983 */ /* 0x000ee20000300800 */
[----:B------:R-:W-:-:S03]  /*178b0*/  PRMT R41, RZ, 0x7610, R41 ;  /* 0x00007610ff297816 */ /* 0x000fc60000000029 */
[----:B------:R-:W3:Y:S04]  /*178c0*/  LDL.LU R49, [R1+0x1b20] ;  /* 0x001b200001317983 */ /* 0x000ee80000300800 */
[----:B------:R0:W4:Y:S01]  /*178d0*/  @!P0 LDG.E.U8 R41, desc[UR14][R10.64] ;  /* 0x0000000e0a298981 */ /* 0x000122000c1e1100 */
[----:B------:R-:W-:Y:S02]  /*178e0*/  ISETP.GE.U32.AND P1, PT, R39, 0x7fffff0e, PT ;  /* 0x7fffff0e2700780c */ /* 0x000fe40003f26070 */
[----:B------:R-:W-:Y:S01]  /*178f0*/  PRMT R39, RZ, 0x7610, R39 ;  /* 0x00007610ff277816 */ /* 0x000fe20000000027 */
[----:B0-----:R-:W-:Y:S02]  /*17900*/  @!P0 IMAD.MOV.U32 R10, RZ, RZ, R47 ;  /* 0x000000ffff0a8224 */ /* 0x001fe400078e002f */
[----:B------:R-:W-:-:S02]  /*17910*/  @!P0 IMAD.MOV.U32 R11, RZ, RZ, R26 ;  /* 0x000000ffff0b8224 */ /* 0x000fc400078e001a */
[----:B------:R-:W4:Y:S01]  /*17920*/  LDL.LU R26, [R1+0x1b1c] ;  /* 0x001b1c00011a7983 */ /* 0x000f220000300800 */
[----:B------:R-:W-:-:S06]  /*17930*/  PRMT R40, RZ, 0x7610, R40 ;  /* 0x00007610ff287816 */ /* 0x000fcc0000000028 */
[----:B------:R0:W4:Y:S02]  /*17940*/  @!P0 LDG.E.U8 R40, desc[UR14][R10.64] ;  /* 0x0000000e0a288981 */ /* 0x000124000c1e1100 */
[----:B0-----:R-:W-:Y:S02]  /*17950*/  @!P0 IMAD.MOV.U32 R11, RZ, RZ, R51 ;  /* 0x000000ffff0b8224 */ /* 0x001fe400078e0033 */
[----:B------:R-:W-:Y:S01]  /*17960*/  @!P0 IMAD.MOV.U32 R10, RZ, RZ, R48 ;  /* 0x000000ffff0a8224 */ /* 0x000fe200078e0030 */
[----:B------:R-:W4:Y:S04]  /*17970*/  LDL.LU R51, [R1+0x1b18] ;  /* 0x001b180001337983 */ /* 0x000f280000300800 */
[----:B------:R-:W4:Y:S04]  /*17980*/  LDL.LU R48, [R1+0x1b14] ;  /* 0x001b140001307983 */ /* 0x000f280000300800 */
[----:B------:R0:W4:Y:S02]  /*17990*/  @!P0 LDG.E.U8 R39, desc[UR14][R10.64] ;  /* 0x0000000e0a278981 */ /* 0x000124000c1e1100 */
[----:B0-----:R-:W-:-:S02]  /*179a0*/  @!P6 IMAD.MOV.U32 R10, RZ, RZ, R25 ;  /* 0x000000ffff0ae224 */ /* 0x001fc400078e0019 */
[----:B------:R-:W-:Y:S02]  /*179b0*/  @!P6 IMAD.MOV.U32 R11, RZ, RZ, R24 ;  /* 0x000000ffff0be224 */ /* 0x000fe400078e0018 */
[----:B------:R-:W4:Y:S04]  /*179c0*/  LDL.LU R24, [R1+0x1b10] ;  /* 0x001b100001187983 */ /* 0x000f280000300800 */
[----:B------:R-:W4:Y:S01]  /*179d0*/  LDL.LU R25, [R1+0x1b0c] ;  /* 0x001b0c0001197983 */ /* 0x000f220000300800 */
[----:B--2---:R-:W-:-:S06]  /*179e0*/  PRMT R50, RZ, 0x7610, R50 ;  /* 0x00007610ff327816 */ /* 0x004fcc0000000032 */
[----:B------:R0:W2:Y:S02]  /*179f0*/  @!P6 LDG.E.U8 R50, desc[UR14][R10.64] ;  /* 0x0000000e0a32e981 */ /* 0x0000a4000c1e1100 */
[----:B0-----:R-:W-:Y:S02]  /*17a00*/  @!P6 IMAD.MOV.U32 R11, RZ, RZ, R58 ;  /* 0x000000ffff0be224 */ /* 0x001fe400078e003a */
[----:B------:R-:W2:Y:S01]  /*17a10*/  LDL.LU R58, [R1+0x1b08] ;  /* 0x001b0800013a7983 */ /* 0x000ea20000300800 */
[----:B------:R-:W-:Y:S02]  /*17a20*/  VIADD R47, R80, 0xffffff95 ;  /* 0xffffff95502f7836 */ /* 0x000fe40000000000 */
[----:B------:R-:W-:-:S03]  /*17a30*/  @!P6 IMAD.MOV.U32 R10, RZ, RZ, R52 ;  /* 0x000000ffff0ae224 */ /* 0x000fc600078e0034 */
[----:B------:R-:W-:Y:S02]  /*17a40*/  ISETP.GE.U32.AND P0, PT, R47, 0x7fffff16, PT ;  /* 0x7fffff162f00780c */ /* 0x000fe40003f06070 */
[----:B---3--:R-:W-:-:S06]  /*17a50*/  PRMT R49, RZ, 0x7610, R49 ;  /* 0x00007610ff317816 */ /* 0x008fcc0000000031 */
[----:B------:R0:W3:Y:S01]  /*17a60*/  @!P6 LDG.E.U8 R49, desc[UR14][R10.64] ;  /* 0x0000000e0a31e981 */ /* 0x0000e2000c1e1100 */
[----:B------:R-:W-:Y:S01]  /*17a70*/  PRMT R47, RZ, 0x7610, R47 ;  /* 0x00007610ff2f7816 */ /* 0x000fe2000000002f */
[----:B0-----:R-:W-:Y:S02]  /*17a80*/  @!P6 IMAD.MOV.U32 R10, RZ, RZ, R62 ;  /* 0x000000ffff0ae224 */ /* 0x001fe400078e003e */
[----:B------:R-:W-:Y:S02]  /*17a90*/  @!P6 IMAD.MOV.U32 R11, RZ, RZ, R54 ;  /* 0x000000ffff0be224 */ /* 0x000fe400078e0036 */
[----:B------:R-:W3:Y:S04]  /*17aa0*/  LDL.LU R54, [R1+0x1b04] ;  /* 0x001b040001367983 */ /* 0x000ee80000300800 */
[----:B------:R-:W3:Y:S01]  /*17ab0*/  LDL.LU R62, [R1+0x1b00] ;  /* 0x001b0000013e7983 */ /* 0x000ee20000300800 */
[----:B----4-:R-:W-:-:S06]  /*17ac0*/  PRMT R48, RZ, 0x7610, R48 ;  /* 0x00007610ff307816 */ /* 0x010fcc0000000030 */
[----:B------:R0:W4:Y:S02]  /*17ad0*/  @!P6 LDG.E.U8 R48, desc[UR14][R10.64] ;  /* 0x0000000e0a30e981 */ /* 0x000124000c1e1100 */
[----:B0-----:R-:W-:Y:S02]  /*17ae0*/  @!P6 IMAD.MOV.U32 R10, RZ, RZ, R82 ;  /* 0x000000ffff0ae224 */ /* 0x001fe400078e0052 */
[----:B------:R-:W-:Y:S02]  /*17af0*/  @!P6 IMAD.MOV.U32 R11, RZ, RZ, R57 ;  /* 0x000000ffff0be224 */ /* 0x000fe400078e0039 */
[----:B------:R-:W4:Y:S04]  /*17b00*/  LDL.LU R57, [R1+0x1afc] ;  /* 0x001afc0001397983 */ /* 0x000f280000300800 */
[----:B------:R0:W4:Y:S02]  /*17b10*/  @!P6 LDG.E.U8 R47, desc[UR14][R10.64] ;  /* 0x0000000e0a2fe981 */ /* 0x000124000c1e1100 */
[----:B0-----:R-:W-:-:S02]  /*17b20*/  @!P0 IMAD.MOV.U32 R10, RZ, RZ, R56 ;  /* 0x000000ffff0a8224 */ /* 0x001fc400078e0038 */
[----:B------:R-:W-:Y:S01]  /*17b30*/  @!P0 IMAD.MOV.U32 R11, RZ, RZ, R23 ;  /* 0x000000ffff0b8224 */ /* 0x000fe200078e0017 */
[----:B--2---:R-:W-:Y:S01]  /*17b40*/  PRMT R58, RZ, 0x7610, R58 ;  /* 0x00007610ff3a7816 */ /* 0x004fe2000000003a */
[----:B------:R-:W-:Y:S01]  /*17b50*/  VIADD R52, R80, 0xffffff85 ;  /* 0xffffff8550347836 */ /* 0x000fe20000000000 */
[----:B------:R-:W2:Y:S04]  /*17b60*/  LDL.LU R23, [R1+0x1af8] ;  /* 0x001af80001177983 */ /* 0x000ea80000300800 */
[----:B------:R0:W2:Y:S01]  /*17b70*/  @!P0 LDG.E.U8 R58, desc[UR14][R10.64] ;  /* 0x0000000e0a3a8981 */ /* 0x0000a2000c1e1100 */
[----:B------:R-:W-:-:S03]  /*17b80*/  ISETP.GE.U32.AND P6, PT, R52, 0x7fffff06, PT ;  /* 0x7fffff063400780c */ /* 0x000fc60003fc6070 */
[----:B------:R-:W2:Y:S01]  /*17b90*/  LDL.LU R56, [R1+0x1af4] ;  /* 0x001af40001387983 */ /* 0x000ea20000300800 */
[----:B0-----:R-:W-:Y:S02]  /*17ba0*/  @!P1 IMAD.MOV.U32 R10, RZ, RZ, R53 ;  /* 0x000000ffff0a9224 */ /* 0x001fe400078e0035 */
[----:B------:R-:W-:Y:S01]  /*17bb0*/  @!P1 IMAD.MOV.U32 R11, RZ, RZ, R55 ;  /* 0x000000ffff0b9224 */ /* 0x000fe200078e0037 */
[----:B---3--:R-:W-:Y:S02]  /*17bc0*/  PRMT R54, RZ, 0x7610, R54 ;  /* 0x00007610ff367816 */ /* 0x008fe40000000036 */
[----:B------:R-:W-:-:S04]  /*17bd0*/  PRMT R62, RZ, 0x7610, R62 ;  /* 0x00007610ff3e7816 */ /* 0x000fc8000000003e */
[----:B------:R0:W3:Y:S02]  /*17be0*/  @!P1 LDG.E.U8 R54, desc[UR14][R10.64] ;  /* 0x0000000e0a369981 */ /* 0x0000e4000c1e1100 */
[----:B0-----:R-:W-:Y:S02]  /*17bf0*/  @!P6 IMAD.MOV.U32 R10, RZ, RZ, R60 ;  /* 0x000000ffff0ae224 */ /* 0x001fe400078e003c */
[----:B------:R-:W-:-:S05]  /*17c00*/  @!P6 IMAD.MOV.U32 R11, RZ, RZ, R61 ;  /* 0x000000ffff0be224 */ /* 0x000fca00078e003d */
[----:B------:R0:W3:Y:S02]  /*17c10*/  @!P6 LDG.E.U8 R62, desc[UR14][R10.64] ;  /* 0x0000000e0a3ee981 */ /* 0x0000e4000c1e1100 */
[----:B0-----:R-:W-:Y:S02]  /*17c20*/  @!P0 IMAD.MOV.U32 R10, RZ, RZ, R87 ;  /* 0x000000ffff0a8224 */ /* 0x001fe400078e0057 */
[----:B------:R-:W-:Y:S01]  /*17c30*/  @!P0 IMAD.MOV.U32 R11, RZ, RZ, R93 ;  /* 0x000000ffff0b8224 */ /* 0x000fe200078e005d */
[----:B----4-:R-:W-:-:S06]  /*17c40*/  PRMT R57, RZ, 0x7610, R57 ;  /* 0x00007610ff397816 */ /* 0x010fcc0000000039 */
[----:B------:R0:W4:Y:S04]  /*17c50*/  @!P0 LDG.E.U8 R57, desc[UR14][R10.64] ;  /* 0x0000000e0a398981 */ /* 0x000128000c1e1100 */
[----:B--2---:R-:W-:Y:S04]  /*17c60*/  STL [R1+0x1ac0], R58 ;  /* 0x001ac03a01007387 */ /* 0x004fe80000100800 */
[----:B------:R-:W2:Y:S04]  /*17c70*/  LDL.LU R55, [R1+0x1af0] ;  /* 0x001af00001377983 */ /* 0x000ea80000300800 */
[----:B------:R-:W2:Y:S01]  /*17c80*/  LDL.LU R53, [R1+0x1aec] ;  /* 0x001aec0001357983 */ /* 0x000ea20000300800 */
[----:B------:R-:W-:Y:S01]  /*17c90*/  PRMT R56, RZ, 0x7610, R56 ;  /* 0x00007610ff387816 */ /* 0x000fe20000000038 */
[----:B0-----:R-:W-:-:S02]  /*17ca0*/  @!P0 IMAD.MOV.U32 R10, RZ, RZ, R85 ;  /* 0x000000ffff0a8224 */ /* 0x001fc400078e0055 */
[----:B------:R-:W-:-:S05]  /*17cb0*/  @!P0 IMAD.MOV.U32 R11, RZ, RZ, R86 ;  /* 0x000000ffff0b8224 */ /* 0x000fca00078e0056 */
[----:B------:R0:W2:Y:S02]  /*17cc0*/  @!P0 LDG.E.U8 R56, desc[UR14][R10.64] ;  /* 0x0000000e0a388981 */ /* 0x0000a4000c1e1100 */
[----:B0-----:R-:W-:Y:S02]  /*17cd0*/  @!P0 IMAD.MOV.U32 R10, RZ, RZ, R81 ;  /* 0x000000ffff0a8224 */ /* 0x001fe400078e0051 */
[----:B---3--:R-:W-:Y:S04]  /*17ce0*/  STL [R1+0x1ac4], R54 ;  /* 0x001ac43601007387 */ /* 0x008fe80000100800 */
[----:B------:R-:W3:Y:S01]  /*17cf0*/  LDL.LU R61, [R1+0x1ae8] ;  /* 0x001ae800013d7983 */ /* 0x000ee20000300800 */
[----:B------:R-:W-:-:S03]  /*17d00*/  @!P0 IMAD.MOV.U32 R11, RZ, RZ, R83 ;  /* 0x000000ffff0b8224 */ /* 0x000fc600078e0053 */
[----:B------:R-:W3:Y:S04]  /*17d10*/  LDL.LU R60, [R1+0x1ae4] ;  /* 0x001ae400013c7983 */ /* 0x000ee80000300800 */
[----:B------:R-:W-:Y:S04]  /*17d20*/  STL [R1+0x1ac8], R62 ;  /* 0x001ac83e01007387 */ /* 0x000fe80000100800 */
[----:B----4-:R-:W-:Y:S04]  /*17d30*/  STL [R1+0x1acc], R57 ;  /* 0x001acc3901007387 */ /* 0x010fe80000100800 */
[----:B------:R-:W4:Y:S04]  /*17d40*/  LDL.LU R85, [R1+0x29c] ;  /* 0x00029c0001557983 */ /* 0x000f280000300800 */
[----:B------:R-:W4:Y:S04]  /*17d50*/  LDL.LU R86, [R1+0x298] ;  /* 0x0002980001567983 */ /* 0x000f280000300800 */
[----:B------:R-:W4:Y:S01]  /*17d60*/  LDL.LU R87, [R1+0x294] ;  /* 0x0002940001577983 */ /* 0x000f220000300800 */
[----:B------:R-:W0:Y:S01]  /*17d70*/  S2R R82, SR_TID.X ;  /* 0x0000000000527919 */ /* 0x000e220000002100 */
[----:B------:R-:W-:-:S02]  /*17d80*/  PRMT R52, RZ, 0x7610, R52 ;  /* 0x00007610ff347816 */ /* 0x000fc40000000034 */
[----:B------:R-:W4:Y:S01]  /*17d90*/  LDL.LU R93, [R1+0x1b0] ;  /* 0x0001b000015d7983 */ /* 0x000f220000300800 */
[----:B--2---:R-:W-:-:S06]  /*17da0*/  PRMT R55, RZ, 0x7610, R55 ;  /* 0x00007610ff377816 */ /* 0x004fcc0000000037 */
[----:B------:R1:W2:Y:S01]  /*17db0*/  @!P0 LDG.E.U8 R55, desc[UR14][R10.64] ;  /* 0x0000000e0a378981 */ /* 0x0002a2000c1e1100 */
[----:B------:R-:W-:Y:S02]  /*17dc0*/  PRMT R53, RZ, 0x7610, R53 ;  /* 0x00007610ff357816 */ /* 0x000fe40000000035 */
[----:B0-----:R-:W-:Y:S01]  /*17dd0*/  LOP3.LUT R82, R82, 0x7f, RZ, 0xc0, !PT ;  /* 0x0000007f52527812 */ /* 0x001fe200078ec0ff */
[----:B-1----:R-:W-:Y:S02]  /*17de0*/  @!P1 IMAD.MOV.U32 R10, RZ, RZ, R17 ;  /* 0x000000ffff0a9224 */ /* 0x002fe400078e0011 */
[----:B------:R-:W-:-:S05]  /*17df0*/  @!P1 IMAD.MOV.U32 R11, RZ, RZ, R79 ;  /* 0x000000ffff0b9224 */ /* 0x000fca00078e004f */
[----:B------:R0:W2:Y:S04]  /*17e00*/  @!P1 LDG.E.U8 R53, desc[UR14][R10.64] ;  /* 0x0000000e0a359981 */ /* 0x0000a8000c1e1100 */
[----:B------:R1:W-:Y:S01]  /*17e10*/  STS.U8 [R82+UR4+0x8000], R51 ;  /* 0x0080003352007988 */ /* 0x0003e20008000004 */
[----:B0-----:R-:W-:Y:S02]  /*17e20*/  @!P1 IMAD.MOV.U32 R10, RZ, RZ, R77 ;  /* 0x000000ffff0a9224 */ /* 0x001fe400078e004d */
[----:B------:R-:W-:Y:S01]  /*17e30*/  @!P1 IMAD.MOV.U32 R11, RZ, RZ, R78 ;  /* 0x000000ffff0b9224 */ /* 0x000fe200078e004e */
[----:B-1----:R-:W-:-:S04]  /*17e40*/  PRMT R51, RZ, 0x7610, R51 ;  /* 0x00007610ff337816 */ /* 0x002fc80000000033 */
[----:B------:R0:W2:Y:S01]  /*17e50*/  @!P1 LDG.E.U8 R52, desc[UR14][R10.64] ;  /* 0x0000000e0a349981 */ /* 0x0000a2000c1e1100 */
[----:B------:R-:W-:Y:S02]  /*17e60*/  IADD3 R17, P0, PT, R59, R5, RZ ;  /* 0x000000053b117210 */ /* 0x000fe40007f1e0ff */
[----:B---3--:R-:W-:Y:S01]  /*17e70*/  PRMT R61, RZ, 0x7610, R61 ;  /* 0x00007610ff3d7816 */ /* 0x008fe2000000003d */
[----:B0-----:R-:W-:Y:S02]  /*17e80*/  @!P1 IMAD.MOV.U32 R10, RZ, RZ, R12 ;  /* 0x000000ffff0a9224 */ /* 0x001fe400078e000c */
[----:B------:R-:W-:Y:S01]  /*17e90*/  @!P1 IMAD.MOV.U32 R11, RZ, RZ, R13 ;  /* 0x000000ffff0b9224 */ /* 0x000fe200078e000d */
[----:B------:R0:W-:Y:S04]  /*17ea0*/  STS.U8 [R82+UR4+0x4000], R24 ;  /* 0x0040001852007988 */ /* 0x0001e80008000004 */
[----:B------:R1:W3:Y:S01]  /*17eb0*/  @!P1 LDG.E.U8 R51, desc[UR14][R10.64] ;  /* 0x0000000e0a339981 */ /* 0x0002e2000c1e1100 */
[----:B------:R-:W-:Y:S01]  /*17ec0*/  PRMT R60, RZ, 0x7610, R60 ;  /* 0x00007610ff3c7816 */ /* 0x000fe2000000003c */
[----:B0-----:R-:W-:Y:S01]  /*17ed0*/  IMAD.X R24, R9, 0x1, R6, P0 ;  /* 0x0000000109187824 */ /* 0x001fe200000e0606 */
[----:B------:R-:W-:Y:S01]  /*17ee0*/  IADD3 R12, P0, PT, R59, R7, RZ ;  /* 0x000000073b0c7210 */ /* 0x000fe20007f1e0ff */
[----:B-1----:R-:W-:-:S02]  /*17ef0*/  @!P6 IMAD.MOV.U32 R10, RZ, RZ, R75 ;  /* 0x000000ffff0ae224 */ /* 0x002fc400078e004b */
[----:B------:R-:W-:Y:S01]  /*17f00*/  @!P6 IMAD.MOV.U32 R11, RZ, RZ, R76 ;  /* 0x000000ffff0be224 */ /* 0x000fe200078e004c */
[----:B------:R-:W-:Y:S01]  /*17f10*/  STL [R1+0x1ad0], R56 ;  /* 0x001ad03801007387 */ /* 0x000fe20000100800 */
[----:B------:R-:W-:-:S03]  /*17f20*/  IMAD.X R13, R9, 0x1, R8, P0 ;  /* 0x00000001090d7824 */ /* 0x000fc600000e0608 */
[----:B------:R0:W3:Y:S01]  /*17f30*/  @!P6 LDG.E.U8 R61, desc[UR14][R10.64] ;  /* 0x0000000e0a3de981 */ /* 0x0000e2000c1e1100 */
[----:B------:R-:W-:Y:S01]  /*17f40*/  PRMT R59, RZ, 0x7610, R59 ;  /* 0x00007610ff3b7816 */ /* 0x000fe2000000003b */
[C---:B------:R-:W-:Y:S02]  /*17f50*/  IMAD R81, R16.reuse, 0x66, RZ ;  /* 0x0000006610517824 */ /* 0x040fe400078e02ff */
[----:B----4-:R1:W-:Y:S01]  /*17f60*/  STS.U8 [R82+UR4+0x4400], R86 ;  /* 0x0044005652007988 */ /* 0x0103e20008000004 */
[----:B0-----:R-:W-:Y:S02]  /*17f70*/  @!P6 IMAD.MOV.U32 R10, RZ, RZ, R17 ;  /* 0x000000ffff0ae224 */ /* 0x001fe400078e0011 */
[----:B------:R-:W-:Y:S02]  /*17f80*/  @!P6 IMAD.MOV.U32 R11, RZ, RZ, R24 ;  /* 0x000000ffff0be224 */ /* 0x000fe400078e0018 */
[----:B-1----:R-:W-:-:S03]  /*17f90*/  IMAD R86, R16, 0x65, RZ ;  /* 0x0000006510567824 */ /* 0x002fc600078e02ff */
[----:B------:R0:W4:Y:S01]  /*17fa0*/  @!P6 LDG.E.U8 R60, desc[UR14][R10.64] ;  /* 0x0000000e0a3ce981 */ /* 0x000122000c1e1100 */
[C---:B------:R-:W-:Y:S02]  /*17fb0*/  IMAD R79, R16.reuse, 0x67, RZ ;  /* 0x00000067104f7824 */ /* 0x040fe400078e02ff */
[C---:B------:R-:W-:Y:S02]  /*17fc0*/  IMAD R78, R16.reuse, 0x6b, RZ ;  /* 0x0000006b104e7824 */ /* 0x040fe400078e02ff */
[C---:B------:R-:W-:Y:S02]  /*17fd0*/  IMAD R77, R16.reuse, 0x6c, RZ ;  /* 0x0000006c104d7824 */ /* 0x040fe400078e02ff */
[----:B------:R-:W-:Y:S02]  /*17fe0*/  IMAD R76, R16, 0x6d, RZ ;  /* 0x0000006d104c7824 */ /* 0x000fe400078e02ff */
[----:B0-----:R-:W-:Y:S02]  /*17ff0*/  @!P6 IMAD.MOV.U32 R10, RZ, RZ, R12 ;  /* 0x000000ffff0ae224 */ /* 0x001fe400078e000c */
[----:B------:R-:W-:-:S02]  /*18000*/  @!P6 IMAD.MOV.U32 R11, RZ, RZ, R13 ;  /* 0x000000ffff0be224 */ /* 0x000fc400078e000d */
[C---:B------:R-:W-:Y:S02]  /*18010*/  IMAD R75, R16.reuse, 0x6e, RZ ;  /* 0x0000006e104b7824 */ /* 0x040fe400078e02ff */
[C---:B------:R-:W-:Y:S02]  /*18020*/  IMAD R62, R16.reuse, 0x6f, RZ ;  /* 0x0000006f103e7824 */ /* 0x040fe400078e02ff */
[C---:B------:R-:W-:Y:S02]  /*18030*/  IMAD R58, R16.reuse, 0x73, RZ ;  /* 0x00000073103a7824 */ /* 0x040fe400078e02ff */
[C---:B------:R-:W-:Y:S02]  /*18040*/  IMAD R57, R16.reuse, 0x74, RZ ;  /* 0x0000007410397824 */ /* 0x040fe400078e02ff */
[C---:B------:R-:W-:Y:S02]  /*18050*/  IMAD R56, R16.reuse, 0x75, RZ ;  /* 0x0000007510387824 */ /* 0x040fe400078e02ff */
[----:B------:R-:W-:Y:S01]  /*18060*/  IMAD R54, R16, 0x77, RZ ;  /* 0x0000007710367824 */ /* 0x000fe200078e02ff */
[----:B------:R-:W-:Y:S01]  /*18070*/  SHF.R.S32.HI R9, RZ, 0x1f, R86 ;  /* 0x0000001fff097819 */ /* 0x000fe20000011456 */
[----:B------:R0:W3:Y:S04]  /*18080*/  @!P6 LDG.E.U8 R59, desc[UR14][R10.64] ;  /* 0x0000000e0a3be981 */ /* 0x0000e8000c1e1100 */
[----:B------:R-:W-:Y:S01]  /*18090*/  STS.U8 [R82+UR4+0x4800], R22 ;  /* 0x0048001652007988 */ /* 0x000fe20008000004 */
[----:B0-----:R-:W-:-:S02]  /*180a0*/  SHF.R.S32.HI R10, RZ, 0x1f, R81 ;  /* 0x0000001fff0a7819 */ /* 0x001fc40000011451 */
[----:B------:R-:W-:Y:S01]  /*180b0*/  SHF.R.S32.HI R11, RZ, 0x1f, R79 ;  /* 0x0000001fff0b7819 */ /* 0x000fe2000001144f */
[----:B------:R-:W-:Y:S04]  /*180c0*/  STS.U8 [R82+UR4+0x800], R23 ;  /* 0x0008001752007988 */ /* 0x000fe80008000004 */
[----:B------:R0:W-:Y:S04]  /*180d0*/  STS.U8 [R82+UR4+0xcc00], R14 ;  /* 0x00cc000e52007988 */ /* 0x0001e80008000004 */
[----:B------:R-:W-:Y:S01]  /*180e0*/  STS.U8 [R82+UR4+0x400], R85 ;  /* 0x0004005552007988 */ /* 0x000fe20008000004 */
[----:B0-----:R-:W-:-:S03]  /*180f0*/  SHF.R.S32.HI R14, RZ, 0x1f, R78 ;  /* 0x0000001fff0e7819 */ /* 0x001fc6000001144e */
[----:B------:R0:W-:Y:S04]  /*18100*/  STS.U8 [R82+UR4+0x8c00], R15 ;  /* 0x008c000f52007988 */ /* 0x0001e80008000004 */
[----:B------:R1:W-:Y:S01]  /*18110*/  STS.U8 [R82+UR4+0x4c00], R18 ;  /* 0x004c001252007988 */ /* 0x0003e20008000004 */
[----:B0-----:R-:W-:Y:S02]  /*18120*/  SHF.R.S32.HI R15, RZ, 0x1f, R77 ;  /* 0x0000001fff0f7819 */ /* 0x001fe4000001144d */
[----:B-1----:R-:W-:Y:S01]  /*18130*/  SHF.R.S32.HI R18, RZ, 0x1f, R76 ;  /* 0x0000001fff127819 */ /* 0x002fe2000001144c */
[----:B------:R0:W-:Y:S04]  /*18140*/  STS.U8 [R82+UR4+0xc00], R19 ;  /* 0x000c001352007988 */ /* 0x0001e80008000004 */
[----:B------:R-:W-:Y:S01]  /*18150*/  STS.U8 [R82+UR4], R25 ;  /* 0x0000001952007988 */ /* 0x000fe20008000004 */
[----:B0-----:R-:W-:-:S03]  /*18160*/  SHF.R.S32.HI R19, RZ, 0x1f, R75 ;  /* 0x0000001fff137819 */ /* 0x001fc6000001144b */
[----:B------:R-:W-:Y:S04]  /*18170*/  STS.U8 [R82+UR4+0x8400], R87 ;  /* 0x0084005752007988 */ /* 0x000fe80008000004 */
[----:B--2---:R0:W-:Y:S04]  /*18180*/  STL [R1+0x1ad4], R55 ;  /* 0x001ad43701007387 */ /* 0x0041e80000100800 */
[----:B------:R1:W-:Y:S04]  /*18190*/  STL [R1+0x1514], R17 ;  /* 0x0015141101007387 */ /* 0x0003e80000100800 */
[----:B------:R-:W-:Y:S01]  /*181a0*/  STL [R1+0x1510], R24 ;  /* 0x0015101801007387 */ /* 0x000fe20000100800 */
[----:B0-----:R-:W-:-:S03]  /*181b0*/  IMAD R55, R16, 0x76, RZ ;  /* 0x0000007610377824 */ /* 0x001fc600078e02ff */
[----:B------:R0:W-:Y:S01]  /*181c0*/  STL [R1+0x151c], R12 ;  /* 0x00151c0c01007387 */ /* 0x0001e20000100800 */
[----:B-1----:R-:W-:-:S03]  /*181d0*/  IMAD R17, R16, 0x7b, RZ ;  /* 0x0000007b10117824 */ /* 0x002fc600078e02ff */
[----:B------:R1:W-:Y:S04]  /*181e0*/  STL [R1+0x1518], R13 ;  /* 0x0015180d01007387 */ /* 0x0003e80000100800 */
[----:B------:R2:W-:Y:S01]  /*181f0*/  STL [R1+0x1a74], R16 ;  /* 0x001a741001007387 */ /* 0x0005e20000100800 */
[-C--:B0-----:R-:W-:Y:S01]  /*18200*/  IADD3 R12, P1, PT, R81, R0.reuse, RZ ;  /* 0x00000000510c7210 */ /* 0x081fe20007f3e0ff */
[----:B-1----:R-:W-:Y:S01]  /*18210*/  IMAD R13, R16, 0x7c, RZ ;  /* 0x0000007c100d7824 */ /* 0x002fe200078e02ff */
[----:B--2---:R-:W-:-:S04]  /*18220*/  IADD3 R16, P0, PT, R86, R0, RZ ;  /* 0x0000000056107210 */ /* 0x004fc80007f1e0ff */
[----:B------:R-:W-:Y:S04]  /*18230*/  STL [R1+0x5e0], R13 ;  /* 0x0005e00d01007387 */ /* 0x000fe80000100800 */
[----:B------:R0:W-:Y:S04]  /*18240*/  STL [R1+0x1264], R16 ;  /* 0x0012641001007387 */ /* 0x0001e80000100800 */
[----:B------:R1:W-:Y:S01]  /*18250*/  STL [R1+0x1284], R12 ;  /* 0x0012840c01007387 */ /* 0x0003e20000100800 */
[--C-:B0-----:R-:W-:Y:S01]  /*18260*/  IMAD.X R16, R9, 0x1, R2.reuse, P0 ;  /* 0x0000000109107824 */ /* 0x101fe200000e0602 */
[----:B------:R-:W-:Y:S01]  /*18270*/  IADD3 R22, P0, PT, R79, R0, RZ ;  /* 0x000000004f167210 */ /* 0x000fe20007f1e0ff */
[----:B-1----:R-:W-:-:S03]  /*18280*/  IMAD.X R12, R10, 0x1, R2, P1 ;  /* 0x000000010a0c7824 */ /* 0x002fc600008e0602 */
[----:B------:R0:W-:Y:S04]  /*18290*/  STL [R1+0x1260], R16 ;  /* 0x0012601001007387 */ /* 0x0001e80000100800 */
[----:B------:R-:W-:Y:S04]  /*182a0*/  STL [R1+0x12a4], R22 ;  /* 0x0012a41601007387 */ /* 0x000fe80000100800 */
[----:B------:R1:W-:Y:S01]  /*182b0*/  STL [R1+0x1280], R12 ;  /* 0x0012800c01007387 */ /* 0x0003e20000100800 */
[-C--:B0-----:R-:W-:Y:S01]  /*182c0*/  IADD3 R16, P1, PT, R78, R0.reuse, RZ ;  /* 0x000000004e107210 */ /* 0x081fe20007f3e0ff */
[----:B-1----:R-:W-:Y:S01]  /*182d0*/  IMAD.X R12, R11, 0x1, R2, P0 ;  /* 0x000000010b0c7824 */ /* 0x002fe200000e0602 */
[----:B------:R-:W-:-:S03]  /*182e0*/  IADD3 R23, P0, PT, R77, R0, RZ ;  /* 0x000000004d177210 */ /* 0x000fc60007f1e0ff */
[----:B------:R0:W-:Y:S04]  /*182f0*/  STL [R1+0x1324], R16 ;  /* 0x0013241001007387 */ /* 0x0001e80000100800 */
[----:B------:R1:W-:Y:S04]  /*18300*/  STL [R1+0x12a0], R12 ;  /* 0x0012a00c01007387 */ /* 0x0003e80000100800 */
[----:B------:R-:W-:Y:S01]  /*18310*/  STL [R1+0x1344], R23 ;  /* 0x0013441701007387 */ /* 0x000fe20000100800 */
[----:B0-----:R-:W-:-:S03]  /*18320*/  IMAD.X R16, R14, 0x1, R2, P1 ;  /* 0x000000010e107824 */ /* 0x001fc600008e0602 */
[----:B------:R-:W2:Y:S01]  /*18330*/  LDL.LU R85, [R1+0x178] ;  /* 0x0001780001557983 */ /* 0x000ea20000300800 */
[----:B-1----:R-:W-:-:S03]  /*18340*/  IADD3 R12, P1, PT, R76, R0, RZ ;  /* 0x000000004c0c7210 */ /* 0x002fc60007f3e0ff */
        /* <DEDUP_REMOVED lines=11> */
[----:B------:R-:W-:Y:S04]  /*18400*/  STL [R1+0x13a4], R16 ;  /* 0x0013a41001007387 */ /* 0x000fe80000100800 */
[----:B------:R-:W-:Y:S04]  /*18410*/  STL [R1+0x1380], R12 ;  /* 0x0013800c01007387 */ /* 0x000fe80000100800 */
[----:B------:R-:W-:Y:S04]  /*18420*/  STL [R1+0x1424], R25 ;  /* 0x0014241901007387 */ /* 0x000fe80000100800 */
[----:B------:R-:W3:Y:S04]  /*18430*/  LDL.LU R87, [R1+0x18c] ;  /* 0x00018c0001577983 */ /* 0x000ee80000300800 */
[----:B------:R0:W-:Y:S04]  /*18440*/  STS.U8 [R82+UR4+0xc800], R20 ;  /* 0x00c8001452007988 */ /* 0x0001e80008000004 */
[----:B------:R1:W-:Y:S01]  /*18450*/  STS.U8 [R82+UR4+0x8800], R21 ;  /* 0x0088001552007988 */ /* 0x0003e20008000004 */
[----:B0-----:R-:W-:-:S05]  /*18460*/  SHF.R.S32.HI R20, RZ, 0x1f, R62 ;  /* 0x0000001fff147819 */ /* 0x001fca000001143e */
[----:B------:R-:W-:Y:S01]  /*18470*/  IMAD.X R16, R20, 0x1, R2, P1 ;  /* 0x0000000114107824 */ /* 0x000fe200008e0602 */
[----:B------:R-:W-:Y:S02]  /*18480*/  IADD3 R12, P1, PT, R57, R0, RZ ;  /* 0x00000000390c7210 */ /* 0x000fe40007f3e0ff */
[----:B-1----:R-:W-:Y:S02]  /*18490*/  SHF.R.S32.HI R21, RZ, 0x1f, R58 ;  /* 0x0000001fff157819 */ /* 0x002fe4000001143a */
[----:B------:R-:W-:Y:S01]  /*184a0*/  STL [R1+0x13a0], R16 ;  /* 0x0013a01001007387 */ /* 0x000fe20000100800 */
[----:B------:R-:W-:-:S03]  /*184b0*/  SHF.R.S32.HI R22, RZ, 0x1f, R57 ;  /* 0x0000001fff167819 */ /* 0x000fc60000011439 */
[----:B------:R0:W-:Y:S01]  /*184c0*/  STL [R1+0x1444], R12 ;  /* 0x0014440c01007387 */ /* 0x0001e20000100800 */
[----:B------:R-:W-:-:S03]  /*184d0*/  SHF.R.S32.HI R23, RZ, 0x1f, R56 ;  /* 0x0000001fff177819 */ /* 0x000fc60000011438 */
[----:B------:R1:W-:Y:S01]  /*184e0*/  STS.U8 [R82+UR4+0xc000], R26 ;  /* 0x00c0001a52007988 */ /* 0x0003e20008000004 */
[--C-:B0-----:R-:W-:Y:S01]  /*184f0*/  IMAD.X R12, R21, 0x1, R2.reuse, P0 ;  /* 0x00000001150c7824 */ /* 0x101fe200000e0602 */
[----:B------:R-:W-:Y:S02]  /*18500*/  IADD3 R16, P0, PT, R56, R0, RZ ;  /* 0x0000000038107210 */ /* 0x000fe40007f1e0ff */
[----:B------:R0:W-:Y:S01]  /*18510*/  STS.U8 [R82+UR4+0xc400], R93 ;  /* 0x00c4005d52007988 */ /* 0x0001e20008000004 */
[----:B-1----:R-:W-:-:S03]  /*18520*/  IMAD.X R26, R22, 0x1, R2, P1 ;  /* 0x00000001161a7824 */ /* 0x002fc600008e0602 */
[----:B------:R1:W-:Y:S01]  /*18530*/  STL [R1+0x1420], R12 ;  /* 0x0014200c01007387 */ /* 0x0003e20000100800 */
[----:B------:R-:W-:-:S03]  /*18540*/  IMAD.X R83, R23, 0x1, R2, P0 ;  /* 0x0000000117537824 */ /* 0x000fc600000e0602 */
[----:B------:R4:W-:Y:S01]  /*18550*/  STL [R1+0x1464], R16 ;  /* 0x0014641001007387 */ /* 0x0009e20000100800 */
[-C--:B0-----:R-:W-:Y:S02]  /*18560*/  IADD3 R93, P0, PT, R54, R0.reuse, RZ ;  /* 0x00000000365d7210 */ /* 0x081fe40007f1e0ff */
[----:B-1----:R-:W-:Y:S01]  /*18570*/  IADD3 R12, P1, PT, R55, R0, RZ ;  /* 0x00000000370c7210 */ /* 0x002fe20007f3e0ff */
[----:B----4-:R-:W4:Y:S04]  /*18580*/  LDL.LU R16, [R1+0x190] ;  /* 0x0001900001107983 */ /* 0x010f280000300800 */
[----:B------:R-:W-:Y:S04]  /*18590*/  STL [R1+0x1440], R26 ;  /* 0x0014401a01007387 */ /* 0x000fe80000100800 */
[----:B------:R-:W-:Y:S04]  /*185a0*/  STL [R1+0x1484], R12 ;  /* 0x0014840c01007387 */ /* 0x000fe80000100800 */
[----:B------:R-:W-:Y:S04]  /*185b0*/  STL [R1+0x1460], R83 ;  /* 0x0014605301007387 */ /* 0x000fe80000100800 */
[----:B------:R0:W-:Y:S01]  /*185c0*/  STL [R1+0x14a4], R93 ;  /* 0x0014a45d01007387 */ /* 0x0001e20000100800 */
[----:B------:R-:W-:-:S03]  /*185d0*/  SHF.R.S32.HI R24, RZ, 0x1f, R55 ;  /* 0x0000001fff187819 */ /* 0x000fc60000011437 */
[----:B0-----:R-:W4:Y:S02]  /*185e0*/  LDL.LU R93, [R1+0x188] ;  /* 0x00018800015d7983 */ /* 0x001f240000300800 */
[----:B------:R-:W-:Y:S01]  /*185f0*/  IMAD.X R12, R24, 0x1, R2, P1 ;  /* 0x00000001180c7824 */ /* 0x000fe200008e0602 */
[----:B------:R-:W-:Y:S02]  /*18600*/  IADD3 R83, P1, PT, R17, R0, RZ ;  /* 0x0000000011537210 */ /* 0x000fe40007f3e0ff */
[----:B------:R-:W-:Y:S02]  /*18610*/  SHF.R.S32.HI R25, RZ, 0x1f, R54 ;  /* 0x0000001fff197819 */ /* 0x000fe40000011436 */
[----:B------:R-:W-:Y:S01]  /*18620*/  STL [R1+0x1480], R12 ;  /* 0x0014800c01007387 */ /* 0x000fe20000100800 */
[----:B------:R-:W-:-:S03]  /*18630*/  SHF.R.S32.HI R26, RZ, 0x1f, R17 ;  /* 0x0000001fff1a7819 */ /* 0x000fc60000011411 */
[----:B------:R0:W-:Y:S04]  /*18640*/  STL [R1+0x1524], R83 ;  /* 0x0015245301007387 */ /* 0x0001e80000100800 */
[----:B------:R-:W-:Y:S01]  /*18650*/  STL [R1+0x1a78], R0 ;  /* 0x001a780001007387 */ /* 0x000fe20000100800 */
[----:B0-----:R-:W-:Y:S01]  /*18660*/  IMAD.X R83, R25, 0x1, R2, P0 ;  /* 0x0000000119537824 */ /* 0x001fe200000e0602 */
[----:B------:R-:W-:-:S04]  /*18670*/  SHF.R.S32.HI R12, RZ, 0x1f, R13 ;  /* 0x0000001fff0c7819 */ /* 0x000fc8000001140d */
[----:B------:R0:W-:Y:S04]  /*18680*/  STL [R1+0x14a0], R83 ;  /* 0x0014a05301007387 */ /* 0x0001e80000100800 */
[----:B------:R-:W-:Y:S01]  /*18690*/  STL [R1+0x1b0], R12 ;  /* 0x0001b00c01007387 */ /* 0x000fe20000100800 */
[----:B0-----:R-:W-:Y:S01]  /*186a0*/  IMAD.X R83, R26, 0x1, R2, P1 ;  /* 0x000000011a537824 */ /* 0x001fe200008e0602 */
[----:B------:R-:W-:-:S04]  /*186b0*/  IADD3 R13, P6, PT, R13, R0, RZ ;  /* 0x000000000d0d7210 */ /* 0x000fc80007fde0ff */
[----:B------:R0:W-:Y:S01]  /*186c0*/  STL [R1+0x1520], R83 ;  /* 0x0015205301007387 */ /* 0x0001e20000100800 */
[----:B------:R-:W-:-:S03]  /*186d0*/  IADD3 R0, P0, PT, R86, R3, RZ ;  /* 0x0000000356007210 */ /* 0x000fc60007f1e0ff */
[----:B0-----:R-:W4:Y:S04]  /*186e0*/  LDL.LU R83, [R1+0x134] ;  /* 0x0001340001537983 */ /* 0x001f280000300800 */
[----:B------:R-:W-:Y:S04]  /*186f0*/  STL [R1+0x126c], R0 ;  /* 0x00126c0001007387 */ /* 0x000fe80000100800 */
[----:B------:R-:W-:Y:S04]  /*18700*/  STL [R1+0x1544], R13 ;  /* 0x0015440d01007387 */ /* 0x000fe80000100800 */
[----:B------:R0:W-:Y:S01]  /*18710*/  STL [R1+0x1a7c], R13 ;  /* 0x001a7c0d01007387 */ /* 0x0001e20000100800 */
[----:B------:R-:W-:Y:S01]  /*18720*/  IMAD.X R12, R12, 0x1, R2, P6 ;  /* 0x000000010c0c7824 */ /* 0x000fe200030e0602 */
[----:B0-----:R-:W-:-:S02]  /*18730*/  IADD3 R13, P1, PT, R86, R5, RZ ;  /* 0x00000005560d7210 */ /* 0x001fc40007f3e0ff */
[----:B--2---:R0:W-:Y:S04]  /*18740*/  STS.U8 [R82+UR4+0x1000], R85 ;  /* 0x0010005552007988 */ /* 0x0041e80008000004 */
[----:B0-----:R-:W2:Y:S04]  /*18750*/  LDL.LU R85, [R1+0x148] ;  /* 0x0001480001557983 */ /* 0x001ea80000300800 */
[----:B------:R0:W-:Y:S04]  /*18760*/  STL [R1+0x1a80], R2 ;  /* 0x001a800201007387 */ /* 0x0001e80000100800 */
[----:B------:R-:W-:Y:S01]  /*18770*/  STL [R1+0x1274], R13 ;  /* 0x0012740d01007387 */ /* 0x000fe20000100800 */
[----:B0-----:R-:W-:Y:S01]  /*18780*/  IMAD.X R2, R9, 0x1, R4, P0 ;  /* 0x0000000109027824 */ /* 0x001fe200000e0604 */
[----:B------:R-:W-:-:S02]  /*18790*/  IADD3 R0, P0, PT, R86, R7, RZ ;  /* 0x0000000756007210 */ /* 0x000fc40007f1e0ff */
[----:B------:R-:W2:Y:S04]  /*187a0*/  LDL.LU R86, [R1+0x14c] ;  /* 0x00014c0001567983 */ /* 0x000ea80000300800 */
[----:B------:R-:W-:Y:S04]  /*187b0*/  STL [R1+0x1268], R2 ;  /* 0x0012680201007387 */ /* 0x000fe80000100800 */
[----:B------:R-:W-:Y:S04]  /*187c0*/  STL [R1+0x1540], R12 ;  /* 0x0015400c01007387 */ /* 0x000fe80000100800 */
[----:B------:R0:W-:Y:S04]  /*187d0*/  STL [R1+0x127c], R0 ;  /* 0x00127c0001007387 */ /* 0x0001e80000100800 */
[----:B------:R1:W-:Y:S01]  /*187e0*/  STL [R1+0x1a84], R12 ;  /* 0x001a840c01007387 */ /* 0x0003e20000100800 */
[----:B0-----:R-:W-:Y:S01]  /*187f0*/  IMAD.X R0, R9, 0x1, R6, P1 ;  /* 0x0000000109007824 */ /* 0x001fe200008e0606 */
[----:B-1----:R-:W-:-:S04]  /*18800*/  IADD3 R12, P1, PT, R81, R3, RZ ;  /* 0x00000003510c7210 */ /* 0x002fc80007f3e0ff */
[----:B------:R-:W-:Y:S04]  /*18810*/  STL [R1+0x1270], R0 ;  /* 0x0012700001007387 */ /* 0x000fe80000100800 */
[----:B---3--:R0:W-:Y:S04]  /*18820*/  STS.U8 [R82+UR4+0x5000], R87 ;  /* 0x0050005752007988 */ /* 0x0081e80008000004 */
[----:B------:R-:W-:Y:S04]  /*18830*/  STL [R1+0x128c], R12 ;  /* 0x00128c0c01007387 */ /* 0x000fe80000100800 */
[----:B0-----:R-:W3:Y:S01]  /*18840*/  LDL.LU R87, [R1+0x144] ;  /* 0x0001440001577983 */ /* 0x001ee20000300800 */
[----:B------:R-:W-:Y:S01]  /*18850*/  IMAD.X R2, R9, 0x1, R8, P0 ;  /* 0x0000000109027824 */ /* 0x000fe200000e0608 */
[----:B------:R-:W-:-:S04]  /*18860*/  IADD3 R0, P0, PT, R81, R5, RZ ;  /* 0x0000000551007210 */ /* 0x000fc80007f1e0ff */
[----:B------:R-:W-:Y:S04]  /*18870*/  STL [R1+0x1278], R2 ;  /* 0x0012780201007387 */ /* 0x000fe80000100800 */
[----:B------:R0:W-:Y:S02]  /*18880*/  STL [R1+0x1294], R0 ;  /* 0x0012940001007387 */ /* 0x0001e40000100800 */
[C---:B0-----:R-:W-:Y:S01]  /*18890*/  IMAD.X R0, R10.reuse, 0x1, R4, P1 ;  /* 0x000000010a007824 */ /* 0x041fe200008e0604 */
[----:B------:R-:W-:Y:S01]  /*188a0*/  IADD3 R9, P1, PT, R81, R7, RZ ;  /* 0x0000000751097210 */ /* 0x000fe20007f3e0ff */
[----:B------:R-:W-:-:S03]  /*188b0*/  IMAD.X R2, R10, 0x1, R6, P0 ;  /* 0x000000010a027824 */ /* 0x000fc600000e0606 */
[----:B------:R0:W-:Y:S04]  /*188c0*/  STL [R1+0x1288], R0 ;  /* 0x0012880001007387 */ /* 0x0001e80000100800 */
[----:B------:R1:W-:Y:S04]  /*188d0*/  STL [R1+0x129c], R9 ;  /* 0x00129c0901007387 */ /* 0x0003e80000100800 */
[----:B------:R-:W3:Y:S01]  /*188e0*/  LDL.LU R81, [R1+0xc0] ;  /* 0x0000c00001517983 */ /* 0x000ee20000300800 */
[----:B0-----:R-:W-:Y:S01]  /*188f0*/  IADD3 R0, P0, PT, R79, R3, RZ ;  /* 0x000000034f007210 */ /* 0x001fe20007f1e0ff */
[----:B-1----:R-:W-:-:S02]  /*18900*/  IMAD.X R9, R10, 0x1, R8, P1 ;  /* 0x000000010a097824 */ /* 0x002fc400008e0608 */
[----:B------:R-:W-:Y:S04]  /*18910*/  STL [R1+0x1290], R2 ;  /* 0x0012900201007387 */ /* 0x000fe80000100800 */
[----:B------:R0:W-:Y:S04]  /*18920*/  STL [R1+0x12ac], R0 ;  /* 0x0012ac0001007387 */ /* 0x0001e80000100800 */
[----:B------:R-:W-:Y:S01]  /*18930*/  STL [R1+0x1298], R9 ;  /* 0x0012980901007387 */ /* 0x000fe20000100800 */
[----:B0-----:R-:W-:-:S03]  /*18940*/  IADD3 R0, P1, PT, R79, R5, RZ ;  /* 0x000000054f007210 */ /* 0x001fc60007f3e0ff */
[----:B----4-:R0:W-:Y:S04]  /*18950*/  STS.U8 [R82+UR4+0xd000], R93 ;  /* 0x00d0005d52007988 */ /* 0x0101e80008000004 */
[----:B0-----:R-:W4:Y:S01]  /*18960*/  LDL.LU R93, [R1+0xc8] ;  /* 0x0000c800015d7983 */ /* 0x001f220000300800 */
[----:B------:R-:W-:-:S03]  /*18970*/  IMAD.X R2, R11, 0x1, R4, P0 ;  /* 0x000000010b027824 */ /* 0x000fc600000e0604 */
[----:B------:R0:W-:Y:S01]  /*18980*/  STL [R1+0x12b4], R0 ;  /* 0x0012b40001007387 */ /* 0x0001e20000100800 */
[----:B------:R-:W-:-:S03]  /*18990*/  IMAD.X R9, R11, 0x1, R6, P1 ;  /* 0x000000010b097824 */ /* 0x000fc600008e0606 */
[----:B------:R1:W-:Y:S01]  /*189a0*/  STL [R1+0x12a8], R2 ;  /* 0x0012a80201007387 */ /* 0x0003e20000100800 */
[----:B0-----:R-:W-:-:S05]  /*189b0*/  IADD3 R0, P0, PT, R79, R7, RZ ;  /* 0x000000074f007210 */ /* 0x001fca0007f1e0ff */
[----:B------:R0:W-:Y:S01]  /*189c0*/  STL [R1+0x12bc], R0 ;  /* 0x0012bc0001007387 */ /* 0x0001e20000100800 */
[----:B-1----:R-:W-:-:S03]  /*189d0*/  IMAD.X R2, R11, 0x1, R8, P0 ;  /* 0x000000010b027824 */ /* 0x002fc600000e0608 */
[----:B------:R1:W-:Y:S01]  /*189e0*/  STL [R1+0x12b0], R9 ;  /* 0x0012b00901007387 */ /* 0x0003e20000100800 */
[----:B0-----:R-:W-:-:S03]  /*189f0*/  IADD3 R0, P1, PT, R78, R3, RZ ;  /* 0x000000034e007210 */ /* 0x001fc60007f3e0ff */
[----:B------:R0:W-:Y:S02]  /*18a00*/  STS.U8 [R82+UR4+0x1400], R83 ;  /* 0x0014005352007988 */ /* 0x0001e40008000004 */
[----:B-1----:R-:W-:Y:S02]  /*18a10*/  IMAD.X R9, R14, 0x1, R4, P1 ;  /* 0x000000010e097824 */ /* 0x002fe400008e0604 */
[----:B0-----:R-:W4:Y:S04]  /*18a20*/  LDL.LU R83, [R1+0xcc] ;  /* 0x0000cc0001537983 */ /* 0x001f280000300800 */
[----:B------:R0:W-:Y:S04]  /*18a30*/  STL [R1+0x132c], R0 ;  /* 0x00132c0001007387 */ /* 0x0001e80000100800 */
[----:B------:R1:W-:Y:S01]  /*18a40*/  STL [R1+0x12b8], R2 ;  /* 0x0012b80201007387 */ /* 0x0003e20000100800 */
[----:B0-----:R-:W-:-:S05]  /*18a50*/  IADD3 R0, P0, PT, R78, R5, RZ ;  /* 0x000000054e007210 */ /* 0x001fca0007f1e0ff */
[----:B------:R0:W-:Y:S01]  /*18a60*/  STL [R1+0x1334], R0 ;  /* 0x0013340001007387 */ /* 0x0001e20000100800 */
[----:B-1----:R-:W-:-:S03]  /*18a70*/  IMAD.X R2, R14, 0x1, R6, P0 ;  /* 0x000000010e027824 */ /* 0x002fc600000e0606 */
[----:B------:R1:W-:Y:S01]  /*18a80*/  STL [R1+0x1328], R9 ;  /* 0x0013280901007387 */ /* 0x0003e20000100800 */
[----:B0-----:R-:W-:-:S05]  /*18a90*/  IADD3 R0, P1, PT, R78, R7, RZ ;  /* 0x000000074e007210 */ /* 0x001fca0007f3e0ff */
[----:B-1----:R-:W-:Y:S01]  /*18aa0*/  IMAD.X R9, R14, 0x1, R8, P1 ;  /* 0x000000010e097824 */ /* 0x002fe200008e0608 */
[----:B--2---:R0:W-:Y:S04]  /*18ab0*/  STS.U8 [R82+UR4+0x5400], R85 ;  /* 0x0054005552007988 */ /* 0x0041e80008000004 */
[----:B0-----:R-:W2:Y:S04]  /*18ac0*/  LDL.LU R85, [R1+0xc4] ;  /* 0x0000c40001557983 */ /* 0x001ea80000300800 */
[----:B------:R0:W-:Y:S04]  /*18ad0*/  STL [R1+0x133c], R0 ;  /* 0x00133c0001007387 */ /* 0x0001e80000100800 */
[----:B------:R1:W-:Y:S01]  /*18ae0*/  STL [R1+0x1330], R2 ;  /* 0x0013300201007387 */ /* 0x0003e20000100800 */
[----:B0-----:R-:W-:-:S03]  /*18af0*/  IADD3 R0, P0, PT, R77, R3, RZ ;  /* 0x000000034d007210 */ /* 0x001fc60007f1e0ff */
[----:B------:R0:W-:Y:S01]  /*18b00*/  STS.U8 [R82+UR4+0x9400], R86 ;  /* 0x0094005652007988 */ /* 0x0001e20008000004 */
[----:B-1----:R-:W-:-:S03]  /*18b10*/  IADD3 R2, P1, PT, R77, R5, RZ ;  /* 0x000000054d027210 */ /* 0x002fc60007f3e0ff */
[----:B------:R1:W-:Y:S04]  /*18b20*/  STL [R1+0x134c], R0 ;  /* 0x00134c0001007387 */ /* 0x0003e80000100800 */
[----:B------:R-:W-:Y:S04]  /*18b30*/  STL [R1+0x1338], R9 ;  /* 0x0013380901007387 */ /* 0x000fe80000100800 */
[----:B0-----:R-:W2:Y:S01]  /*18b40*/  LDL.LU R86, [R1+0x8c] ;  /* 0x00008c0001567983 */ /* 0x001ea20000300800 */
[----:B-1----:R-:W-:-:S03]  /*18b50*/  IMAD.X R0, R15, 0x1, R4, P0 ;  /* 0x000000010f007824 */ /* 0x002fc600000e0604 */
[----:B------:R0:W-:Y:S04]  /*18b60*/  STL [R1+0x1354], R2 ;  /* 0x0013540201007387 */ /* 0x0001e80000100800 */
[----:B------:R1:W-:Y:S01]  /*18b70*/  STL [R1+0x1348], R0 ;  /* 0x0013480001007387 */ /* 0x0003e20000100800 */
[----:B0-----:R-:W-:Y:S01]  /*18b80*/  IADD3 R2, P0, PT, R77, R7, RZ ;  /* 0x000000074d027210 */ /* 0x001fe20007f1e0ff */
[----:B-1----:R-:W-:Y:S01]  /*18b90*/  IMAD.X R0, R15, 0x1, R6, P1 ;  /* 0x000000010f007824 */ /* 0x002fe200008e0606 */
[----:B------:R-:W-:-:S03]  /*18ba0*/  IADD3 R9, P1, PT, R76, R3, RZ ;  /* 0x000000034c097210 */ /* 0x000fc60007f3e0ff */
[----:B------:R-:W-:Y:S04]  /*18bb0*/  STL [R1+0x135c], R2 ;  /* 0x00135c0201007387 */ /* 0x000fe80000100800 */
[----:B------:R-:W-:Y:S04]  /*18bc0*/  STL [R1+0x1350], R0 ;  /* 0x0013500001007387 */ /* 0x000fe80000100800 */
[----:B---3--:R0:W-:Y:S04]  /*18bd0*/  STS.U8 [R82+UR4+0xd400], R87 ;  /* 0x00d4005752007988 */ /* 0x0081e80008000004 */
[----:B------:R-:W-:Y:S04]  /*18be0*/  STL [R1+0x136c], R9 ;  /* 0x00136c0901007387 */ /* 0x000fe80000100800 */
[----:B0-----:R-:W3:Y:S01]  /*18bf0*/  LDL.LU R87, [R1+0x94] ;  /* 0x0000940001577983 */ /* 0x001ee20000300800 */
[----:B------:R-:W-:Y:S01]  /*18c00*/  IMAD.X R2, R15, 0x1, R8, P0 ;  /* 0x000000010f027824 */ /* 0x000fe200000e0608 */
[----:B------:R-:W-:-:S04]  /*18c10*/  IADD3 R0, P0, PT, R76, R5, RZ ;  /* 0x000000054c007210 */ /* 0x000fc80007f1e0ff */
[----:B------:R0:W-:Y:S04]  /*18c20*/  STL [R1+0x1358], R2 ;  /* 0x0013580201007387 */ /* 0x0001e80000100800 */
[----:B------:R1:W-:Y:S01]  /*18c30*/  STL [R1+0x1374], R0 ;  /* 0x0013740001007387 */ /* 0x0003e20000100800 */
[C---:B0-----:R-:W-:Y:S02]  /*18c40*/  IMAD.X R2, R18.reuse, 0x1, R6, P0 ;  /* 0x0000000112027824 */ /* 0x041fe400000e0606 */
[----:B-1----:R-:W-:Y:S01]  /*18c50*/  IMAD.X R0, R18, 0x1, R4, P1 ;  /* 0x0000000112007824 */ /* 0x002fe200008e0604 */
[----:B------:R-:W-:-:S04]  /*18c60*/  IADD3 R9, P1, PT, R76, R7, RZ ;  /* 0x000000074c097210 */ /* 0x000fc80007f3e0ff */
[----:B------:R0:W-:Y:S04]  /*18c70*/  STL [R1+0x1368], R0 ;  /* 0x0013680001007387 */ /* 0x0001e80000100800 */
[----:B------:R-:W-:Y:S04]  /*18c80*/  STL [R1+0x137c], R9 ;  /* 0x00137c0901007387 */ /* 0x000fe80000100800 */
[----:B------:R-:W-:Y:S01]  /*18c90*/  STL [R1+0x1370], R2 ;  /* 0x0013700201007387 */ /* 0x000fe20000100800 */
[----:B0-----:R-:W-:-:S03]  /*18ca0*/  IADD3 R0, P0, PT, R75, R3, RZ ;  /* 0x000000034b007210 */ /* 0x001fc60007f1e0ff */
[----:B----4-:R0:W-:Y:S04]  /*18cb0*/  STS.U8 [R82+UR4+0x5800], R93 ;  /* 0x0058005d52007988 */ /* 0x0101e80008000004 */
[----:B0-----:R-:W4:Y:S04]  /*18cc0*/  LDL.LU R93, [R1+0x98] ;  /* 0x00009800015d7983 */ /* 0x001f280000300800 */
[----:B------:R0:W-:Y:S01]  /*18cd0*/  STL [R1+0x138c], R0 ;  /* 0x00138c0001007387 */ /* 0x0001e20000100800 */
[----:B------:R-:W-:Y:S02]  /*18ce0*/  IMAD.X R2, R19, 0x1, R4, P0 ;  /* 0x0000000113027824 */ /* 0x000fe400000e0604 */
[----:B0-----:R-:W-:Y:S01]  /*18cf0*/  IMAD.X R0, R18, 0x1, R8, P1 ;  /* 0x0000000112007824 */ /* 0x001fe200008e0608 */
[----:B------:R-:W-:-:S04]  /*18d00*/  IADD3 R9, P1, PT, R75, R5, RZ ;  /* 0x000000054b097210 */ /* 0x000fc80007f3e0ff */
[----:B------:R0:W-:Y:S04]  /*18d10*/  STL [R1+0x1378], R0 ;  /* 0x0013780001007387 */ /* 0x0001e80000100800 */
[----:B------:R-:W-:Y:S01]  /*18d20*/  STL [R1+0x1394], R9 ;  /* 0x0013940901007387 */ /* 0x000fe20000100800 */
[----:B0-----:R-:W-:-:S03]  /*18d30*/  IADD3 R0, P0, PT, R75, R7, RZ ;  /* 0x000000074b007210 */ /* 0x001fc60007f1e0ff */
[----:B------:R0:W-:Y:S04]  /*18d40*/  STL [R1+0x1388], R2 ;  /* 0x0013880201007387 */ /* 0x0001e80000100800 */
[----:B------:R1:W-:Y:S01]  /*18d50*/  STS.U8 [R82+UR4+0x9800], R83 ;  /* 0x0098005352007988 */ /* 0x0003e20008000004 */
[----:B0-----:R-:W-:-:S03]  /*18d60*/  IMAD.X R2, R19, 0x1, R8, P0 ;  /* 0x0000000113027824 */ /* 0x001fc600000e0608 */
[----:B-1----:R-:W4:Y:S04]  /*18d70*/  LDL.LU R83, [R1+0x90] ;  /* 0x0000900001537983 */ /* 0x002f280000300800 */
[----:B------:R0:W-:Y:S02]  /*18d80*/  STL [R1+0x139c], R0 ;  /* 0x00139c0001007387 */ /* 0x0001e40000100800 */
[----:B0-----:R-:W-:Y:S01]  /*18d90*/  IMAD.X R0, R19, 0x1, R6, P1 ;  /* 0x0000000113007824 */ /* 0x001fe200008e0606 */
[----:B------:R-:W-:-:S04]  /*18da0*/  IADD3 R9, P1, PT, R62, R3, RZ ;  /* 0x000000033e097210 */ /* 0x000fc80007f3e0ff */
[----:B------:R0:W-:Y:S04]  /*18db0*/  STL [R1+0x1390], R0 ;  /* 0x0013900001007387 */ /* 0x0001e80000100800 */
[----:B------:R-:W-:Y:S04]  /*18dc0*/  STL [R1+0x13ac], R9 ;  /* 0x0013ac0901007387 */ /* 0x000fe80000100800 */
[----:B------:R1:W-:Y:S01]  /*18dd0*/  STL [R1+0x1398], R2 ;  /* 0x0013980201007387 */ /* 0x0003e20000100800 */
[----:B0-----:R-:W-:Y:S01]  /*18de0*/  IADD3 R0, P0, PT, R62, R5, RZ ;  /* 0x000000053e007210 */ /* 0x001fe20007f1e0ff */
[----:B-1----:R-:W-:Y:S01]  /*18df0*/  IMAD.X R2, R20, 0x1, R4, P1 ;  /* 0x0000000114027824 */ /* 0x002fe200008e0604 */
[----:B------:R-:W-:Y:S01]  /*18e00*/  IADD3 R9, P1, PT, R62, R7, RZ ;  /* 0x000000073e097210 */ /* 0x000fe20007f3e0ff */
[----:B--2---:R0:W-:Y:S04]  /*18e10*/  STS.U8 [R82+UR4+0xd800], R85 ;  /* 0x00d8005552007988 */ /* 0x0041e80008000004 */
[----:B0-----:R-:W2:Y:S04]  /*18e20*/  LDL.LU R85, [R1+0x60] ;  /* 0x0000600001557983 */ /* 0x001ea80000300800 */
[----:B------:R0:W-:Y:S04]  /*18e30*/  STL [R1+0x13b4], R0 ;  /* 0x0013b40001007387 */ /* 0x0001e80000100800 */
[----:B------:R1:W-:Y:S01]  /*18e40*/  STL [R1+0x13a8], R2 ;  /* 0x0013a80201007387 */ /* 0x0003e20000100800 */
[----:B0-----:R-:W-:-:S03]  /*18e50*/  IMAD.X R0, R20, 0x1, R6, P0 ;  /* 0x0000000114007824 */ /* 0x001fc600000e0606 */
[----:B------:R-:W-:Y:S01]  /*18e60*/  STL [R1+0x13bc], R9 ;  /* 0x0013bc0901007387 */ /* 0x000fe20000100800 */
[----:B-1----:R-:W-:-:S03]  /*18e70*/  IADD3 R2, P0, PT, R58, R3, RZ ;  /* 0x000000033a027210 */ /* 0x002fc60007f1e0ff */
[----:B------:R0:W-:Y:S04]  /*18e80*/  STL [R1+0x13b0], R0 ;  /* 0x0013b00001007387 */ /* 0x0001e80000100800 */
[----:B------:R1:W-:Y:S04]  /*18e90*/  STS.U8 [R82+UR4+0x1c00], R86 ;  /* 0x001c005652007988 */ /* 0x0003e80008000004 */
[----:B------:R1:W-:Y:S01]  /*18ea0*/  STL [R1+0x142c], R2 ;  /* 0x00142c0201007387 */ /* 0x0003e20000100800 */
[----:B0-----:R-:W-:Y:S01]  /*18eb0*/  IMAD.X R0, R20, 0x1, R8, P1 ;  /* 0x0000000114007824 */ /* 0x001fe200008e0608 */
[----:B------:R-:W-:-:S02]  /*18ec0*/  IADD3 R9, P1, PT, R58, R5, RZ ;  /* 0x000000053a097210 */ /* 0x000fc40007f3e0ff */
[----:B-1----:R-:W2:Y:S04]  /*18ed0*/  LDL.LU R86, [R1+0x74] ;  /* 0x0000740001567983 */ /* 0x002ea80000300800 */
[----:B------:R-:W-:Y:S01]  /*18ee0*/  STL [R1+0x1a88], R20 ;  /* 0x001a881401007387 */ /* 0x000fe20000100800 */
[----:B------:R-:W-:-:S03]  /*18ef0*/  IMAD.X R2, R21, 0x1, R4, P0 ;  /* 0x0000000115027824 */ /* 0x000fc600000e0604 */
[----:B------:R0:W-:Y:S04]  /*18f00*/  STL [R1+0x13b8], R0 ;  /* 0x0013b80001007387 */ /* 0x0001e80000100800 */
[----:B------:R-:W-:Y:S01]  /*18f10*/  STL [R1+0x1434], R9 ;  /* 0x0014340901007387 */ /* 0x000fe20000100800 */
[----:B0-----:R-:W-:-:S03]  /*18f20*/  IADD3 R0, P0, PT, R58, R7, RZ ;  /* 0x000000073a007210 */ /* 0x001fc60007f1e0ff */
[----:B------:R-:W-:Y:S04]  /*18f30*/  STL [R1+0x1428], R2 ;  /* 0x0014280201007387 */ /* 0x000fe80000100800 */
[----:B---3--:R0:W-:Y:S04]  /*18f40*/  STS.U8 [R82+UR4+0x5c00], R87 ;  /* 0x005c005752007988 */ /* 0x0081e80008000004 */
[----:B------:R1:W-:Y:S04]  /*18f50*/  STL [R1+0x143c], R0 ;  /* 0x00143c0001007387 */ /* 0x0003e80000100800 */
[----:B0-----:R-:W3:Y:S01]  /*18f60*/  LDL.LU R87, [R1+0x7c] ;  /* 0x00007c0001577983 */ /* 0x001ee20000300800 */
[----:B------:R-:W-:Y:S01]  /*18f70*/  IMAD.X R2, R21, 0x1, R6, P1 ;  /* 0x0000000115027824 */ /* 0x000fe200008e0606 */
[----:B-1----:R-:W-:-:S04]  /*18f80*/  IADD3 R0, P1, PT, R57, R3, RZ ;  /* 0x0000000339007210 */ /* 0x002fc80007f3e0ff */
[----:B------:R0:W-:Y:S04]  /*18f90*/  STL [R1+0x1430], R2 ;  /* 0x0014300201007387 */ /* 0x0001e80000100800 */
[----:B------:R-:W-:Y:S04]  /*18fa0*/  STL [R1+0x1a8c], R21 ;  /* 0x001a8c1501007387 */ /* 0x000fe80000100800 */
[----:B------:R1:W-:Y:S01]  /*18fb0*/  STL [R1+0x144c], R0 ;  /* 0x00144c0001007387 */ /* 0x0003e20000100800 */
[----:B0-----:R-:W-:-:S05]  /*18fc0*/  IMAD.X R2, R21, 0x1, R8, P0 ;  /* 0x0000000115027824 */ /* 0x001fca00000e0608 */
[----:B------:R0:W-:Y:S01]  /*18fd0*/  STL [R1+0x1438], R2 ;  /* 0x0014380201007387 */ /* 0x0001e20000100800 */
[C---:B-1----:R-:W-:Y:S01]  /*18fe0*/  IADD3 R0, P0, PT, R57.reuse, R5, RZ ;  /* 0x0000000539007210 */ /* 0x042fe20007f1e0ff */
[C---:B0-----:R-:W-:Y:S01]  /*18ff0*/  IMAD.X R2, R22.reuse, 0x1, R4, P1 ;  /* 0x0000000116027824 */ /* 0x041fe200008e0604 */
[----:B------:R-:W-:Y:S01]  /*19000*/  IADD3 R9, P1, PT, R57, R7, RZ ;  /* 0x0000000739097210 */ /* 0x000fe20007f3e0ff */
[----:B----4-:R0:W-:Y:S04]  /*19010*/  STS.U8 [R82+UR4+0x9c00], R93 ;  /* 0x009c005d52007988 */ /* 0x0101e80008000004 */
[----:B0-----:R-:W4:Y:S04]  /*19020*/  LDL.LU R93, [R1+0x70] ;  /* 0x00007000015d7983 */ /* 0x001f280000300800 */
[----:B------:R0:W-:Y:S04]  /*19030*/  STL [R1+0x1454], R0 ;  /* 0x0014540001007387 */ /* 0x0001e80000100800 */
[----:B------:R1:W-:Y:S01]  /*19040*/  STL [R1+0x1448], R2 ;  /* 0x0014480201007387 */ /* 0x0003e20000100800 */
[----:B0-----:R-:W-:-:S03]  /*19050*/  IMAD.X R0, R22, 0x1, R6, P0 ;  /* 0x0000000116007824 */ /* 0x001fc600000e0606 */
[----:B------:R-:W-:Y:S01]  /*19060*/  STL [R1+0x145c], R9 ;  /* 0x00145c0901007387 */ /* 0x000fe20000100800 */
[----:B-1----:R-:W-:-:S03]  /*19070*/  IADD3 R2, P0, PT, R56, R3, RZ ;  /* 0x0000000338027210 */ /* 0x002fc60007f1e0ff */
[----:B------:R0:W-:Y:S04]  /*19080*/  STL [R1+0x1450], R0 ;  /* 0x0014500001007387 */ /* 0x0001e80000100800 */
[----:B------:R1:W-:Y:S01]  /*19090*/  STL [R1+0x146c], R2 ;  /* 0x00146c0201007387 */ /* 0x0003e20000100800 */
[----:B0-----:R-:W-:Y:S01]  /*190a0*/  IMAD.X R0, R22, 0x1, R8, P1 ;  /* 0x0000000116007824 */ /* 0x001fe200008e0608 */
[----:B------:R-:W-:Y:S02]  /*190b0*/  IADD3 R9, P1, PT, R56, R5, RZ ;  /* 0x0000000538097210 */ /* 0x000fe40007f3e0ff */
[----:B------:R-:W-:Y:S01]  /*190c0*/  STL [R1+0x1a90], R22 ;  /* 0x001a901601007387 */ /* 0x000fe20000100800 */
[----:B-1----:R-:W-:-:S03]  /*190d0*/  IMAD.X R2, R23, 0x1, R4, P0 ;  /* 0x0000000117027824 */ /* 0x002fc600000e0604 */
[----:B------:R0:W-:Y:S04]  /*190e0*/  STL [R1+0x1458], R0 ;  /* 0x0014580001007387 */ /* 0x0001e80000100800 */
[----:B------:R1:W-:Y:S01]  /*190f0*/  STL [R1+0x1474], R9 ;  /* 0x0014740901007387 */ /* 0x0003e20000100800 */
[----:B0-----:R-:W-:-:S03]  /*19100*/  IADD3 R0, P0, PT, R56, R7, RZ ;  /* 0x0000000738007210 */ /* 0x001fc60007f1e0ff */
[----:B------:R0:W-:Y:S01]  /*19110*/  STL [R1+0x1468], R2 ;  /* 0x0014680201007387 */ /* 0x0001e20000100800 */
[----:B-1----:R-:W-:-:S03]  /*19120*/  IMAD.X R9, R23, 0x1, R6, P1 ;  /* 0x0000000117097824 */ /* 0x002fc600008e0606 */
[----:B------:R-:W4:Y:S04]  /*19130*/  LDL.LU R21, [R1+0x5e0] ;  /* 0x0005e00001157983 */ /* 0x000f280000300800 */
[----:B------:R1:W-:Y:S01]  /*19140*/  STL [R1+0x147c], R0 ;  /* 0x00147c0001007387 */ /* 0x0003e20000100800 */
[----:B0-----:R-:W-:-:S03]  /*19150*/  IMAD.X R2, R23, 0x1, R8, P0 ;  /* 0x0000000117027824 */ /* 0x001fc600000e0608 */
[----:B------:R-:W-:Y:S01]  /*19160*/  STL [R1+0x1470], R9 ;  /* 0x0014700901007387 */ /* 0x000fe20000100800 */
[----:B-1----:R-:W-:-:S03]  /*19170*/  IADD3 R0, P1, PT, R55, R3, RZ ;  /* 0x0000000337007210 */ /* 0x002fc60007f3e0ff */
[----:B------:R-:W-:Y:S04]  /*19180*/  STL [R1+0x1a94], R23 ;  /* 0x001a941701007387 */ /* 0x000fe80000100800 */
[----:B------:R0:W-:Y:S04]  /*19190*/  STL [R1+0x148c], R0 ;  /* 0x00148c0001007387 */ /* 0x0001e80000100800 */
[----:B------:R-:W-:Y:S04]  /*191a0*/  STL [R1+0x1478], R2 ;  /* 0x0014780201007387 */ /* 0x000fe80000100800 */
[----:B------:R-:W4:Y:S01]  /*191b0*/  LDL.LU R19, [R1+0x1b0] ;  /* 0x0001b00001137983 */ /* 0x000f220000300800 */
[----:B0-----:R-:W-:-:S05]  /*191c0*/  IADD3 R0, P0, PT, R55, R5, RZ ;  /* 0x0000000537007210 */ /* 0x001fca0007f1e0ff */
[----:B------:R0:W-:Y:S04]  /*191d0*/  STL [R1+0x1494], R0 ;  /* 0x0014940001007387 */ /* 0x0001e80000100800 */
[----:B------:R-:W4:Y:S01]  /*191e0*/  LDL.LU R79, [R1+0x54] ;  /* 0x00005400014f7983 */ /* 0x000f220000300800 */
[----:B0-----:R-:W-:Y:S01]  /*191f0*/  IMAD.X R0, R24, 0x1, R4, P1 ;  /* 0x0000000118007824 */ /* 0x001fe200008e0604 */
[----:B------:R-:W-:-:S04]  /*19200*/  IADD3 R2, P1, PT, R55, R7, RZ ;  /* 0x0000000737027210 */ /* 0x000fc80007f3e0ff */
[----:B------:R0:W-:Y:S04]  /*19210*/  STL [R1+0x1488], R0 ;  /* 0x0014880001007387 */ /* 0x0001e80000100800 */
[----:B------:R1:W-:Y:S01]  /*19220*/  STL [R1+0x149c], R2 ;  /* 0x00149c0201007387 */ /* 0x0003e20000100800 */
[----:B0-----:R-:W-:Y:S01]  /*19230*/  IMAD.X R0, R24, 0x1, R6, P0 ;  /* 0x0000000118007824 */ /* 0x001fe200000e0606 */
[----:B-1----:R-:W-:-:S04]  /*19240*/  IADD3 R2, P0, PT, R54, R3, RZ ;  /* 0x0000000336027210 */ /* 0x002fc80007f1e0ff */
[----:B------:R0:W-:Y:S04]  /*19250*/  STL [R1+0x1490], R0 ;  /* 0x0014900001007387 */ /* 0x0001e80000100800 */
[----:B------:R1:W-:Y:S01]  /*19260*/  STL [R1+0x14ac], R2 ;  /* 0x0014ac0201007387 */ /* 0x0003e20000100800 */
[----:B0-----:R-:W-:-:S03]  /*19270*/  IMAD.X R0, R24, 0x1, R8, P1 ;  /* 0x0000000118007824 */ /* 0x001fc600008e0608 */
[----:B------:R-:W-:Y:S01]  /*19280*/  STL [R1+0x1a98], R24 ;  /* 0x001a981801007387 */ /* 0x000fe20000100800 */
[----:B-1----:R-:W-:-:S03]  /*19290*/  IADD3 R2, P1, PT, R54, R5, RZ ;  /* 0x0000000536027210 */ /* 0x002fc60007f3e0ff */
[----:B------:R0:W-:Y:S04]  /*192a0*/  STL [R1+0x1498], R0 ;  /* 0x0014980001007387 */ /* 0x0001e80000100800 */
[----:B------:R-:W-:Y:S01]  /*192b0*/  STL [R1+0x14b4], R2 ;  /* 0x0014b40201007387 */ /* 0x000fe20000100800 */
[----:B0-----:R-:W-:-:S03]  /*192c0*/  IMAD.X R0, R25, 0x1, R4, P0 ;  /* 0x0000000119007824 */ /* 0x001fc600000e0604 */
[----:B------:R0:W-:Y:S04]  /*192d0*/  STS.U8 [R82+UR4+0x1800], R81 ;  /* 0x0018005152007988 */ /* 0x0001e80008000004 */
[----:B------:R-:W-:Y:S04]  /*192e0*/  STL [R1+0x14a8], R0 ;  /* 0x0014a80001007387 */ /* 0x000fe80000100800 */
[----:B------:R1:W-:Y:S04]  /*192f0*/  STS.U8 [R82+UR4+0xdc00], R83 ;  /* 0x00dc005352007988 */ /* 0x0003e80008000004 */
[----:B0-----:R-:W4:Y:S04]  /*19300*/  LDL.LU R81, [R1+0x58] ;  /* 0x0000580001517983 */ /* 0x001f280000300800 */
[----:B-1----:R-:W4:Y:S04]  /*19310*/  LDL.LU R83, [R1+0x4c] ;  /* 0x00004c0001537983 */ /* 0x002f280000300800 */
[----:B--2---:R0:W-:Y:S04]  /*19320*/  STS.U8 [R82+UR4+0x2000], R85 ;  /* 0x0020005552007988 */ /* 0x0041e80008000004 */
[----:B0-----:R-:W2:Y:S04]  /*19330*/  LDL.LU R85, [R1+0x28] ;  /* 0x0000280001557983 */ /* 0x001ea80000300800 */
[----:B------:R0:W-:Y:S04]  /*19340*/  STS.U8 [R82+UR4+0x6000], R86 ;  /* 0x0060005652007988 */ /* 0x0001e80008000004 */
[----:B0-----:R-:W2:Y:S04]  /*19350*/  LDL.LU R86, [R1+0x24] ;  /* 0x0000240001567983 */ /* 0x001ea80000300800 */
[----:B---3--:R0:W-:Y:S04]  /*19360*/  STS.U8 [R82+UR4+0xa000], R87 ;  /* 0x00a0005752007988 */ /* 0x0081e80008000004 */
[----:B0-----:R-:W3:Y:S01]  /*19370*/  LDL.LU R87, [R1+0x20] ;  /* 0x0000200001577983 */ /* 0x001ee20000300800 */
[----:B------:R-:W-:Y:S01]  /*19380*/  IADD3 R22, P0, PT, R54, R7, RZ ;  /* 0x0000000736167210 */ /* 0x000fe20007f1e0ff */
[----:B------:R-:W-:Y:S01]  /*19390*/  IMAD.X R24, R25, 0x1, R6, P1 ;  /* 0x0000000119187824 */ /* 0x000fe200008e0606 */
[----:B------:R-:W-:-:S03]  /*193a0*/  IADD3 R12, P1, PT, R17, R3, RZ ;  /* 0x00000003110c7210 */ /* 0x000fc60007f3e0ff */
[----:B------:R-:W-:Y:S01]  /*193b0*/  IMAD.X R23, R25, 0x1, R8, P0 ;  /* 0x0000000119177824 */ /* 0x000fe200000e0608 */
[----:B------:R-:W-:Y:S01]  /*193c0*/  IADD3 R13, P0, PT, R17, R5, RZ ;  /* 0x00000005110d7210 */ /* 0x000fe20007f1e0ff */
[----:B------:R0:W-:Y:S01]  /*193d0*/  STS.U8 [R82+UR4+0x9000], R16 ;  /* 0x0090001052007988 */ /* 0x0001e20008000004 */
[----:B------:R-:W-:-:S03]  /*193e0*/  IMAD.X R20, R26, 0x1, R4, P1 ;  /* 0x000000011a147824 */ /* 0x000fc600008e0604 */
[----:B------:R-:W-:Y:S01]  /*193f0*/  IMAD.X R2, R26, 0x1, R6, P0 ;  /* 0x000000011a027824 */ /* 0x000fe200000e0606 */
[----:B------:R-:W-:Y:S01]  /*19400*/  STS.U8 [R82+UR4+0x6400], R88 ;  /* 0x0064005852007988 */ /* 0x000fe20008000004 */
[----:B0-----:R-:W-:Y:S01]  /*19410*/  IADD3 R16, P6, PT, R17, R7, RZ ;  /* 0x0000000711107210 */ /* 0x001fe20007fde0ff */
[----:B------:R-:W-:-:S04]  /*19420*/  VIADD R9, R80, 0xffffff84 ;  /* 0xffffff8450097836 */ /* 0x000fc80000000000 */
[----:B------:R-:W-:Y:S01]  /*19430*/  IMAD.X R0, R26, 0x1, R8, P6 ;  /* 0x000000011a007824 */ /* 0x000fe200030e0608 */
[----:B------:R-:W-:Y:S01]  /*19440*/  ISETP.GE.U32.AND P1, PT, R9, 0x7fffff05, PT ;  /* 0x7fffff050900780c */ /* 0x000fe20003f26070 */
[C---:B------:R-:W-:Y:S02]  /*19450*/  VIADD R9, R80.reuse, 0xffffff99 ;  /* 0xffffff9950097836 */ /* 0x040fe40000000000 */
[----:B------:R-:W-:Y:S01]  /*19460*/  VIADD R10, R80, 0xffffff9a ;  /* 0xffffff9a500a7836 */ /* 0x000fe20000000000 */
[----:B----4-:R0:W-:Y:S04]  /*19470*/  STS.U8 [R82+UR4+0xe000], R93 ;  /* 0x00e0005d52007988 */ /* 0x0101e80008000004 */
[----:B0-----:R-:W4:Y:S04]  /*19480*/  LDL.LU R93, [R1+0x1c] ;  /* 0x00001c00015d7983 */ /* 0x001f280000300800 */
        /* <DEDUP_REMOVED lines=8> */
[----:B------:R-:W-:-:S03]  /*19510*/  IADD3 R88, P0, PT, R21, R3, RZ ;  /* 0x0000000315587210 */ /* 0x000fc60007f1e0ff */
[----:B------:R-:W-:Y:S04]  /*19520*/  STL [R1+0x1538], R0 ;  /* 0x0015380001007387 */ /* 0x000fe80000100800 */
[----:B------:R-:W-:Y:S01]  /*19530*/  STL [R1+0x154c], R88 ;  /* 0x00154c5801007387 */ /* 0x000fe20000100800 */
[----:B------:R-:W-:-:S05]  /*19540*/  IMAD.X R17, R19, 0x1, R4, P0 ;  /* 0x0000000113117824 */ /* 0x000fca00000e0604 */
[----:B------:R-:W-:Y:S04]  /*19550*/  STL [R1+0x1548], R17 ;  /* 0x0015481101007387 */ /* 0x000fe80000100800 */
[----:B------:R-:W4:Y:S04]  /*19560*/  LDL.LU R78, [R1+0x340] ;  /* 0x00034000014e7983 */ /* 0x000f280000300800 */
[----:B------:R0:W-:Y:S04]  /*19570*/  STS.U8 [R82+UR4+0x2400], R79 ;  /* 0x0024004f52007988 */ /* 0x0001e80008000004 */
[----:B0-----:R-:W4:Y:S04]  /*19580*/  LDL.LU R79, [R1+0x33c] ;  /* 0x00033c00014f7983 */ /* 0x001f280000300800 */
[----:B------:R-:W4:Y:S04]  /*19590*/  LDL.LU R80, [R1+0x338] ;  /* 0x0003380001507983 */ /* 0x000f280000300800 */
[----:B------:R0:W-:Y:S04]  /*195a0*/  STS.U8 [R82+UR4+0xa400], R81 ;  /* 0x00a4005152007988 */ /* 0x0001e80008000004 */
        /* <DEDUP_REMOVED lines=9> */
[----:B------:R-:W-:-:S02]  /*19640*/  ISETP.GE.U32.AND P6, PT, R9, 0x7fffff1a, PT ;  /* 0x7fffff1a0900780c */ /* 0x000fc40003fc6070 */
[----:B------:R-:W-:Y:S01]  /*19650*/  LOP3.LUT R9, R82, 0x10, RZ, 0x3c, !PT ;  /* 0x0000001052097812 */ /* 0x000fe200078e3cff */
[----:B------:R-:W-:Y:S04]  /*19660*/  STS.U8 [R82+UR4+0x2c00], R92 ;  /* 0x002c005c52007988 */ /* 0x000fe80008000004 */
        /* <DEDUP_REMOVED lines=13> */
[----:B----4-:R0:W-:Y:S04]  /*19740*/  STS.U8 [R82+UR4+0xe800], R93 ;  /* 0x00e8005d52007988 */ /* 0x0101e80008000004 */
[----:B------:R-:W-:Y:S04]  /*19750*/  STS.U8 [R82+UR4+0xb800], R28 ;  /* 0x00b8001c52007988 */ /* 0x000fe80008000004 */
[----:B------:R-:W-:Y:S04]  /*19760*/  STS.U8 [R82+UR4+0xf800], R27 ;  /* 0x00f8001b52007988 */ /* 0x000fe80008000004 */
[----:B0-----:R-:W4:Y:S04]  /*19770*/  LDL.LU R93, [R1+0x244] ;  /* 0x00024400015d7983 */ /* 0x001f280000300800 */
[----:B------:R-:W-:Y:S04]  /*19780*/  STS.U8 [R82+UR4+0x3c00], R38 ;  /* 0x003c002652007988 */ /* 0x000fe80008000004 */
[----:B------:R-:W-:Y:S04]  /*19790*/  STS.U8 [R82+UR4+0x7c00], R37 ;  /* 0x007c002552007988 */ /* 0x000fe80008000004 */
[----:B------:R-:W-:Y:S04]  /*197a0*/  STS.U8 [R82+UR4+0xbc00], R36 ;  /* 0x00bc002452007988 */ /* 0x000fe80008000004 */
[----:B------:R-:W-:Y:S04]  /*197b0*/  STS.U8 [R82+UR4+0xfc00], R35 ;  /* 0x00fc002352007988 */ /* 0x000fe80008000004 */
[----:B------:R-:W-:Y:S04]  /*197c0*/  STS.U8 [R9+UR4+0xc080], R67 ;  /* 0x00c0804309007988 */ /* 0x000fe80008000004 */
[----:B------:R-:W-:Y:S04]  /*197d0*/  STS.U8 [R9+UR4+0x8080], R68 ;  /* 0x0080804409007988 */ /* 0x000fe80008000004 */
[----:B------:R-:W-:Y:S04]  /*197e0*/  STS.U8 [R9+UR4+0x4080], R69 ;  /* 0x0040804509007988 */ /* 0x000fe80008000004 */
[----:B------:R-:W-:Y:S01]  /*197f0*/  STS.U8 [R9+UR4+0x80], R74 ;  /* 0x0000804a09007988 */ /* 0x000fe20008000004 */
[----:B------:R-:W-:-:S03]  /*19800*/  ISETP.GE.U32.AND P0, PT, R10, 0x7fffff1b, PT ;  /* 0x7fffff1b0a00780c */ /* 0x000fc60003f06070 */
[----:B------:R-:W-:Y:S04]  /*19810*/  STS.U8 [R9+UR4+0x480], R78 ;  /* 0x0004804e09007988 */ /* 0x000fe80008000004 */
[----:B------:R-:W-:Y:S04]  /*19820*/  STS.U8 [R9+UR4+0x4480], R79 ;  /* 0x0044804f09007988 */ /* 0x000fe80008000004 */
[----:B--2---:R0:W-:Y:S04]  /*19830*/  STS.U8 [R9+UR4+0x4880], R85 ;  /* 0x0048805509007988 */ /* 0x0041e80008000004 */
[----:B0-----:R-:W2:Y:S04]  /*19840*/  LDL.LU R85, [R1+0x240] ;  /* 0x0002400001557983 */ /* 0x001ea80000300800 */
[----:B------:R0:W-:Y:S04]  /*19850*/  STS.U8 [R9+UR4+0x8880], R86 ;  /* 0x0088805609007988 */ /* 0x0001e80008000004 */
[----:B0-----:R-:W2:Y:S04]  /*19860*/  LDL.LU R86, [R1+0x23c] ;  /* 0x00023c0001567983 */ /* 0x001ea80000300800 */
[----:B---3--:R0:W-:Y:S04]  /*19870*/  STS.U8 [R9+UR4+0xc880], R87 ;  /* 0x00c8805709007988 */ /* 0x0081e80008000004 */
[----:B0-----:R-:W3:Y:S04]  /*19880*/  LDL.LU R87, [R1+0x234] ;  /* 0x0002340001577983 */ /* 0x001ee80000300800 */
[----:B------:R-:W3:Y:S04]  /*19890*/  LDL.LU R82, [R1+0x1d4] ;  /* 0x0001d40001527983 */ /* 0x000ee80000300800 */
        /* <DEDUP_REMOVED lines=23> */
[----:B------:R0:W-:Y:S04]  /*19a10*/  STS.U8 [R9+UR4+0x8480], R80 ;  /* 0x0084805009007988 */ /* 0x0001e80008000004 */
[----:B------:R1:W-:Y:S04]  /*19a20*/  STS.U8 [R9+UR4+0xc480], R81 ;  /* 0x00c4805109007988 */ /* 0x0003e80008000004 */
[----:B------:R4:W-:Y:S04]  /*19a30*/  STS.U8 [R9+UR4+0x880], R83 ;  /* 0x0008805309007988 */ /* 0x0009e80008000004 */
[----:B0-----:R-:W3:Y:S04]  /*19a40*/  LDL.LU R80, [R1+0x18] ;  /* 0x0000180001507983 */ /* 0x001ee80000300800 */
[----:B-1----:R-:W3:Y:S04]  /*19a50*/  LDL.LU R81, [R1+0x14] ;  /* 0x0000140001517983 */ /* 0x002ee80000300800 */
[----:B----4-:R0:W-:Y:S04]  /*19a60*/  STS.U8 [R9+UR4+0xc80], R93 ;  /* 0x000c805d09007988 */ /* 0x0101e80008000004 */
[----:B------:R-:W4:Y:S04]  /*19a70*/  LDL.LU R83, [R1+0x10] ;  /* 0x0000100001537983 */ /* 0x000f280000300800 */
[----:B0-----:R-:W4:Y:S04]  /*19a80*/  LDL.LU R93, [R1+0xc] ;  /* 0x00000c00015d7983 */ /* 0x001f280000300800 */
[----:B--2---:R0:W-:Y:S04]  /*19a90*/  STS.U8 [R9+UR4+0x4c80], R85 ;  /* 0x004c805509007988 */ /* 0x0041e80008000004 */
[----:B0-----:R-:W2:Y:S04]  /*19aa0*/  LDL.LU R85, [R1+0x1ae0] ;  /* 0x001ae00001557983 */ /* 0x001ea80000300800 */
[----:B------:R0:W-:Y:S04]  /*19ab0*/  STS.U8 [R9+UR4+0x8c80], R86 ;  /* 0x008c805609007988 */ /* 0x0001e80008000004 */
[----:B0-----:R-:W2:Y:S04]  /*19ac0*/  LDL.LU R86, [R1+0x1adc] ;  /* 0x001adc0001567983 */ /* 0x001ea80000300800 */
[----:B---3--:R0:W-:Y:S04]  /*19ad0*/  STS.U8 [R9+UR4+0xcc80], R87 ;  /* 0x00cc805709007988 */ /* 0x0081e80008000004 */
[----:B0-----:R-:W3:Y:S04]  /*19ae0*/  LDL.LU R87, [R1+0x1ad8] ;  /* 0x001ad80001577983 */ /* 0x001ee80000300800 */
[----:B------:R0:W-:Y:S04]  /*19af0*/  STS.U8 [R9+UR4+0x2080], R62 ;  /* 0x0020803e09007988 */ /* 0x0001e80008000004 */
[----:B------:R1:W-:Y:S04]  /*19b00*/  STS.U8 [R9+UR4+0x6080], R54 ;  /* 0x0060803609007988 */ /* 0x0003e80008000004 */
[----:B------:R1:W-:Y:S04]  /*19b10*/  STS.U8 [R9+UR4+0xa080], R58 ;  /* 0x00a0803a09007988 */ /* 0x0003e80008000004 */
[----:B0-----:R-:W3:Y:S04]  /*19b20*/  LDL.LU R62, [R1+0x39c] ;  /* 0x00039c00013e7983 */ /* 0x001ee80000300800 */
[----:B-1----:R-:W3:Y:S04]  /*19b30*/  LDL.LU R54, [R1+0x398] ;  /* 0x0003980001367983 */ /* 0x002ee80000300800 */
[----:B------:R0:W-:Y:S04]  /*19b40*/  STS.U8 [R9+UR4+0xe080], R75 ;  /* 0x00e0804b09007988 */ /* 0x0001e80008000004 */
[----:B------:R-:W3:Y:S04]  /*19b50*/  LDL.LU R58, [R1+0x394] ;  /* 0x00039400013a7983 */ /* 0x000ee80000300800 */
[----:B------:R1:W-:Y:S04]  /*19b60*/  STS.U8 [R9+UR4+0x2480], R76 ;  /* 0x0024804c09007988 */ /* 0x0003e80008000004 */
[----:B0-----:R-:W3:Y:S04]  /*19b70*/  LDL.LU R75, [R1+0x390] ;  /* 0x00039000014b7983 */ /* 0x001ee80000300800 */
[----:B------:R0:W-:Y:S04]  /*19b80*/  STS.U8 [R9+UR4+0x6480], R77 ;  /* 0x0064804d09007988 */ /* 0x0001e80008000004 */
[----:B-1----:R-:W3:Y:S04]  /*19b90*/  LDL.LU R76, [R1+0x32c] ;  /* 0x00032c00014c7983 */ /* 0x002ee80000300800 */
[----:B------:R1:W-:Y:S04]  /*19ba0*/  STS.U8 [R9+UR4+0xa480], R78 ;  /* 0x00a4804e09007988 */ /* 0x0003e80008000004 */
[----:B0-----:R-:W3:Y:S04]  /*19bb0*/  LDL.LU R77, [R1+0x328] ;  /* 0x00032800014d7983 */ /* 0x001ee80000300800 */
[----:B------:R0:W-:Y:S04]  /*19bc0*/  STS.U8 [R9+UR4+0xe480], R79 ;  /* 0x00e4804f09007988 */ /* 0x0001e80008000004 */
[----:B-1----:R-:W3:Y:S04]  /*19bd0*/  LDL.LU R78, [R1+0x324] ;  /* 0x00032400014e7983 */ /* 0x002ee80000300800 */
[----:B0-----:R-:W3:Y:S04]  /*19be0*/  LDL.LU R79, [R1+0x320] ;  /* 0x00032000014f7983 */ /* 0x001ee80000300800 */
[----:B------:R0:W-:Y:S02]  /*19bf0*/  STS.U8 [R9+UR4+0x1080], R82 ;  /* 0x0010805209007988 */ /* 0x0001e40008000004 */
[----:B0-----:R-:W0:Y:S02]  /*19c00*/  S2R R82, SR_TID.X ;  /* 0x0000000000527919 */ /* 0x001e240000002100 */
[----:B------:R1:W-:Y:S04]  /*19c10*/  STS.U8 [R9+UR4+0x2880], R80 ;  /* 0x0028805009007988 */ /* 0x0003e80008000004 */
[----:B------:R1:W-:Y:S04]  /*19c20*/  STS.U8 [R9+UR4+0x6880], R81 ;  /* 0x0068805109007988 */ /* 0x0003e80008000004 */
[----:B----4-:R4:W-:Y:S04]  /*19c30*/  STS.U8 [R9+UR4+0xa880], R83 ;  /* 0x00a8805309007988 */ /* 0x0109e80008000004 */
[----:B-1----:R-:W3:Y:S04]  /*19c40*/  LDL.LU R80, [R1+0x2ac] ;  /* 0x0002ac0001507983 */ /* 0x002ee80000300800 */
[----:B------:R-:W3:Y:S04]  /*19c50*/  LDL.LU R81, [R1+0x2a8] ;  /* 0x0002a80001517983 */ /* 0x000ee80000300800 */
[----:B------:R1:W-:Y:S04]  /*19c60*/  STS.U8 [R9+UR4+0xe880], R93 ;  /* 0x00e8805d09007988 */ /* 0x0003e80008000004 */
[----:B----4-:R-:W4:Y:S04]  /*19c70*/  LDL.LU R83, [R1+0x2a4] ;  /* 0x0002a40001537983 */ /* 0x010f280000300800 */
[----:B-1----:R-:W4:Y:S01]  /*19c80*/  LDL.LU R93, [R1+0x2a0] ;  /* 0x0002a000015d7983 */ /* 0x002f220000300800 */
[----:B0-----:R-:W-:-:S03]  /*19c90*/  LOP3.LUT R82, R82, 0x7f, RZ, 0xc0, !PT ;  /* 0x0000007f52527812 */ /* 0x001fc600078ec0ff */
[----:B------:R0:W-:Y:S04]  /*19ca0*/  STS.U8 [R9+UR4+0x5880], R10 ;  /* 0x0058800a09007988 */ /* 0x0001e80008000004 */
[----:B------:R1:W-:Y:S01]  /*19cb0*/  STS.U8 [R9+UR4+0x5c80], R55 ;  /* 0x005c803709007988 */ /* 0x0003e20008000004 */
[----:B0-----:R-:W-:-:S03]  /*19cc0*/  LOP3.LUT R10, R82, 0x20, RZ, 0x3c, !PT ;  /* 0x00000020520a7812 */ /* 0x001fc600078e3cff */
[----:B------:R0:W-:Y:S04]  /*19cd0*/  STS.U8 [R9+UR4+0x9c80], R56 ;  /* 0x009c803809007988 */ /* 0x0001e80008000004 */
[----:B-1----:R-:W4:Y:S04]  /*19ce0*/  LDL.LU R55, [R1+0x230] ;  /* 0x0002300001377983 */ /* 0x002f280000300800 */
        /* <DEDUP_REMOVED lines=11> */
[----:B------:R1:W-:Y:S04]  /*19da0*/  STS.U8 [R9+UR4+0xdc80], R57 ;  /* 0x00dc803909007988 */ /* 0x0003e80008000004 */
[----:B--2---:R-:W-:Y:S04]  /*19db0*/  STS.U8 [R9+UR4+0xac80], R85 ;  /* 0x00ac805509007988 */ /* 0x004fe80008000004 */
        /* <DEDUP_REMOVED lines=15> */
[----:B---3--:R-:W-:Y:S04]  /*19eb0*/  STS.U8 [R9+UR4+0x2c80], R87 ;  /* 0x002c805709007988 */ /* 0x008fe80008000004 */
[----:B------:R-:W-:Y:S04]  /*19ec0*/  STS.U8 [R9+UR4+0x7c80], R49 ;  /* 0x007c803109007988 */ /* 0x000fe80008000004 */
[----:B------:R-:W-:Y:S04]  /*19ed0*/  STS.U8 [R9+UR4+0xbc80], R48 ;  /* 0x00bc803009007988 */ /* 0x000fe80008000004 */
[----:B------:R-:W-:Y:S04]  /*19ee0*/  STS.U8 [R9+UR4+0xfc80], R47 ;  /* 0x00fc802f09007988 */ /* 0x000fe80008000004 */
[----:B0-----:R-:W2:Y:S04]  /*19ef0*/  LDL.LU R56, [R1+0x22c] ;  /* 0x00022c0001387983 */ /* 0x001ea80000300800 */
[----:B-1----:R-:W3:Y:S04]  /*19f00*/  LDL.LU R57, [R1+0x228] ;  /* 0x0002280001397983 */ /* 0x002ee80000300800 */
[----:B------:R0:W-:Y:S04]  /*19f10*/  STS.U8 [R10+UR4+0x100], R62 ;  /* 0x0001003e0a007988 */ /* 0x0001e80008000004 */
        /* <DEDUP_REMOVED lines=14> */
[----:B-1----:R-:W3:Y:S04]  /*1a000*/  LDL.LU R79, [R1+0x154] ;  /* 0x00015400014f7983 */ /* 0x002ee80000300800 */
[----:B------:R0:W-:Y:S04]  /*1a010*/  STS.U8 [R10+UR4+0x900], R80 ;  /* 0x000900500a007988 */ /* 0x0001e80008000004 */
[----:B------:R1:W-:Y:S04]  /*1a020*/  STS.U8 [R10+UR4+0x4900], R81 ;  /* 0x004900510a007988 */ /* 0x0003e80008000004 */
[----:B0-----:R-:W3:Y:S04]  /*1a030*/  LDL.LU R80, [R1+0x150] ;  /* 0x0001500001507983 */ /* 0x001ee80000300800 */
[----:B----4-:R0:W-:Y:S04]  /*1a040*/  STS.U8 [R10+UR4+0x8900], R83 ;  /* 0x008900530a007988 */ /* 0x0101e80008000004 */
[----:B-1----:R-:W4:Y:S04]  /*1a050*/  LDL.LU R81, [R1+0xdc] ;  /* 0x0000dc0001517983 */ /* 0x002f280000300800 */
[----:B------:R1:W-:Y:S04]  /*1a060*/  STS.U8 [R10+UR4+0xc900], R93 ;  /* 0x00c9005d0a007988 */ /* 0x0003e80008000004 */
[----:B0-----:R-:W4:Y:S04]  /*1a070*/  LDL.LU R83, [R1+0xd8] ;  /* 0x0000d80001537983 */ /* 0x001f280000300800 */
[----:B-1----:R-:W4:Y:S04]  /*1a080*/  LDL.LU R93, [R1+0xd4] ;  /* 0x0000d400015d7983 */ /* 0x002f280000300800 */
[----:B------:R-:W4:Y:S04]  /*1a090*/  LDL.LU R82, [R1+0xd0] ;  /* 0x0000d00001527983 */ /* 0x000f280000300800 */
        /* <DEDUP_REMOVED lines=14> */
[----:B------:R-:W4:Y:S04]  /*1a180*/  LDL.LU R11, [R1] ;  /* 0x00000000010b7983 */ /* 0x000f280000300800 */
[----:B------:R0:W-:Y:S04]  /*1a190*/  STS.U8 [R10+UR4+0xd00], R55 ;  /* 0x000d00370a007988 */ /* 0x0001e80008000004 */
[----:B0-----:R-:W4:Y:S04]  /*1a1a0*/  LDL.LU R55, [R1+0x1ad4] ;  /* 0x001ad40001377983 */ /* 0x001f280000300800 */
[----:B--2---:R0:W-:Y:S04]  /*1a1b0*/  STS.U8 [R10+UR4+0x4d00], R56 ;  /* 0x004d00380a007988 */ /* 0x0041e80008000004 */
[----:B---3--:R1:W-:Y:S04]  /*1a1c0*/  STS.U8 [R10+UR4+0x8d00], R57 ;  /* 0x008d00390a007988 */ /* 0x0083e80008000004 */
[----:B0-----:R-:W2:Y:S04]  /*1a1d0*/  LDL.LU R56, [R1+0x1ad0] ;  /* 0x001ad00001387983 */ /* 0x001ea80000300800 */
[----:B-1----:R-:W3:Y:S04]  /*1a1e0*/  LDL.LU R57, [R1+0x1acc] ;  /* 0x001acc0001397983 */ /* 0x002ee80000300800 */
[----:B------:R0:W-:Y:S04]  /*1a1f0*/  STS.U8 [R10+UR4+0xcd00], R62 ;  /* 0x00cd003e0a007988 */ /* 0x0001e80008000004 */
[----:B------:R1:W-:Y:S04]  /*1a200*/  STS.U8 [R10+UR4+0x1100], R54 ;  /* 0x001100360a007988 */ /* 0x0003e80008000004 */
[----:B0-----:R-:W2:Y:S04]  /*1a210*/  LDL.LU R62, [R1+0x1ac8] ;  /* 0x001ac800013e7983 */ /* 0x001ea80000300800 */
[----:B------:R0:W-:Y:S04]  /*1a220*/  STS.U8 [R10+UR4+0x5100], R58 ;  /* 0x0051003a0a007988 */ /* 0x0001e80008000004 */
[----:B-1----:R-:W2:Y:S04]  /*1a230*/  LDL.LU R54, [R1+0x1ac4] ;  /* 0x001ac40001367983 */ /* 0x002ea80000300800 */
        /* <DEDUP_REMOVED lines=10> */
[----:B-1----:R-:W2:Y:S04]  /*1a2e0*/  LDL.LU R79, [R1+0x1aac] ;  /* 0x001aac00014f7983 */ /* 0x002ea80000300800 */
[----:B------:R0:W-:Y:S04]  /*1a2f0*/  STS.U8 [R10+UR4+0xd500], R80 ;  /* 0x00d500500a007988 */ /* 0x0001e80008000004 */
[----:B----4-:R1:W-:Y:S04]  /*1a300*/  STS.U8 [R10+UR4+0x1900], R81 ;  /* 0x001900510a007988 */ /* 0x0103e80008000004 */
[----:B0-----:R-:W4:Y:S04]  /*1a310*/  LDL.LU R80, [R1+0x1aa8] ;  /* 0x001aa80001507983 */ /* 0x001f280000300800 */
[----:B------:R0:W-:Y:S04]  /*1a320*/  STS.U8 [R10+UR4+0x5900], R83 ;  /* 0x005900530a007988 */ /* 0x0001e80008000004 */
[----:B-1----:R-:W3:Y:S04]  /*1a330*/  LDL.LU R81, [R1+0x1aa4] ;  /* 0x001aa40001517983 */ /* 0x002ee80000300800 */
[----:B------:R1:W-:Y:S04]  /*1a340*/  STS.U8 [R10+UR4+0x9900], R93 ;  /* 0x0099005d0a007988 */ /* 0x0003e80008000004 */
[----:B0-----:R-:W3:Y:S04]  /*1a350*/  LDL.LU R83, [R1+0x1aa0] ;  /* 0x001aa00001537983 */ /* 0x001ee80000300800 */
        /* <DEDUP_REMOVED lines=9> */
[----:B0-----:R-:W4:Y:S04]  /*1a3f0*/  LDL.LU R66, [R1+0x3ac] ;  /* 0x0003ac0001427983 */ /* 0x001f280000300800 */
[----:B------:R-:W4:Y:S04]  /*1a400*/  LDL.LU R71, [R1+0x3a8] ;  /* 0x0003a80001477983 */ /* 0x000f280000300800 */
[----:B------:R-:W4:Y:S04]  /*1a410*/  LDL.LU R72, [R1+0x3a4] ;  /* 0x0003a40001487983 */ /* 0x000f280000300800 */
[----:B------:R-:W4:Y:S04]  /*1a420*/  LDL.LU R73, [R1+0x3a0] ;  /* 0x0003a00001497983 */ /* 0x000f280000300800 */
[----:B------:R-:W4:Y:S04]  /*1a430*/  LDL.LU R68, [R1+0x31c] ;  /* 0x00031c0001447983 */ /* 0x000f280000300800 */
[----:B------:R-:W4:Y:S04]  /*1a440*/  LDL.LU R69, [R1+0x318] ;  /* 0x0003180001457983 */ /* 0x000f280000300800 */
[----:B------:R-:W4:Y:S04]  /*1a450*/  LDL.LU R74, [R1+0x314] ;  /* 0x00031400014a7983 */ /* 0x000f280000300800 */
[----:B------:R0:W-:Y:S04]  /*1a460*/  STS.U8 [R10+UR4+0x2900], R15 ;  /* 0x0029000f0a007988 */ /* 0x0001e80008000004 */
[----:B------:R1:W-:Y:S04]  /*1a470*/  STS.U8 [R10+UR4+0x6900], R14 ;  /* 0x0069000e0a007988 */ /* 0x0003e80008000004 */
[----:B------:R-:W4:Y:S04]  /*1a480*/  LDL.LU R63, [R1+0x310] ;  /* 0x00031000013f7983 */ /* 0x000f280000300800 */
[----:B------:R1:W-:Y:S04]  /*1a490*/  STS.U8 [R10+UR4+0x2100], R67 ;  /* 0x002100430a007988 */ /* 0x0003e80008000004 */
[----:B------:R1:W-:Y:S04]  /*1a4a0*/  STS.U8 [R10+UR4+0x6500], R64 ;  /* 0x006500400a007988 */ /* 0x0003e80008000004 */
[----:B0-----:R-:W4:Y:S04]  /*1a4b0*/  LDL R15, [R1+0x1260] ;  /* 0x00126000010f7983 */ /* 0x001f280000100800 */
[----:B-1----:R-:W4:Y:S04]  /*1a4c0*/  LDL R14, [R1+0x1264] ;  /* 0x00126400010e7983 */ /* 0x002f280000100800 */
[----:B------:R-:W4:Y:S04]  /*1a4d0*/  LDL R67, [R1+0x1268] ;  /* 0x0012680001437983 */ /* 0x000f280000100800 */
[----:B------:R-:W4:Y:S04]  /*1a4e0*/  LDL R64, [R1+0x126c] ;  /* 0x00126c0001407983 */ /* 0x000f280000100800 */
[----:B------:R0:W-:Y:S04]  /*1a4f0*/  STS.U8 [R10+UR4+0x1d00], R70 ;  /* 0x001d00460a007988 */ /* 0x0001e80008000004 */
[----:B0-----:R-:W4:Y:S04]  /*1a500*/  LDL R70, [R1+0x1274] ;  /* 0x0012740001467983 */ /* 0x001f280000100800 */
[----:B--2---:R0:W-:Y:S04]  /*1a510*/  STS.U8 [R10+UR4+0xed00], R79 ;  /* 0x00ed004f0a007988 */ /* 0x0041e80008000004 */
[----:B0-----:R-:W2:Y:S04]  /*1a520*/  LDL R79, [R1+0x1270] ;  /* 0x00127000014f7983 */ /* 0x001ea80000100800 */
[----:B------:R0:W-:Y:S02]  /*1a530*/  STS.U8 [R10+UR4+0xd900], R82 ;  /* 0x00d900520a007988 */ /* 0x0001e40008000004 */
[----:B0-----:R-:W0:Y:S02]  /*1a540*/  S2R R82, SR_TID.X ;  /* 0x0000000000527919 */ /* 0x001e240000002100 */
[----:B------:R-:W-:Y:S04]  /*1a550*/  STS.U8 [R10+UR4+0xa900], R11 ;  /* 0x00a9000b0a007988 */ /* 0x000fe80008000004 */
[----:B------:R1:W-:Y:S04]  /*1a560*/  STS.U8 [R10+UR4+0x3d00], R62 ;  /* 0x003d003e0a007988 */ /* 0x0003e80008000004 */
[----:B------:R-:W-:Y:S01]  /*1a570*/  STS.U8 [R10+UR4+0xa500], R65 ;  /* 0x00a500410a007988 */ /* 0x000fe20008000004 */
[----:B-1----:R-:W-:-:S03]  /*1a580*/  PRMT R62, RZ, 0x7610, R62 ;  /* 0x00007610ff3e7816 */ /* 0x002fc6000000003e */
[----:B---3--:R-:W-:Y:S04]  /*1a590*/  STS.U8 [R10+UR4+0x2d00], R83 ;  /* 0x002d00530a007988 */ /* 0x008fe80008000004 */
[----:B------:R-:W-:Y:S04]  /*1a5a0*/  STS.U8 [R10+UR4+0x6d00], R81 ;  /* 0x006d00510a007988 */ /* 0x000fe80008000004 */
[----:B----4-:R-:W-:Y:S04]  /*1a5b0*/  STS.U8 [R10+UR4+0xe900], R93 ;  /* 0x00e9005d0a007988 */ /* 0x010fe80008000004 */
[----:B------:R-:W-:Y:S01]  /*1a5c0*/  STS.U8 [R10+UR4+0xad00], R80 ;  /* 0x00ad00500a007988 */ /* 0x000fe20008000004 */
[----:B0-----:R-:W-:-:S03]  /*1a5d0*/  LOP3.LUT R82, R82, 0x7f, RZ, 0xc0, !PT ;  /* 0x0000007f52527812 */ /* 0x001fc600078ec0ff */
[----:B------:R-:W-:Y:S01]  /*1a5e0*/  STS.U8 [R10+UR4+0x3100], R78 ;  /* 0x0031004e0a007988 */ /* 0x000fe20008000004 */
[----:B------:R-:W-:-:S03]  /*1a5f0*/  LOP3.LUT R11, R82, 0x30, RZ, 0x3c, !PT ;  /* 0x00000030520b7812 */ /* 0x000fc600078e3cff */
        /* <DEDUP_REMOVED lines=12> */
[----:B------:R-:W-:Y:S04]  /*1a6c0*/  STS.U8 [R10+UR4+0xbd00], R60 ;  /* 0x00bd003c0a007988 */ /* 0x000fe80008000004 */
[----:B------:R-:W-:Y:S01]  /*1a6d0*/  STS.U8 [R10+UR4+0xfd00], R59 ;  /* 0x00fd003b0a007988 */ /* 0x000fe20008000004 */
[----:B0-----:R-:W-:-:S03]  /*1a6e0*/  PRMT R61, RZ, 0x7610, R61 ;  /* 0x00007610ff3d7816 */ /* 0x001fc6000000003d */
[----:B------:R0:W-:Y:S04]  /*1a6f0*/  STS.U8 [R11+UR4+0x180], R66 ;  /* 0x000180420b007988 */ /* 0x0001e80008000004 */
[----:B------:R-:W-:Y:S04]  /*1a700*/  STS.U8 [R11+UR4+0x4180], R71 ;  /* 0x004180470b007988 */ /* 0x000fe80008000004 */
[----:B------:R-:W-:Y:S04]  /*1a710*/  STS.U8 [R11+UR4+0x8180], R72 ;  /* 0x008180480b007988 */ /* 0x000fe80008000004 */
[----:B------:R-:W-:Y:S04]  /*1a720*/  STS.U8 [R11+UR4+0xc180], R73 ;  /* 0x00c180490b007988 */ /* 0x000fe80008000004 */
[----:B------:R1:W-:Y:S04]  /*1a730*/  STS.U8 [R11+UR4+0x580], R68 ;  /* 0x000580440b007988 */ /* 0x0003e80008000004 */
[----:B------:R3:W-:Y:S04]  /*1a740*/  STS.U8 [R11+UR4+0x4580], R69 ;  /* 0x004580450b007988 */ /* 0x0007e80008000004 */
[----:B------:R4:W-:Y:S04]  /*1a750*/  STS.U8 [R11+UR4+0x8580], R74 ;  /* 0x0085804a0b007988 */ /* 0x0009e80008000004 */
[----:B------:R0:W-:Y:S04]  /*1a760*/  STS.U8 [R11+UR4+0xc580], R63 ;  /* 0x00c5803f0b007988 */ /* 0x0001e80008000004 */
[----:B------:R1:W2:Y:S04]  /*1a770*/  @!P0 LDG.E.U8 R62, desc[UR14][R14.64] ;  /* 0x0000000e0e3e8981 */ /* 0x0002a8000c1e1100 */
[----:B------:R-:W2:Y:S04]  /*1a780*/  LDL R65, [R1+0x1278] ;  /* 0x0012780001417983 */ /* 0x000ea80000100800 */
[----:B0-----:R-:W2:Y:S01]  /*1a790*/  LDL R66, [R1+0x127c] ;  /* 0x00127c0001427983 */ /* 0x001ea20000100800 */
[----:B-1----:R-:W-:-:S02]  /*1a7a0*/  @!P0 IMAD.MOV.U32 R14, RZ, RZ, R64 ;  /* 0x000000ffff0e8224 */ /* 0x002fc400078e0040 */
[----:B------:R-:W-:Y:S01]  /*1a7b0*/  @!P0 IMAD.MOV.U32 R15, RZ, RZ, R67 ;  /* 0x000000ffff0f8224 */ /* 0x000fe200078e0043 */
[----:B------:R-:W-:Y:S01]  /*1a7c0*/  PRMT R18, RZ, 0x7610, R18 ;  /* 0x00007610ff127816 */ /* 0x000fe20000000012 */
[----:B------:R-:W2:Y:S01]  /*1a7d0*/  LDL R68, [R1+0x1280] ;  /* 0x0012800001447983 */ /* 0x000ea20000100800 */
[----:B------:R-:W0:Y:S03]  /*1a7e0*/  LDC R64, c[0x0][0x3a0] ;  /* 0x0000e800ff407b82 */ /* 0x000e260000000800 */
[----:B------:R1:W2:Y:S04]  /*1a7f0*/  @!P0 LDG.E.U8 R61, desc[UR14][R14.64] ;  /* 0x0000000e0e3d8981 */ /* 0x0002a8000c1e1100 */
[----:B---3--:R-:W3:Y:S04]  /*1a800*/  LDL R69, [R1+0x1284] ;  /* 0x0012840001457983 */ /* 0x008ee80000100800 */
[----:B----4-:R-:W4:Y:S01]  /*1a810*/  LDL R74, [R1+0x1288] ;  /* 0x00128800014a7983 */ /* 0x010f220000100800 */
[----:B-1----:R-:W-:-:S03]  /*1a820*/  @!P0 IMAD.MOV.U32 R14, RZ, RZ, R70 ;  /* 0x000000ffff0e8224 */ /* 0x002fc600078e0046 */
[----:B------:R-:W4:Y:S04]  /*1a830*/  LDL R63, [R1+0x128c] ;  /* 0x00128c00013f7983 */ /* 0x000f280000100800 */
[----:B------:R-:W4:Y:S04]  /*1a840*/  LDL R71, [R1+0x1290] ;  /* 0x0012900001477983 */ /* 0x000f280000100800 */
[----:B------:R-:W4:Y:S01]  /*1a850*/  LDL R72, [R1+0x1294] ;  /* 0x0012940001487983 */ /* 0x000f220000100800 */
[----:B------:R-:W-:Y:S02]  /*1a860*/  PRMT R60, RZ, 0x7610, R60 ;  /* 0x00007610ff3c7816 */ /* 0x000fe4000000003c */
[----:B------:R-:W-:Y:S01]  /*1a870*/  PRMT R59, RZ, 0x7610, R59 ;  /* 0x00007610ff3b7816 */ /* 0x000fe2000000003b */
[----:B------:R-:W4:Y:S01]  /*1a880*/  LDL R73, [R1+0x1298] ;  /* 0x0012980001497983 */ /* 0x000f220000100800 */
[----:B------:R-:W-:-:S03]  /*1a890*/  PRMT R58, RZ, 0x7610, R58 ;  /* 0x00007610ff3a7816 */ /* 0x000fc6000000003a */
[----:B------:R-:W4:Y:S04]  /*1a8a0*/  LDL R67, [R1+0x129c] ;  /* 0x00129c0001437983 */ /* 0x000f280000100800 */
[----:B------:R-:W4:Y:S04]  /*1a8b0*/  LDL R77, [R1+0x12a0] ;  /* 0x0012a000014d7983 */ /* 0x000f280000100800 */
[----:B------:R-:W4:Y:S01]  /*1a8c0*/  LDL R78, [R1+0x12a4] ;  /* 0x0012a400014e7983 */ /* 0x000f220000100800 */
[----:B--2---:R-:W-:-:S05]  /*1a8d0*/  @!P0 IMAD.MOV.U32 R15, RZ, RZ, R79 ;  /* 0x000000ffff0f8224 */ /* 0x004fca00078e004f */
[----:B------:R1:W2:Y:S02]  /*1a8e0*/  @!P0 LDG.E.U8 R18, desc[UR14][R14.64] ;  /* 0x0000000e0e128981 */ /* 0x0002a4000c1e1100 */
[----:B-1----:R-:W-:Y:S02]  /*1a8f0*/  @!P0 IMAD.MOV.U32 R15, RZ, RZ, R65 ;  /* 0x000000ffff0f8224 */ /* 0x002fe400078e0041 */
[----:B------:R-:W-:-:S05]  /*1a900*/  @!P0 IMAD.MOV.U32 R14, RZ, RZ, R66 ;  /* 0x000000ffff0e8224 */ /* 0x000fca00078e0042 */
[----:B------:R3:W2:Y:S02]  /*1a910*/  @!P0 LDG.E.U8 R60, desc[UR14][R14.64] ;  /* 0x0000000e0e3c8981 */ /* 0x0006a4000c1e1100 */
[----:B---3--:R-:W-:Y:S02]  /*1a920*/  @!P6 IMAD.MOV.U32 R14, RZ, RZ, R69 ;  /* 0x000000ffff0ee224 */ /* 0x008fe400078e0045 */
[----:B------:R-:W-:-:S05]  /*1a930*/  @!P6 IMAD.MOV.U32 R15, RZ, RZ, R68 ;  /* 0x000000ffff0fe224 */ /* 0x000fca00078e0044 */
[----:B------:R4:W3:Y:S02]  /*1a940*/  @!P6 LDG.E.U8 R59, desc[UR14][R14.64] ;  /* 0x0000000e0e3be981 */ /* 0x0008e4000c1e1100 */
[----:B----4-:R-:W-:Y:S02]  /*1a950*/  @!P6 IMAD.MOV.U32 R14, RZ, RZ, R63 ;  /* 0x000000ffff0ee224 */ /* 0x010fe400078e003f */
[----:B------:R-:W-:-:S05]  /*1a960*/  @!P6 IMAD.MOV.U32 R15, RZ, RZ, R74 ;  /* 0x000000ffff0fe224 */ /* 0x000fca00078e004a */
[----:B------:R1:W4:Y:S02]  /*1a970*/  @!P6 LDG.E.U8 R58, desc[UR14][R14.64] ;  /* 0x0000000e0e3ae981 */ /* 0x000324000c1e1100 */
[----:B-1----:R-:W-:Y:S02]  /*1a980*/  @!P6 IMAD.MOV.U32 R14, RZ, RZ, R72 ;  /* 0x000000ffff0ee224 */ /* 0x002fe400078e0048 */
[----:B------:R-:W-:Y:S01]  /*1a990*/  @!P6 IMAD.MOV.U32 R15, RZ, RZ, R71 ;  /* 0x000000ffff0fe224 */ /* 0x000fe200078e0047 */
[----:B--2---:R0:W-:Y:S04]  /*1a9a0*/  STL [R1+0x54], R18 ;  /* 0x0000541201007387 */ /* 0x0041e80000100800 */
[----:B------:R-:W2:Y:S04]  /*1a9b0*/  LDL R65, [R1+0x12a8] ;  /* 0x0012a80001417983 */ /* 0x000ea80000100800 */
[----:B------:R-:W3:Y:S01]  /*1a9c0*/  LDL R66, [R1+0x12ac] ;  /* 0x0012ac0001427983 */ /* 0x000ee20000100800 */
[----:B0-----:R-:W-:-:S03]  /*1a9d0*/  VIADD R18, R64, 0xffffff98 ;  /* 0xffffff9840127836 */ /* 0x001fc60000000000 */
[----:B------:R-:W4:Y:S02]  /*1a9e0*/  LDL R79, [R1+0x12b0] ;  /* 0x0012b000014f7983 */ /* 0x000f240000100800 */
[----:B------:R-:W-:Y:S02]  /*1a9f0*/  ISETP.GE.U32.AND P0, PT, R18, 0x7fffff19, PT ;  /* 0x7fffff191200780c */ /* 0x000fe40003f06070 */
[----:B------:R-:W4:Y:S01]  /*1aa00*/  LDL R70, [R1+0x12b4] ;  /* 0x0012b40001467983 */ /* 0x000f220000100800 */
[----:B------:R-:W-:-:S03]  /*1aa10*/  PRMT R18, RZ, 0x7610, R18 ;  /* 0x00007610ff127816 */ /* 0x000fc60000000012 */
[----:B------:R-:W4:Y:S04]  /*1aa20*/  LDL R68, [R1+0x12b8] ;  /* 0x0012b80001447983 */ /* 0x000f280000100800 */
[----:B------:R0:W4:Y:S04]  /*1aa30*/  @!P6 LDG.E.U8 R18, desc[UR14][R14.64] ;  /* 0x0000000e0e12e981 */ /* 0x000128000c1e1100 */
[----:B------:R-:W4:Y:S04]  /*1aa40*/  LDL R69, [R1+0x12bc] ;  /* 0x0012bc0001457983 */ /* 0x000f280000100800 */
[----:B------:R-:W-:Y:S04]  /*1aa50*/  STL [R1+0x5c], R62 ;  /* 0x00005c3e01007387 */ /* 0x000fe80000100800 */
[----:B------:R-:W4:Y:S04]  /*1aa60*/  LDL R74, [R1+0x1320] ;  /* 0x00132000014a7983 */ /* 0x000f280000100800 */
[----:B------:R-:W4:Y:S04]  /*1aa70*/  LDL R63, [R1+0x1324] ;  /* 0x00132400013f7983 */ /* 0x000f280000100800 */
[----:B------:R-:W-:Y:S04]  /*1aa80*/  STL [R1+0x58], R61 ;  /* 0x0000583d01007387 */ /* 0x000fe80000100800 */
[----:B------:R-:W4:Y:S04]  /*1aa90*/  LDL R71, [R1+0x1328] ;  /* 0x0013280001477983 */ /* 0x000f280000100800 */
[----:B------:R-:W4:Y:S01]  /*1aaa0*/  LDL R72, [R1+0x132c] ;  /* 0x00132c0001487983 */ /* 0x000f220000100800 */
[----:B------:R-:W-:Y:S01]  /*1aab0*/  PRMT R57, RZ, 0x7610, R57 ;  /* 0x00007610ff397816 */ /* 0x000fe20000000039 */
[----:B0-----:R-:W-:-:S02]  /*1aac0*/  @!P6 IMAD.MOV.U32 R14, RZ, RZ, R67 ;  /* 0x000000ffff0ee224 */ /* 0x001fc400078e0043 */
[----:B------:R-:W-:Y:S01]  /*1aad0*/  @!P6 IMAD.MOV.U32 R15, RZ, RZ, R73 ;  /* 0x000000ffff0fe224 */ /* 0x000fe200078e0049 */
[----:B------:R-:W-:-:S04]  /*1aae0*/  PRMT R56, RZ, 0x7610, R56 ;  /* 0x00007610ff387816 */ /* 0x000fc80000000038 */
[----:B------:R0:W4:Y:S01]  /*1aaf0*/  @!P6 LDG.E.U8 R57, desc[UR14][R14.64] ;  /* 0x0000000e0e39e981 */ /* 0x000122000c1e1100 */
[----:B------:R-:W-:Y:S01]  /*1ab00*/  PRMT R55, RZ, 0x7610, R55 ;  /* 0x00007610ff377816 */ /* 0x000fe20000000037 */
[----:B0-----:R-:W-:Y:S02]  /*1ab10*/  @!P0 IMAD.MOV.U32 R14, RZ, RZ, R78 ;  /* 0x000000ffff0e8224 */ /* 0x001fe400078e004e */
[----:B------:R-:W-:-:S05]  /*1ab20*/  @!P0 IMAD.MOV.U32 R15, RZ, RZ, R77 ;  /* 0x000000ffff0f8224 */ /* 0x000fca00078e004d */
[----:B------:R2:W4:Y:S01]  /*1ab30*/  @!P0 LDG.E.U8 R56, desc[UR14][R14.64] ;  /* 0x0000000e0e388981 */ /* 0x000522000c1e1100 */
[----:B------:R-:W-:Y:S02]  /*1ab40*/  PRMT R54, RZ, 0x7610, R54 ;  /* 0x00007610ff367816 */ /* 0x000fe40000000036 */
[----:B------:R-:W-:Y:S02]  /*1ab50*/  PRMT R89, RZ, 0x7610, R89 ;  /* 0x00007610ff597816 */ /* 0x000fe40000000059 */
[----:B------:R-:W-:Y:S01]  /*1ab60*/  PRMT R87, RZ, 0x7610, R87 ;  /* 0x00007610ff577816 */ /* 0x000fe20000000057 */
[----:B--2---:R-:W-:Y:S02]  /*1ab70*/  @!P0 IMAD.MOV.U32 R15, RZ, RZ, R65 ;  /* 0x000000ffff0f8224 */ /* 0x004fe400078e0041 */
[----:B---3--:R-:W-:-:S05]  /*1ab80*/  @!P0 IMAD.MOV.U32 R14, RZ, RZ, R66 ;  /* 0x000000ffff0e8224 */ /* 0x008fca00078e0042 */
[----:B------:R0:W2:Y:S04]  /*1ab90*/  @!P0 LDG.E.U8 R55, desc[UR14][R14.64] ;  /* 0x0000000e0e378981 */ /* 0x0000a8000c1e1100 */
[----:B----4-:R1:W-:Y:S01]  /*1aba0*/  STL [R1+0x9c], R18 ;  /* 0x00009c1201007387 */ /* 0x0103e20000100800 */
[----:B0-----:R-:W-:Y:S02]  /*1abb0*/  @!P0 IMAD.MOV.U32 R14, RZ, RZ, R70 ;  /* 0x000000ffff0e8224 */ /* 0x001fe400078e0046 */
[----:B------:R-:W-:Y:S01]  /*1abc0*/  @!P0 IMAD.MOV.U32 R15, RZ, RZ, R79 ;  /* 0x000000ffff0f8224 */ /* 0x000fe200078e004f */
[----:B------:R-:W3:Y:S04]  /*1abd0*/  LDL R73, [R1+0x1330] ;  /* 0x0013300001497983 */ /* 0x000ee80000100800 */
[----:B------:R-:W4:Y:S01]  /*1abe0*/  LDL R67, [R1+0x1334] ;  /* 0x0013340001437983 */ /* 0x000f220000100800 */
[----:B-1----:R-:W-:-:S05]  /*1abf0*/  VIADD R18, R64, 0xffffff94 ;  /* 0xffffff9440127836 */ /* 0x002fca0000000000 */
[----:B------:R-:W-:Y:S02]  /*1ac00*/  ISETP.GE.U32.AND P6, PT, R18, 0x7fffff15, PT ;  /* 0x7fffff151200780c */ /* 0x000fe40003fc6070 */
[----:B------:R-:W-:-:S06]  /*1ac10*/  PRMT R18, RZ, 0x7610, R18 ;  /* 0x00007610ff127816 */ /* 0x000fcc0000000012 */
[----:B------:R0:W2:Y:S02]  /*1ac20*/  @!P0 LDG.E.U8 R18, desc[UR14][R14.64] ;  /* 0x0000000e0e128981 */ /* 0x0000a4000c1e1100 */
[----:B0-----:R-:W-:Y:S02]  /*1ac30*/  @!P0 IMAD.MOV.U32 R14, RZ, RZ, R69 ;  /* 0x000000ffff0e8224 */ /* 0x001fe400078e0045 */
[----:B------:R-:W-:-:S05]  /*1ac40*/  @!P0 IMAD.MOV.U32 R15, RZ, RZ, R68 ;  /* 0x000000ffff0f8224 */ /* 0x000fca00078e0044 */
[----:B------:R0:W3:Y:S02]  /*1ac50*/  @!P0 LDG.E.U8 R54, desc[UR14][R14.64] ;  /* 0x0000000e0e368981 */ /* 0x0000e4000c1e1100 */
[----:B0-----:R-:W-:Y:S02]  /*1ac60*/  @!P6 IMAD.MOV.U32 R14, RZ, RZ, R63 ;  /* 0x000000ffff0ee224 */ /* 0x001fe400078e003f */
[----:B------:R-:W-:-:S05]  /*1ac70*/  @!P6 IMAD.MOV.U32 R15, RZ, RZ, R74 ;  /* 0x000000ffff0fe224 */ /* 0x000fca00078e004a */
[----:B------:R0:W3:Y:S02]  /*1ac80*/  @!P6 LDG.E.U8 R89, desc[UR14][R14.64] ;  /* 0x0000000e0e59e981 */ /* 0x0000e4000c1e1100 */
[----:B0-----:R-:W-:Y:S02]  /*1ac90*/  @!P6 IMAD.MOV.U32 R14, RZ, RZ, R72 ;  /* 0x000000ffff0ee224 */ /* 0x001fe400078e0048 */
[----:B------:R-:W-:-:S05]  /*1aca0*/  @!P6 IMAD.MOV.U32 R15, RZ, RZ, R71 ;  /* 0x000000ffff0fe224 */ /* 0x000fca00078e0047 */
[----:B------:R-:W4:Y:S04]  /*1acb0*/  @!P6 LDG.E.U8 R87, desc[UR14][R14.64] ;  /* 0x0000000e0e57e981 */ /* 0x000f28000c1e1100 */
[----:B------:R-:W-:Y:S04]  /*1acc0*/  STL [R1+0x50], R60 ;  /* 0x0000503c01007387 */ /* 0x000fe80000100800 */
[----:B------:R-:W4:Y:S04]  /*1acd0*/  LDL R65, [R1+0x1338] ;  /* 0x0013380001417983 */ /* 0x000f280000100800 */
[----:B------:R-:W4:Y:S04]  /*1ace0*/  LDL R66, [R1+0x133c] ;  /* 0x00133c0001427983 */ /* 0x000f280000100800 */
[----:B------:R-:W-:Y:S04]  /*1acf0*/  STL [R1+0xa4], R59 ;  /* 0x0000a43b01007387 */ /* 0x000fe80000100800 */
[----:B--2---:R0:W-:Y:S04]  /*1ad00*/  STL [R1+0xe4], R18 ;  /* 0x0000e41201007387 */ /* 0x0041e80000100800 */
[----:B------:R-:W-:Y:S04]  /*1ad10*/  STL [R1+0xa0], R58 ;  /* 0x0000a03a01007387 */ /* 0x000fe80000100800 */
[----:B------:R-:W2:Y:S04]  /*1ad20*/  LDL R68, [R1+0x1340] ;  /* 0x0013400001447983 */ /* 0x000ea80000100800 */
[----:B------:R-:W2:Y:S04]  /*1ad30*/  LDL R69, [R1+0x1344] ;  /* 0x0013440001457983 */ /* 0x000ea80000100800 */
[----:B------:R-:W2:Y:S04]  /*1ad40*/  LDL R74, [R1+0x1348] ;  /* 0x00134800014a7983 */ /* 0x000ea80000100800 */
[----:B------:R-:W2:Y:S04]  /*1ad50*/  LDL R63, [R1+0x134c] ;  /* 0x00134c00013f7983 */ /* 0x000ea80000100800 */
[----:B---3--:R-:W-:Y:S04]  /*1ad60*/  STL [R1+0x1a1c], R89 ;  /* 0x001a1c5901007387 */ /* 0x008fe80000100800 */
[----:B------:R-:W3:Y:S04]  /*1ad70*/  LDL R79, [R1+0x1350] ;  /* 0x00135000014f7983 */ /* 0x000ee80000100800 */
[----:B------:R-:W-:Y:S04]  /*1ad80*/  STL [R1+0x98], R57 ;  /* 0x0000983901007387 */ /* 0x000fe80000100800 */
[----:B------:R-:W3:Y:S04]  /*1ad90*/  LDL R70, [R1+0x1354] ;  /* 0x0013540001467983 */ /* 0x000ee80000100800 */
[----:B----4-:R-:W-:Y:S04]  /*1ada0*/  STL [R1+0x1a20], R87 ;  /* 0x001a205701007387 */ /* 0x010fe80000100800 */
[----:B------:R-:W4:Y:S04]  /*1adb0*/  LDL R71, [R1+0x1358] ;  /* 0x0013580001477983 */ /* 0x000f280000100800 */
[----:B------:R-:W-:Y:S04]  /*1adc0*/  STL [R1+0xec], R56 ;  /* 0x0000ec3801007387 */ /* 0x000fe80000100800 */
[----:B------:R-:W4:Y:S01]  /*1add0*/  LDL R72, [R1+0x135c] ;  /* 0x00135c0001487983 */ /* 0x000f220000100800 */
[----:B0-----:R-:W-:Y:S01]  /*1ade0*/  VIADD R18, R64, 0xffffff93 ;  /* 0xffffff9340127836 */ /* 0x001fe20000000000 */
[----:B------:R-:W-:Y:S01]  /*1adf0*/  PRMT R86, RZ, 0x7610, R86 ;  /* 0x00007610ff567816 */ /* 0x000fe20000000056 */
[----:B------:R-:W-:-:S02]  /*1ae00*/  @!P6 IMAD.MOV.U32 R14, RZ, RZ, R67 ;  /* 0x000000ffff0ee224 */ /* 0x000fc400078e0043 */
[----:B------:R-:W-:Y:S01]  /*1ae10*/  @!P6 IMAD.MOV.U32 R15, RZ, RZ, R73 ;  /* 0x000000ffff0fe224 */ /* 0x000fe200078e0049 */
[----:B------:R-:W-:Y:S02]  /*1ae20*/  ISETP.GE.U32.AND P0, PT, R18, 0x7fffff14, PT ;  /* 0x7fffff141200780c */ /* 0x000fe40003f06070 */
[----:B------:R-:W-:Y:S02]  /*1ae30*/  PRMT R85, RZ, 0x7610, R85 ;  /* 0x00007610ff557816 */ /* 0x000fe40000000055 */
[----:B------:R0:W4:Y:S01]  /*1ae40*/  @!P6 LDG.E.U8 R86, desc[UR14][R14.64] ;  /* 0x0000000e0e56e981 */ /* 0x000122000c1e1100 */
[----:B------:R-:W-:Y:S01]  /*1ae50*/  PRMT R53, RZ, 0x7610, R53 ;  /* 0x00007610ff357816 */ /* 0x000fe20000000035 */
[----:B0-----:R-:W-:Y:S02]  /*1ae60*/  @!P6 IMAD.MOV.U32 R14, RZ, RZ, R66 ;  /* 0x000000ffff0ee224 */ /* 0x001fe400078e0042 */
[----:B------:R-:W-:-:S05]  /*1ae70*/  @!P6 IMAD.MOV.U32 R15, RZ, RZ, R65 ;  /* 0x000000ffff0fe224 */ /* 0x000fca00078e0041 */
[----:B------:R2:W4:Y:S01]  /*1ae80*/  @!P6 LDG.E.U8 R85, desc[UR14][R14.64] ;  /* 0x0000000e0e55e981 */ /* 0x000522000c1e1100 */
[----:B------:R-:W-:Y:S01]  /*1ae90*/  VIADD R18, R64, 0xffffff92 ;  /* 0xffffff9240127836 */ /* 0x000fe20000000000 */
[----:B------:R-:W-:-:S04]  /*1aea0*/  PRMT R52, RZ, 0x7610, R52 ;  /* 0x00007610ff347816 */ /* 0x000fc80000000034 */
[----:B------:R-:W-:Y:S02]  /*1aeb0*/  ISETP.GE.U32.AND P6, PT, R18, 0x7fffff13, PT ;  /* 0x7fffff131200780c */ /* 0x000fe40003fc6070 */
[----:B------:R-:W-:Y:S02]  /*1aec0*/  PRMT R18, RZ, 0x7610, R18 ;  /* 0x00007610ff127816 */ /* 0x000fe40000000012 */
[----:B------:R-:W-:Y:S01]  /*1aed0*/  PRMT R38, RZ, 0x7610, R38 ;  /* 0x00007610ff267816 */ /* 0x000fe20000000026 */
[----:B--2---:R-:W-:Y:S02]  /*1aee0*/  @!P0 IMAD.MOV.U32 R15, RZ, RZ, R68 ;  /* 0x000000ffff0f8224 */ /* 0x004fe400078e0044 */
[----:B------:R-:W-:-:S05]  /*1aef0*/  @!P0 IMAD.MOV.U32 R14, RZ, RZ, R69 ;  /* 0x000000ffff0e8224 */ /* 0x000fca00078e0045 */
[----:B------:R0:W2:Y:S02]  /*1af00*/  @!P0 LDG.E.U8 R53, desc[UR14][R14.64] ;  /* 0x0000000e0e358981 */ /* 0x0000a4000c1e1100 */
[----:B0-----:R-:W-:Y:S02]  /*1af10*/  @!P0 IMAD.MOV.U32 R14, RZ, RZ, R63 ;  /* 0x000000ffff0e8224 */ /* 0x001fe400078e003f */
[----:B------:R-:W-:-:S05]  /*1af20*/  @!P0 IMAD.MOV.U32 R15, RZ, RZ, R74 ;  /* 0x000000ffff0f8224 */ /* 0x000fca00078e004a */
[----:B------:R3:W2:Y:S02]  /*1af30*/  @!P0 LDG.E.U8 R52, desc[UR14][R14.64] ;  /* 0x0000000e0e348981 */ /* 0x0006a4000c1e1100 */
[----:B---3--:R-:W-:Y:S02]  /*1af40*/  @!P0 IMAD.MOV.U32 R15, RZ, RZ, R79 ;  /* 0x000000ffff0f8224 */ /* 0x008fe400078e004f */
[----:B------:R-:W-:-:S05]  /*1af50*/  @!P0 IMAD.MOV.U32 R14, RZ, RZ, R70 ;  /* 0x000000ffff0e8224 */ /* 0x000fca00078e0046 */
[----:B------:R4:W3:Y:S02]  /*1af60*/  @!P0 LDG.E.U8 R18, desc[UR14][R14.64] ;  /* 0x0000000e0e128981 */ /* 0x0008e4000c1e1100 */
[----:B----4-:R-:W-:Y:S02]  /*1af70*/  @!P0 IMAD.MOV.U32 R15, RZ, RZ, R71 ;  /* 0x000000ffff0f8224 */ /* 0x010fe400078e0047 */
[----:B------:R-:W-:-:S05]  /*1af80*/  @!P0 IMAD.MOV.U32 R14, RZ, RZ, R72 ;  /* 0x000000ffff0e8224 */ /* 0x000fca00078e0048 */
[----:B------:R-:W4:Y:S04]  /*1af90*/  @!P0 LDG.E.U8 R38, desc[UR14][R14.64] ;  /* 0x0000000e0e268981 */ /* 0x000f28000c1e1100 */
[----:B------:R-:W-:Y:S04]  /*1afa0*/  STL [R1+0x1a24], R86 ;  /* 0x001a245601007387 */ /* 0x000fe80000100800 */
[----:B------:R-:W-:Y:S04]  /*1afb0*/  STL [R1+0xe8], R55 ;  /* 0x0000e83701007387 */ /* 0x000fe80000100800 */
[----:B------:R-:W2:Y:S04]  /*1afc0*/  LDL R65, [R1+0x1360] ;  /* 0x0013600001417983 */ /* 0x000ea80000100800 */
[----:B------:R-:W2:Y:S04]  /*1afd0*/  LDL R66, [R1+0x1364] ;  /* 0x0013640001427983 */ /* 0x000ea80000100800 */
[----:B------:R-:W2:Y:S04]  /*1afe0*/  LDL R73, [R1+0x1368] ;  /* 0x0013680001497983 */ /* 0x000ea80000100800 */
[----:B------:R-:W2:Y:S04]  /*1aff0*/  LDL R67, [R1+0x136c] ;  /* 0x00136c0001437983 */ /* 0x000ea80000100800 */
[----:B------:R-:W-:Y:S04]  /*1b000*/  STL [R1+0x1a28], R85 ;  /* 0x001a285501007387 */ /* 0x000fe80000100800 */
[----:B------:R-:W-:Y:S04]  /*1b010*/  STL [R1+0xe0], R54 ;  /* 0x0000e03601007387 */ /* 0x000fe80000100800 */
[----:B------:R-:W2:Y:S04]  /*1b020*/  LDL R68, [R1+0x1370] ;  /* 0x0013700001447983 */ /* 0x000ea80000100800 */
[----:B------:R-:W2:Y:S04]  /*1b030*/  LDL R69, [R1+0x1374] ;  /* 0x0013740001457983 */ /* 0x000ea80000100800 */
[----:B------:R-:W2:Y:S04]  /*1b040*/  LDL R74, [R1+0x1378] ;  /* 0x00137800014a7983 */ /* 0x000ea80000100800 */
[----:B------:R-:W2:Y:S04]  /*1b050*/  LDL R63, [R1+0x137c] ;  /* 0x00137c00013f7983 */ /* 0x000ea80000100800 */
[----:B---3--:R-:W-:Y:S04]  /*1b060*/  STL [R1+0x14], R18 ;  /* 0x0000141201007387 */ /* 0x008fe80000100800 */
[----:B------:R-:W3:Y:S04]  /*1b070*/  LDL R70, [R1+0x1380] ;  /* 0x0013800001467983 */ /* 0x000ee80000100800 */
[----:B----4-:R0:W-:Y:S04]  /*1b080*/  STL [R1+0x10], R38 ;  /* 0x0000102601007387 */ /* 0x0101e80000100800 */
[----:B0-----:R-:W4:Y:S01]  /*1b090*/  LDL R38, [R1+0x1384] ;  /* 0x0013840001267983 */ /* 0x001f220000100800 */
[----:B------:R-:W-:Y:S01]  /*1b0a0*/  PRMT R51, RZ, 0x7610, R51 ;  /* 0x00007610ff337816 */ /* 0x000fe20000000033 */
[----:B--2---:R-:W-:-:S02]  /*1b0b0*/  @!P6 IMAD.MOV.U32 R15, RZ, RZ, R65 ;  /* 0x000000ffff0fe224 */ /* 0x004fc400078e0041 */
[----:B------:R-:W-:Y:S01]  /*1b0c0*/  @!P6 IMAD.MOV.U32 R14, RZ, RZ, R66 ;  /* 0x000000ffff0ee224 */ /* 0x000fe200078e0042 */
[----:B------:R-:W-:Y:S01]  /*1b0d0*/  PRMT R50, RZ, 0x7610, R50 ;  /* 0x00007610ff327816 */ /* 0x000fe20000000032 */
[----:B------:R-:W-:Y:S01]  /*1b0e0*/  VIADD R18, R64, 0xffffff91 ;  /* 0xffffff9140127836 */ /* 0x000fe20000000000 */
[----:B------:R-:W2:Y:S04]  /*1b0f0*/  LDL R65, [R1+0x1388] ;  /* 0x0013880001417983 */ /* 0x000ea80000100800 */
[----:B------:R0:W2:Y:S01]  /*1b100*/  @!P6 LDG.E.U8 R51, desc[UR14][R14.64] ;  /* 0x0000000e0e33e981 */ /* 0x0000a2000c1e1100 */
[----:B------:R-:W-:Y:S02]  /*1b110*/  ISETP.GE.U32.AND P0, PT, R18, 0x7fffff12, PT ;  /* 0x7fffff121200780c */ /* 0x000fe40003f06070 */
[----:B------:R-:W-:Y:S01]  /*1b120*/  PRMT R18, RZ, 0x7610, R18 ;  /* 0x00007610ff127816 */ /* 0x000fe20000000012 */
[----:B------:R-:W2:Y:S01]  /*1b130*/  LDL R66, [R1+0x138c] ;  /* 0x00138c0001427983 */ /* 0x000ea20000100800 */
[----:B0-----:R-:W-:-:S02]  /*1b140*/  @!P6 IMAD.MOV.U32 R14, RZ, RZ, R67 ;  /* 0x000000ffff0ee224 */ /* 0x001fc400078e0043 */
[----:B------:R-:W-:-:S05]  /*1b150*/  @!P6 IMAD.MOV.U32 R15, RZ, RZ, R73 ;  /* 0x000000ffff0fe224 */ /* 0x000fca00078e0049 */
[----:B------:R0:W2:Y:S02]  /*1b160*/  @!P6 LDG.E.U8 R50, desc[UR14][R14.64] ;  /* 0x0000000e0e32e981 */ /* 0x0000a4000c1e1100 */
[----:B0-----:R-:W-:Y:S02]  /*1b170*/  @!P6 IMAD.MOV.U32 R14, RZ, RZ, R69 ;  /* 0x000000ffff0ee224 */ /* 0x001fe400078e0045 */
[----:B------:R-:W-:-:S05]  /*1b180*/  @!P6 IMAD.MOV.U32 R15, RZ, RZ, R68 ;  /* 0x000000ffff0fe224 */ /* 0x000fca00078e0044 */
[----:B------:R0:W2:Y:S01]  /*1b190*/  @!P6 LDG.E.U8 R18, desc[UR14][R14.64] ;  /* 0x0000000e0e12e981 */ /* 0x0000a2000c1e1100 */
[----:B------:R-:W-:-:S03]  /*1b1a0*/  PRMT R49, RZ, 0x7610, R49 ;  /* 0x00007610ff317816 */ /* 0x000fc60000000031 */
[----:B------:R-:W-:Y:S04]  /*1b1b0*/  STL [R1+0x1c], R53 ;  /* 0x00001c3501007387 */ /* 0x000fe80000100800 */
[----:B------:R-:W2:Y:S01]  /*1b1c0*/  LDL R71, [R1+0x1390] ;  /* 0x0013900001477983 */ /* 0x000ea20000100800 */
[----:B0-----:R-:W-:-:S03]  /*1b1d0*/  @!P6 IMAD.MOV.U32 R14, RZ, RZ, R63 ;  /* 0x000000ffff0ee224 */ /* 0x001fc600078e003f */
[----:B------:R-:W2:Y:S01]  /*1b1e0*/  LDL R72, [R1+0x1394] ;  /* 0x0013940001487983 */ /* 0x000ea20000100800 */
[----:B------:R-:W-:Y:S01]  /*1b1f0*/  @!P6 IMAD.MOV.U32 R15, RZ, RZ, R74 ;  /* 0x000000ffff0fe224 */ /* 0x000fe200078e004a */
[----:B------:R-:W-:Y:S02]  /*1b200*/  PRMT R37, RZ, 0x7610, R37 ;  /* 0x00007610ff257816 */ /* 0x000fe40000000025 */
[----:B------:R-:W2:Y:S04]  /*1b210*/  LDL R73, [R1+0x1398] ;  /* 0x0013980001497983 */ /* 0x000ea80000100800 */
[----:B------:R-:W-:Y:S04]  /*1b220*/  STL [R1+0x18], R52 ;  /* 0x0000183401007387 */ /* 0x000fe80000100800 */
[----:B------:R3:W2:Y:S04]  /*1b230*/  @!P6 LDG.E.U8 R49, desc[UR14][R14.64] ;  /* 0x0000000e0e31e981 */ /* 0x0006a8000c1e1100 */
[----:B------:R-:W2:Y:S01]  /*1b240*/  LDL R67, [R1+0x139c] ;  /* 0x00139c0001437983 */ /* 0x000ea20000100800 */
[----:B---3--:R-:W-:-:S02]  /*1b250*/  @!P0 IMAD.MOV.U32 R15, RZ, RZ, R70 ;  /* 0x000000ffff0f8224 */ /* 0x008fc400078e0046 */
[----:B----4-:R-:W-:-:S05]  /*1b260*/  @!P0 IMAD.MOV.U32 R14, RZ, RZ, R38 ;  /* 0x000000ffff0e8224 */ /* 0x010fca00078e0026 */
[----:B------:R2:W3:Y:S01]  /*1b270*/  @!P0 LDG.E.U8 R37, desc[UR14][R14.64] ;  /* 0x0000000e0e258981 */ /* 0x0004e2000c1e1100 */
[----:B------:R-:W-:Y:S01]  /*1b280*/  PRMT R48, RZ, 0x7610, R48 ;  /* 0x00007610ff307816 */ /* 0x000fe20000000030 */
[----:B--2---:R-:W-:Y:S02]  /*1b290*/  @!P0 IMAD.MOV.U32 R15, RZ, RZ, R65 ;  /* 0x000000ffff0f8224 */ /* 0x004fe400078e0041 */
[----:B------:R-:W-:-:S05]  /*1b2a0*/  @!P0 IMAD.MOV.U32 R14, RZ, RZ, R66 ;  /* 0x000000ffff0e8224 */ /* 0x000fca00078e0042 */
[----:B------:R0:W2:Y:S01]  /*1b2b0*/  @!P0 LDG.E.U8 R48, desc[UR14][R14.64] ;  /* 0x0000000e0e308981 */ /* 0x0000a2000c1e1100 */
[----:B------:R-:W-:-:S03]  /*1b2c0*/  PRMT R34, RZ, 0x7610, R34 ;  /* 0x00007610ff227816 */ /* 0x000fc60000000022 */
[----:B------:R1:W-:Y:S04]  /*1b2d0*/  STL [R1+0x44], R18 ;  /* 0x0000441201007387 */ /* 0x0003e80000100800 */
[----:B------:R-:W4:Y:S01]  /*1b2e0*/  LDL R68, [R1+0x13a0] ;  /* 0x0013a00001447983 */ /* 0x000f220000100800 */
[----:B0-----:R-:W-:-:S03]  /*1b2f0*/  @!P0 IMAD.MOV.U32 R15, RZ, RZ, R71 ;  /* 0x000000ffff0f8224 */ /* 0x001fc600078e0047 */
[----:B------:R-:W2:Y:S01]  /*1b300*/  LDL R63, [R1+0x13a4] ;  /* 0x0013a400013f7983 */ /* 0x000ea20000100800 */
[----:B-1----:R-:W-:Y:S02]  /*1b310*/  VIADD R18, R64, 0xffffff90 ;  /* 0xffffff9040127836 */ /* 0x002fe40000000000 */
[----:B------:R-:W-:Y:S01]  /*1b320*/  @!P0 IMAD.MOV.U32 R14, RZ, RZ, R72 ;  /* 0x000000ffff0e8224 */ /* 0x000fe200078e0048 */
[----:B------:R-:W2:Y:S02]  /*1b330*/  LDL R69, [R1+0x13a8] ;  /* 0x0013a80001457983 */ /* 0x000ea40000100800 */
[----:B------:R-:W-:Y:S02]  /*1b340*/  ISETP.GE.U32.AND P6, PT, R18, 0x7fffff11, PT ;  /* 0x7fffff111200780c */ /* 0x000fe40003fc6070 */
[----:B------:R-:W-:Y:S01]  /*1b350*/  PRMT R18, RZ, 0x7610, R18 ;  /* 0x00007610ff127816 */ /* 0x000fe20000000012 */
[----:B------:R-:W2:Y:S05]  /*1b360*/  LDL R74, [R1+0x13ac] ;  /* 0x0013ac00014a7983 */ /* 0x000eaa0000100800 */
[----:B------:R0:W2:Y:S02]  /*1b370*/  @!P0 LDG.E.U8 R18, desc[UR14][R14.64] ;  /* 0x0000000e0e128981 */ /* 0x0000a4000c1e1100 */
[----:B0-----:R-:W-:-:S02]  /*1b380*/  @!P0 IMAD.MOV.U32 R14, RZ, RZ, R67 ;  /* 0x000000ffff0e8224 */ /* 0x001fc400078e0043 */
[----:B------:R-:W-:-:S05]  /*1b390*/  @!P0 IMAD.MOV.U32 R15, RZ, RZ, R73 ;  /* 0x000000ffff0f8224 */ /* 0x000fca00078e0049 */
[----:B------:R4:W2:Y:S04]  /*1b3a0*/  @!P0 LDG.E.U8 R34, desc[UR14][R14.64] ;  /* 0x0000000e0e228981 */ /* 0x0008a8000c1e1100 */
[----:B---3--:R0:W-:Y:S04]  /*1b3b0*/  STL [R1+0x94], R37 ;  /* 0x0000942501007387 */ /* 0x0081e80000100800 */
[----:B0-----:R-:W3:Y:S04]  /*1b3c0*/  LDL R37, [R1+0x13b0] ;  /* 0x0013b00001257983 */ /* 0x001ee80000100800 */
[----:B------:R-:W-:Y:S04]  /*1b3d0*/  STL [R1+0x4c], R51 ;  /* 0x00004c3301007387 */ /* 0x000fe80000100800 */
[----:B------:R-:W3:Y:S01]  /*1b3e0*/  LDL R38, [R1+0x13b4] ;  /* 0x0013b40001267983 */ /* 0x000ee20000100800 */
[----:B------:R-:W-:-:S03]  /*1b3f0*/  PRMT R47, RZ, 0x7610, R47 ;  /* 0x00007610ff2f7816 */ /* 0x000fc6000000002f */
[----:B------:R-:W3:Y:S01]  /*1b400*/  LDL R65, [R1+0x13b8] ;  /* 0x0013b80001417983 */ /* 0x000ee20000100800 */
[----:B------:R-:W-:-:S03]  /*1b410*/  PRMT R46, RZ, 0x7610, R46 ;  /* 0x00007610ff2e7816 */ /* 0x000fc6000000002e */
[----:B------:R-:W-:Y:S04]  /*1b420*/  STL [R1+0x48], R50 ;  /* 0x0000483201007387 */ /* 0x000fe80000100800 */
[----:B------:R-:W3:Y:S01]  /*1b430*/  LDL R66, [R1+0x13bc] ;  /* 0x0013bc0001427983 */ /* 0x000ee20000100800 */
[----:B----4-:R-:W-:Y:S02]  /*1b440*/  @!P6 IMAD.MOV.U32 R15, RZ, RZ, R68 ;  /* 0x000000ffff0fe224 */ /* 0x010fe400078e0044 */
[----:B--2---:R-:W-:-:S05]  /*1b450*/  @!P6 IMAD.MOV.U32 R14, RZ, RZ, R63 ;  /* 0x000000ffff0ee224 */ /* 0x004fca00078e003f */
[----:B------:R0:W2:Y:S04]  /*1b460*/  @!P6 LDG.E.U8 R47, desc[UR14][R14.64] ;  /* 0x0000000e0e2fe981 */ /* 0x0000a8000c1e1100 */
[----:B------:R1:W-:Y:S01]  /*1b470*/  STL [R1+0x8c], R18 ;  /* 0x00008c1201007387 */ /* 0x0003e20000100800 */
[----:B0-----:R-:W-:Y:S02]  /*1b480*/  @!P6 IMAD.MOV.U32 R14, RZ, RZ, R74 ;  /* 0x000000ffff0ee224 */ /* 0x001fe400078e004a */
[----:B------:R-:W-:Y:S01]  /*1b490*/  @!P6 IMAD.MOV.U32 R15, RZ, RZ, R69 ;  /* 0x000000ffff0fe224 */ /* 0x000fe200078e0045 */
[----:B------:R-:W4:Y:S04]  /*1b4a0*/  LDL R67, [R1+0x1420] ;  /* 0x0014200001437983 */ /* 0x000f280000100800 */
[----:B------:R3:W2:Y:S01]  /*1b4b0*/  @!P6 LDG.E.U8 R46, desc[UR14][R14.64] ;  /* 0x0000000e0e2ee981 */ /* 0x0006a2000c1e1100 */
[----:B-1----:R-:W-:-:S05]  /*1b4c0*/  VIADD R18, R64, 0xffffff8c ;  /* 0xffffff8c40127836 */ /* 0x002fca0000000000 */
[----:B------:R-:W-:Y:S01]  /*1b4d0*/  ISETP.GE.U32.AND P0, PT, R18, 0x7fffff0d, PT ;  /* 0x7fffff0d1200780c */ /* 0x000fe20003f06070 */
[----:B------:R0:W-:Y:S01]  /*1b4e0*/  STL [R1+0x88], R34 ;  /* 0x0000882201007387 */ /* 0x0001e20000100800 */
[----:B------:R-:W-:-:S03]  /*1b4f0*/  PRMT R18, RZ, 0x7610, R18 ;  /* 0x00007610ff127816 */ /* 0x000fc60000000012 */
[----:B0-----:R-:W2:Y:S01]  /*1b500*/  LDL R34, [R1+0x1424] ;  /* 0x0014240001227983 */ /* 0x001ea20000100800 */
[----:B---3--:R-:W-:Y:S02]  /*1b510*/  @!P6 IMAD.MOV.U32 R15, RZ, RZ, R37 ;  /* 0x000000ffff0fe224 */ /* 0x008fe400078e0025 */
[----:B------:R-:W-:-:S05]  /*1b520*/  @!P6 IMAD.MOV.U32 R14, RZ, RZ, R38 ;  /* 0x000000ffff0ee224 */ /* 0x000fca00078e0026 */
[----:B------:R0:W3:Y:S04]  /*1b530*/  @!P6 LDG.E.U8 R18, desc[UR14][R14.64] ;  /* 0x0000000e0e12e981 */ /* 0x0000e8000c1e1100 */
[----:B------:R-:W-:Y:S04]  /*1b540*/  STL [R1+0x40], R49 ;  /* 0x0000403101007387 */ /* 0x000fe80000100800 */
[----:B------:R-:W3:Y:S04]  /*1b550*/  LDL R68, [R1+0x1428] ;  /* 0x0014280001447983 */ /* 0x000ee80000100800 */
[----:B------:R-:W3:Y:S01]  /*1b560*/  LDL R63, [R1+0x142c] ;  /* 0x00142c00013f7983 */ /* 0x000ee20000100800 */
[----:B------:R-:W-:-:S03]  /*1b570*/  PRMT R45, RZ, 0x7610, R45 ;  /* 0x00007610ff2d7816 */ /* 0x000fc6000000002d */
[----:B------:R-:W3:Y:S01]  /*1b580*/  LDL R69, [R1+0x1430] ;  /* 0x0014300001457983 */ /* 0x000ee20000100800 */
[----:B0-----:R-:W-:-:S03]  /*1b590*/  @!P6 IMAD.MOV.U32 R14, RZ, RZ, R66 ;  /* 0x000000ffff0ee224 */ /* 0x001fc600078e0042 */
[----:B------:R-:W3:Y:S01]  /*1b5a0*/  LDL R74, [R1+0x1434] ;  /* 0x00143400014a7983 */ /* 0x000ee20000100800 */
[----:B------:R-:W-:Y:S01]  /*1b5b0*/  @!P6 IMAD.MOV.U32 R15, RZ, RZ, R65 ;  /* 0x000000ffff0fe224 */ /* 0x000fe200078e0041 */
[----:B------:R-:W-:Y:S02]  /*1b5c0*/  PRMT R84, RZ, 0x7610, R84 ;  /* 0x00007610ff547816 */ /* 0x000fe40000000054 */
[----:B------:R-:W-:Y:S04]  /*1b5d0*/  STL [R1+0x90], R48 ;  /* 0x0000903001007387 */ /* 0x000fe80000100800 */
[----:B------:R4:W3:Y:S04]  /*1b5e0*/  @!P6 LDG.E.U8 R45, desc[UR14][R14.64] ;  /* 0x0000000e0e2de981 */ /* 0x0008e8000c1e1100 */
[----:B------:R-:W3:Y:S04]  /*1b5f0*/  LDL R37, [R1+0x1438] ;  /* 0x0014380001257983 */ /* 0x000ee80000100800 */
[----:B------:R-:W3:Y:S01]  /*1b600*/  LDL R38, [R1+0x143c] ;  /* 0x00143c0001267983 */ /* 0x000ee20000100800 */
[----:B----4-:R-:W-:-:S02]  /*1b610*/  @!P0 IMAD.MOV.U32 R15, RZ, RZ, R67 ;  /* 0x000000ffff0f8224 */ /* 0x010fc400078e0043 */
[----:B--2---:R-:W-:-:S05]  /*1b620*/  @!P0 IMAD.MOV.U32 R14, RZ, RZ, R34 ;  /* 0x000000ffff0e8224 */ /* 0x004fca00078e0022 */
[----:B------:R0:W2:Y:S04]  /*1b630*/  @!P0 LDG.E.U8 R84, desc[UR14][R14.64] ;  /* 0x0000000e0e548981 */ /* 0x0000a8000c1e1100 */
[----:B---3--:R1:W-:Y:S04]  /*1b640*/  STL [R1+0xd4], R18 ;  /* 0x0000d41201007387 */ /* 0x0083e80000100800 */
[----:B------:R-:W3:Y:S04]  /*1b650*/  LDL R65, [R1+0x1440] ;  /* 0x0014400001417983 */ /* 0x000ee80000100800 */
[----:B------:R-:W4:Y:S04]  /*1b660*/  LDL R66, [R1+0x1444] ;  /* 0x0014440001427983 */ /* 0x000f280000100800 */
[----:B------:R-:W4:Y:S04]  /*1b670*/  LDL R67, [R1+0x1448] ;  /* 0x0014480001437983 */ /* 0x000f280000100800 */
[----:B------:R-:W4:Y:S01]  /*1b680*/  LDL R34, [R1+0x144c] ;  /* 0x00144c0001227983 */ /* 0x000f220000100800 */
[----:B------:R-:W-:Y:S01]  /*1b690*/  PRMT R83, RZ, 0x7610, R83 ;  /* 0x00007610ff537816 */ /* 0x000fe20000000053 */
[----:B0-----:R-:W-:-:S02]  /*1b6a0*/  @!P0 IMAD.MOV.U32 R14, RZ, RZ, R63 ;  /* 0x000000ffff0e8224 */ /* 0x001fc400078e003f */
[----:B------:R-:W-:Y:S01]  /*1b6b0*/  @!P0 IMAD.MOV.U32 R15, RZ, RZ, R68 ;  /* 0x000000ffff0f8224 */ /* 0x000fe200078e0044 */
[----:B------:R-:W-:Y:S01]  /*1b6c0*/  PRMT R81, RZ, 0x7610, R81 ;  /* 0x00007610ff517816 */ /* 0x000fe20000000051 */
[----:B-1----:R-:W-:-:S03]  /*1b6d0*/  VIADD R18, R64, 0xffffff8b ;  /* 0xffffff8b40127836 */ /* 0x002fc60000000000 */
[----:B------:R0:W4:Y:S02]  /*1b6e0*/  @!P0 LDG.E.U8 R83, desc[UR14][R14.64] ;  /* 0x0000000e0e538981 */ /* 0x000124000c1e1100 */
[----:B------:R-:W-:Y:S01]  /*1b6f0*/  ISETP.GE.U32.AND P6, PT, R18, 0x7fffff0c, PT ;  /* 0x7fffff0c1200780c */ /* 0x000fe20003fc6070 */
[----:B0-----:R-:W-:Y:S02]  /*1b700*/  @!P0 IMAD.MOV.U32 R14, RZ, RZ, R74 ;  /* 0x000000ffff0e8224 */ /* 0x001fe400078e004a */
[----:B------:R-:W-:-:S05]  /*1b710*/  @!P0 IMAD.MOV.U32 R15, RZ, RZ, R69 ;  /* 0x000000ffff0f8224 */ /* 0x000fca00078e0045 */
[----:B------:R0:W4:Y:S01]  /*1b720*/  @!P0 LDG.E.U8 R81, desc[UR14][R14.64] ;  /* 0x0000000e0e518981 */ /* 0x000122000c1e1100 */
[----:B------:R-:W-:Y:S02]  /*1b730*/  PRMT R80, RZ, 0x7610, R80 ;  /* 0x00007610ff507816 */ /* 0x000fe40000000050 */
[----:B------:R-:W-:Y:S01]  /*1b740*/  PRMT R44, RZ, 0x7610, R44 ;  /* 0x00007610ff2c7816 */ /* 0x000fe2000000002c */
[----:B0-----:R-:W-:Y:S02]  /*1b750*/  @!P0 IMAD.MOV.U32 R14, RZ, RZ, R38 ;  /* 0x000000ffff0e8224 */ /* 0x001fe400078e0026 */
[----:B------:R-:W-:-:S05]  /*1b760*/  @!P0 IMAD.MOV.U32 R15, RZ, RZ, R37 ;  /* 0x000000ffff0f8224 */ /* 0x000fca00078e0025 */
[----:B------:R3:W4:Y:S01]  /*1b770*/  @!P0 LDG.E.U8 R80, desc[UR14][R14.64] ;  /* 0x0000000e0e508981 */ /* 0x000722000c1e1100 */
[----:B------:R-:W-:-:S03]  /*1b780*/  PRMT R33, RZ, 0x7610, R33 ;  /* 0x00007610ff217816 */ /* 0x000fc60000000021 */
[----:B--2---:R-:W-:Y:S04]  /*1b790*/  STL [R1+0x1a2c], R84 ;  /* 0x001a2c5401007387 */ /* 0x004fe80000100800 */
[----:B------:R-:W-:Y:S04]  /*1b7a0*/  STL [R1+0xdc], R47 ;  /* 0x0000dc2f01007387 */ /* 0x000fe80000100800 */
[----:B------:R-:W2:Y:S04]  /*1b7b0*/  LDL R68, [R1+0x1450] ;  /* 0x0014500001447983 */ /* 0x000ea80000100800 */
[----:B------:R-:W2:Y:S01]  /*1b7c0*/  LDL R63, [R1+0x1454] ;  /* 0x00145400013f7983 */ /* 0x000ea20000100800 */
[----:B---3--:R-:W-:-:S02]  /*1b7d0*/  @!P6 IMAD.MOV.U32 R15, RZ, RZ, R65 ;  /* 0x000000ffff0fe224 */ /* 0x008fc400078e0041 */
[----:B----4-:R-:W-:-:S05]  /*1b7e0*/  @!P6 IMAD.MOV.U32 R14, RZ, RZ, R66 ;  /* 0x000000ffff0ee224 */ /* 0x010fca00078e0042 */
[----:B------:R0:W3:Y:S02]  /*1b7f0*/  @!P6 LDG.E.U8 R44, desc[UR14][R14.64] ;  /* 0x0000000e0e2ce981 */ /* 0x0000e4000c1e1100 */
[----:B0-----:R-:W-:Y:S02]  /*1b800*/  @!P6 IMAD.MOV.U32 R14, RZ, RZ, R34 ;  /* 0x000000ffff0ee224 */ /* 0x001fe400078e0022 */
[----:B------:R-:W-:-:S05]  /*1b810*/  @!P6 IMAD.MOV.U32 R15, RZ, RZ, R67 ;  /* 0x000000ffff0fe224 */ /* 0x000fca00078e0043 */
[----:B------:R2:W4:Y:S04]  /*1b820*/  @!P6 LDG.E.U8 R33, desc[UR14][R14.64] ;  /* 0x0000000e0e21e981 */ /* 0x000528000c1e1100 */
[----:B------:R-:W-:Y:S04]  /*1b830*/  STL [R1+0x1a30], R83 ;  /* 0x001a305301007387 */ /* 0x000fe80000100800 */
[----:B------:R-:W-:Y:S04]  /*1b840*/  STL [R1+0xd8], R46 ;  /* 0x0000d82e01007387 */ /* 0x000fe80000100800 */
[----:B------:R-:W3:Y:S04]  /*1b850*/  LDL R69, [R1+0x1458] ;  /* 0x0014580001457983 */ /* 0x000ee80000100800 */
[----:B------:R-:W3:Y:S04]  /*1b860*/  LDL R74, [R1+0x145c] ;  /* 0x00145c00014a7983 */ /* 0x000ee80000100800 */
[----:B------:R-:W-:Y:S01]  /*1b870*/  STL [R1+0x1a34], R81 ;  /* 0x001a345101007387 */ /* 0x000fe20000100800 */
[----:B------:R-:W-:-:S03]  /*1b880*/  VIADD R18, R64, 0xffffff8a ;  /* 0xffffff8a40127836 */ /* 0x000fc60000000000 */
[----:B------:R-:W3:Y:S04]  /*1b890*/  LDL R37, [R1+0x1460] ;  /* 0x0014600001257983 */ /* 0x000ee80000100800 */
[----:B------:R-:W3:Y:S01]  /*1b8a0*/  LDL R38, [R1+0x1464] ;  /* 0x0014640001267983 */ /* 0x000ee20000100800 */
[----:B------:R-:W-:Y:S02]  /*1b8b0*/  ISETP.GE.U32.AND P0, PT, R18, 0x7fffff0b, PT ;  /* 0x7fffff0b1200780c */ /* 0x000fe40003f06070 */
[----:B------:R-:W-:Y:S01]  /*1b8c0*/  PRMT R18, RZ, 0x7610, R18 ;  /* 0x00007610ff127816 */ /* 0x000fe20000000012 */
[----:B------:R-:W-:Y:S04]  /*1b8d0*/  STL [R1+0xd0], R45 ;  /* 0x0000d02d01007387 */ /* 0x000fe80000100800 */
[----:B------:R-:W-:Y:S04]  /*1b8e0*/  STL [R1+0x1a38], R80 ;  /* 0x001a385001007387 */ /* 0x000fe80000100800 */
[----:B------:R-:W3:Y:S04]  /*1b8f0*/  LDL R65, [R1+0x1468] ;  /* 0x0014680001417983 */ /* 0x000ee80000100800 */
[----:B------:R-:W3:Y:S01]  /*1b900*/  LDL R66, [R1+0x146c] ;  /* 0x00146c0001427983 */ /* 0x000ee20000100800 */
[----:B--2---:R-:W-:-:S02]  /*1b910*/  @!P6 IMAD.MOV.U32 R15, RZ, RZ, R68 ;  /* 0x000000ffff0fe224 */ /* 0x004fc400078e0044 */
[----:B------:R-:W-:-:S05]  /*1b920*/  @!P6 IMAD.MOV.U32 R14, RZ, RZ, R63 ;  /* 0x000000ffff0ee224 */ /* 0x000fca00078e003f */
[----:B------:R3:W2:Y:S04]  /*1b930*/  @!P6 LDG.E.U8 R18, desc[UR14][R14.64] ;  /* 0x0000000e0e12e981 */ /* 0x0006a8000c1e1100 */
[----:B----4-:R0:W-:Y:S04]  /*1b940*/  STL [R1+0x8], R33 ;  /* 0x0000082101007387 */ /* 0x0101e80000100800 */
[----:B------:R-:W4:Y:S01]  /*1b950*/  LDL R34, [R1+0x1474] ;  /* 0x0014740001227983 */ /* 0x000f220000100800 */
[----:B------:R-:W-:Y:S02]  /*1b960*/  PRMT R43, RZ, 0x7610, R43 ;  /* 0x00007610ff2b7816 */ /* 0x000fe4000000002b */
[----:B------:R-:W-:Y:S01]  /*1b970*/  PRMT R36, RZ, 0x7610, R36 ;  /* 0x00007610ff247816 */ /* 0x000fe20000000024 */
[----:B------:R-:W4:Y:S04]  /*1b980*/  LDL R72, [R1+0x1478] ;  /* 0x0014780001487983 */ /* 0x000f280000100800 */
[----:B0-----:R-:W4:Y:S01]  /*1b990*/  LDL R33, [R1+0x1470] ;  /* 0x0014700001217983 */ /* 0x001f220000100800 */
[----:B---3--:R-:W-:-:S02]  /*1b9a0*/  @!P6 IMAD.MOV.U32 R15, RZ, RZ, R69 ;  /* 0x000000ffff0fe224 */ /* 0x008fc400078e0045 */
[----:B------:R-:W-:Y:S01]  /*1b9b0*/  @!P6 IMAD.MOV.U32 R14, RZ, RZ, R74 ;  /* 0x000000ffff0ee224 */ /* 0x000fe200078e004a */
[----:B------:R-:W3:Y:S04]  /*1b9c0*/  LDL R63, [R1+0x147c] ;  /* 0x00147c00013f7983 */ /* 0x000ee80000100800 */
[----:B------:R0:W3:Y:S02]  /*1b9d0*/  @!P6 LDG.E.U8 R43, desc[UR14][R14.64] ;  /* 0x0000000e0e2be981 */ /* 0x0000e4000c1e1100 */
[----:B0-----:R-:W-:Y:S02]  /*1b9e0*/  @!P0 IMAD.MOV.U32 R14, RZ, RZ, R38 ;  /* 0x000000ffff0e8224 */ /* 0x001fe400078e0026 */
[----:B------:R-:W-:-:S05]  /*1b9f0*/  @!P0 IMAD.MOV.U32 R15, RZ, RZ, R37 ;  /* 0x000000ffff0f8224 */ /* 0x000fca00078e0025 */
[----:B------:R0:W3:Y:S01]  /*1ba00*/  @!P0 LDG.E.U8 R36, desc[UR14][R14.64] ;  /* 0x0000000e0e248981 */ /* 0x0000e2000c1e1100 */
[----:B------:R-:W-:Y:S01]  /*1ba10*/  PRMT R42, RZ, 0x7610, R42 ;  /* 0x00007610ff2a7816 */ /* 0x000fe2000000002a */
[----:B0-----:R-:W-:Y:S02]  /*1ba20*/  @!P0 IMAD.MOV.U32 R14, RZ, RZ, R66 ;  /* 0x000000ffff0e8224 */ /* 0x001fe400078e0042 */
[----:B------:R-:W-:-:S05]  /*1ba30*/  @!P0 IMAD.MOV.U32 R15, RZ, RZ, R65 ;  /* 0x000000ffff0f8224 */ /* 0x000fca00078e0041 */
[----:B------:R4:W3:Y:S04]  /*1ba40*/  @!P0 LDG.E.U8 R42, desc[UR14][R14.64] ;  /* 0x0000000e0e2a8981 */ /* 0x0008e8000c1e1100 */
[----:B--2---:R0:W-:Y:S04]  /*1ba50*/  STL [R1+0x4], R18 ;  /* 0x0000041201007387 */ /* 0x0041e80000100800 */
[----:B------:R-:W2:Y:S04]  /*1ba60*/  LDL R73, [R1+0x1480] ;  /* 0x0014800001497983 */ /* 0x000ea80000100800 */
[----:B------:R-:W2:Y:S01]  /*1ba70*/  LDL R67, [R1+0x1484] ;  /* 0x0014840001437983 */ /* 0x000ea20000100800 */
[----:B0-----:R-:W-:-:S03]  /*1ba80*/  VIADD R18, R64, 0xffffff89 ;  /* 0xffffff8940127836 */ /* 0x001fc60000000000 */
[----:B------:R-:W2:Y:S02]  /*1ba90*/  LDL R68, [R1+0x1488] ;  /* 0x0014880001447983 */ /* 0x000ea40000100800 */
[----:B------:R-:W-:Y:S02]  /*1baa0*/  ISETP.GE.U32.AND P6, PT, R18, 0x7fffff0a, PT ;  /* 0x7fffff0a1200780c */ /* 0x000fe40003fc6070 */
[----:B------:R-:W2:Y:S01]  /*1bab0*/  LDL R69, [R1+0x148c] ;  /* 0x00148c0001457983 */ /* 0x000ea20000100800 */
[----:B------:R-:W-:-:S03]  /*1bac0*/  PRMT R18, RZ, 0x7610, R18 ;  /* 0x00007610ff127816 */ /* 0x000fc60000000012 */
[----:B------:R-:W2:Y:S01]  /*1bad0*/  LDL R74, [R1+0x1490] ;  /* 0x00149000014a7983 */ /* 0x000ea20000100800 */
[----:B----4-:R-:W-:Y:S02]  /*1bae0*/  @!P0 IMAD.MOV.U32 R14, RZ, RZ, R34 ;  /* 0x000000ffff0e8224 */ /* 0x010fe400078e0022 */
[----:B------:R-:W-:-:S05]  /*1baf0*/  @!P0 IMAD.MOV.U32 R15, RZ, RZ, R33 ;  /* 0x000000ffff0f8224 */ /* 0x000fca00078e0021 */
[----:B------:R0:W4:Y:S04]  /*1bb00*/  @!P0 LDG.E.U8 R18, desc[UR14][R14.64] ;  /* 0x0000000e0e128981 */ /* 0x000128000c1e1100 */
[----:B------:R-:W-:Y:S04]  /*1bb10*/  STL [R1+0xc], R44 ;  /* 0x00000c2c01007387 */ /* 0x000fe80000100800 */
[----:B---3--:R1:W-:Y:S04]  /*1bb20*/  STL [R1+0x3c], R36 ;  /* 0x00003c2401007387 */ /* 0x0083e80000100800 */
[----:B------:R-:W3:Y:S04]  /*1bb30*/  LDL R37, [R1+0x1498] ;  /* 0x0014980001257983 */ /* 0x000ee80000100800 */
[----:B------:R-:W3:Y:S04]  /*1bb40*/  LDL R38, [R1+0x149c] ;  /* 0x00149c0001267983 */ /* 0x000ee80000100800 */
[----:B-1----:R-:W3:Y:S04]  /*1bb50*/  LDL R36, [R1+0x1494] ;  /* 0x0014940001247983 */ /* 0x002ee80000100800 */
[----:B------:R-:W3:Y:S04]  /*1bb60*/  LDL R65, [R1+0x14a0] ;  /* 0x0014a00001417983 */ /* 0x000ee80000100800 */
[----:B------:R-:W3:Y:S04]  /*1bb70*/  LDL R66, [R1+0x14a4] ;  /* 0x0014a40001427983 */ /* 0x000ee80000100800 */
[----:B------:R-:W3:Y:S04]  /*1bb80*/  LDL R33, [R1+0x14a8] ;  /* 0x0014a80001217983 */ /* 0x000ee80000100800 */
[----:B------:R-:W3:Y:S01]  /*1bb90*/  LDL R34, [R1+0x14ac] ;  /* 0x0014ac0001227983 */ /* 0x000ee20000100800 */
[----:B0-----:R-:W-:-:S03]  /*1bba0*/  @!P0 IMAD.MOV.U32 R14, RZ, RZ, R63 ;  /* 0x000000ffff0e8224 */ /* 0x001fc600078e003f */
[----:B----4-:R0:W-:Y:S04]  /*1bbb0*/  STL [R1+0x34], R18 ;  /* 0x0000341201007387 */ /* 0x0101e80000100800 */
[----:B------:R-:W-:Y:S04]  /*1bbc0*/  STL [R1], R43 ;  /* 0x0000002b01007387 */ /* 0x000fe80000100800 */
[----:B------:R-:W4:Y:S01]  /*1bbd0*/  LDL R63, [R1+0x14b4] ;  /* 0x0014b400013f7983 */ /* 0x000f220000100800 */
[----:B------:R-:W-:Y:S01]  /*1bbe0*/  PRMT R41, RZ, 0x7610, R41 ;  /* 0x00007610ff297816 */ /* 0x000fe20000000029 */
[----:B------:R-:W-:Y:S01]  /*1bbf0*/  @!P0 IMAD.MOV.U32 R15, RZ, RZ, R72 ;  /* 0x000000ffff0f8224 */ /* 0x000fe200078e0048 */
[----:B------:R-:W-:-:S04]  /*1bc00*/  PRMT R40, RZ, 0x7610, R40 ;  /* 0x00007610ff287816 */ /* 0x000fc80000000028 */
[----:B------:R2:W4:Y:S01]  /*1bc10*/  @!P0 LDG.E.U8 R41, desc[UR14][R14.64] ;  /* 0x0000000e0e298981 */ /* 0x000522000c1e1100 */
[----:B------:R-:W-:Y:S01]  /*1bc20*/  PRMT R39, RZ, 0x7610, R39 ;  /* 0x00007610ff277816 */ /* 0x000fe20000000027 */
[----:B0-----:R-:W-:Y:S02]  /*1bc30*/  VIADD R18, R64, 0xffffff88 ;  /* 0xffffff8840127836 */ /* 0x001fe40000000000 */
[----:B--2---:R-:W-:Y:S02]  /*1bc40*/  @!P6 IMAD.MOV.U32 R14, RZ, RZ, R67 ;  /* 0x000000ffff0ee224 */ /* 0x004fe400078e0043 */
[----:B------:R-:W-:-:S05]  /*1bc50*/  @!P6 IMAD.MOV.U32 R15, RZ, RZ, R73 ;  /* 0x000000ffff0fe224 */ /* 0x000fca00078e0049 */
[----:B------:R0:W2:Y:S01]  /*1bc60*/  @!P6 LDG.E.U8 R40, desc[UR14][R14.64] ;  /* 0x0000000e0e28e981 */ /* 0x0000a2000c1e1100 */
[----:B------:R-:W-:Y:S02]  /*1bc70*/  ISETP.GE.U32.AND P0, PT, R18, 0x7fffff09, PT ;  /* 0x7fffff091200780c */ /* 0x000fe40003f06070 */
[----:B------:R-:W-:Y:S01]  /*1bc80*/  PRMT R35, RZ, 0x7610, R35 ;  /* 0x00007610ff237816 */ /* 0x000fe20000000023 */
[----:B0-----:R-:W-:Y:S02]  /*1bc90*/  @!P6 IMAD.MOV.U32 R14, RZ, RZ, R69 ;  /* 0x000000ffff0ee224 */ /* 0x001fe400078e0045 */
[----:B------:R-:W-:-:S05]  /*1bca0*/  @!P6 IMAD.MOV.U32 R15, RZ, RZ, R68 ;  /* 0x000000ffff0fe224 */ /* 0x000fca00078e0044 */
[----:B------:R3:W2:Y:S01]  /*1bcb0*/  @!P6 LDG.E.U8 R39, desc[UR14][R14.64] ;  /* 0x0000000e0e27e981 */ /* 0x0006a2000c1e1100 */
[----:B------:R-:W-:Y:S01]  /*1bcc0*/  PRMT R32, RZ, 0x7610, R32 ;  /* 0x00007610ff207816 */ /* 0x000fe20000000020 */
[----:B---3--:R-:W-:Y:S02]  /*1bcd0*/  @!P6 IMAD.MOV.U32 R14, RZ, RZ, R36 ;  /* 0x000000ffff0ee224 */ /* 0x008fe400078e0024 */
[----:B------:R-:W-:-:S05]  /*1bce0*/  @!P6 IMAD.MOV.U32 R15, RZ, RZ, R74 ;  /* 0x000000ffff0fe224 */ /* 0x000fca00078e004a */
[----:B------:R0:W3:Y:S01]  /*1bcf0*/  @!P6 LDG.E.U8 R35, desc[UR14][R14.64] ;  /* 0x0000000e0e23e981 */ /* 0x0000e2000c1e1100 */
[----:B------:R-:W-:Y:S01]  /*1bd00*/  PRMT R31, RZ, 0x7610, R31 ;  /* 0x00007610ff1f7816 */ /* 0x000fe2000000001f */
[----:B0-----:R-:W-:Y:S02]  /*1bd10*/  @!P6 IMAD.MOV.U32 R14, RZ, RZ, R38 ;  /* 0x000000ffff0ee224 */ /* 0x001fe400078e0026 */
[----:B------:R-:W-:-:S05]  /*1bd20*/  @!P6 IMAD.MOV.U32 R15, RZ, RZ, R37 ;  /* 0x000000ffff0fe224 */ /* 0x000fca00078e0025 */
[----:B------:R0:W2:Y:S01]  /*1bd30*/  @!P6 LDG.E.U8 R32, desc[UR14][R14.64] ;  /* 0x0000000e0e20e981 */ /* 0x0000a2000c1e1100 */
        /* <DEDUP_REMOVED lines=10> */
[----:B------:R-:W-:Y:S04]  /*1bde0*/  STL [R1+0x38], R42 ;  /* 0x0000382a01007387 */ /* 0x000fe80000100800 */
[----:B------:R-:W2:Y:S04]  /*1bdf0*/  LDL R65, [R1+0x1520] ;  /* 0x0015200001417983 */ /* 0x000ea80000100800 */
[----:B------:R-:W2:Y:S01]  /*1be00*/  LDL R66, [R1+0x1524] ;  /* 0x0015240001427983 */ /* 0x000ea20000100800 */
[----:B----4-:R-:W-:-:S05]  /*1be10*/  @!P0 IMAD.MOV.U32 R14, RZ, RZ, R63 ;  /* 0x000000ffff0e8224 */ /* 0x010fca00078e003f */
[----:B------:R0:W4:Y:S02]  /*1be20*/  @!P0 LDG.E.U8 R28, desc[UR14][R14.64] ;  /* 0x0000000e0e1c8981 */ /* 0x000124000c1e1100 */
[----:B0-----:R-:W-:Y:S02]  /*1be30*/  @!P0 IMAD.MOV.U32 R14, RZ, RZ, R22 ;  /* 0x000000ffff0e8224 */ /* 0x001fe400078e0016 */
[----:B------:R-:W-:-:S05]  /*1be40*/  @!P0 IMAD.MOV.U32 R15, RZ, RZ, R23 ;  /* 0x000000ffff0f8224 */ /* 0x000fca00078e0017 */
[----:B------:R0:W3:Y:S04]  /*1be50*/  @!P0 LDG.E.U8 R18, desc[UR14][R14.64] ;  /* 0x0000000e0e128981 */ /* 0x0000e8000c1e1100 */
[----:B------:R-:W-:Y:S04]  /*1be60*/  STL [R1+0x30], R41 ;  /* 0x0000302901007387 */ /* 0x000fe80000100800 */
[----:B------:R-:W3:Y:S01]  /*1be70*/  LDL.LU R24, [R1+0x1a98] ;  /* 0x001a980001187983 */ /* 0x000ee20000300800 */
[C---:B0-----:R-:W-:Y:S02]  /*1be80*/  VIADD R15, R64.reuse, 0x7f ;  /* 0x0000007f400f7836 */ /* 0x041fe40000000000 */
[----:B------:R-:W-:Y:S01]  /*1be90*/  VIADD R14, R64, 0xffffff83 ;  /* 0xffffff83400e7836 */ /* 0x000fe20000000000 */
[----:B------:R-:W-:-:S02]  /*1bea0*/  PRMT R93, RZ, 0x7610, R93 ;  /* 0x00007610ff5d7816 */ /* 0x000fc4000000005d */
[----:B------:R-:W-:Y:S01]  /*1beb0*/  PRMT R92, RZ, 0x7610, R92 ;  /* 0x00007610ff5c7816 */ /* 0x000fe2000000005c */
[----:B----4-:R0:W-:Y:S04]  /*1bec0*/  STL [R1+0xc4], R28 ;  /* 0x0000c41c01007387 */ /* 0x0101e80000100800 */
[----:B--2---:R-:W-:Y:S04]  /*1bed0*/  STL [R1+0x84], R40 ;  /* 0x0000842801007387 */ /* 0x004fe80000100800 */
[----:B------:R-:W2:Y:S01]  /*1bee0*/  LDL.LU R23, [R1+0x1a94] ;  /* 0x001a940001177983 */ /* 0x000ea20000300800 */
[----:B0-----:R-:W-:-:S03]  /*1bef0*/  IADD3 R28, P6, PT, R21, R5, RZ ;  /* 0x00000005151c7210 */ /* 0x001fc60007fde0ff */
[----:B------:R-:W4:Y:S04]  /*1bf00*/  LDL.LU R22, [R1+0x1a90] ;  /* 0x001a900001167983 */ /* 0x000f280000300800 */
[----:B------:R-:W-:Y:S04]  /*1bf10*/  STL [R1+0x80], R39 ;  /* 0x0000802701007387 */ /* 0x000fe80000100800 */
[----:B------:R-:W-:Y:S04]  /*1bf20*/  STL [R1+0x1554], R28 ;  /* 0x0015541c01007387 */ /* 0x000fe80000100800 */
[----:B------:R0:W-:Y:S04]  /*1bf30*/  STL [R1+0xc8], R29 ;  /* 0x0000c81d01007387 */ /* 0x0001e80000100800 */
[----:B---3--:R1:W-:Y:S01]  /*1bf40*/  STL [R1+0xc0], R18 ;  /* 0x0000c01201007387 */ /* 0x0083e20000100800 */
[----:B0-----:R-:W-:Y:S01]  /*1bf50*/  IMAD.X R29, R19, 0x1, R6, P6 ;  /* 0x00000001131d7824 */ /* 0x001fe200030e0606 */
[----:B-1----:R-:W-:-:S02]  /*1bf60*/  IADD3 R18, P0, PT, R21, R7, RZ ;  /* 0x0000000715127210 */ /* 0x002fc40007f1e0ff */
[----:B------:R-:W-:Y:S01]  /*1bf70*/  ISETP.GE.U32.AND P6, PT, R14, 0x7fffff04, PT ;  /* 0x7fffff040e00780c */ /* 0x000fe20003fc6070 */
[----:B------:R-:W-:Y:S02]  /*1bf80*/  @!P1 IMAD.MOV.U32 R14, RZ, RZ, R66 ;  /* 0x000000ffff0e9224 */ /* 0x000fe400078e0042 */
[----:B------:R-:W-:Y:S01]  /*1bf90*/  IMAD.X R19, R19, 0x1, R8, P0 ;  /* 0x0000000113137824 */ /* 0x000fe200000e0608 */
[----:B------:R-:W-:Y:S01]  /*1bfa0*/  ISETP.GT.AND P0, PT, R15, 0x7f, PT ;  /* 0x0000007f0f00780c */ /* 0x000fe20003f04270 */
[----:B------:R-:W-:-:S05]  /*1bfb0*/  @!P1 IMAD.MOV.U32 R15, RZ, RZ, R65 ;  /* 0x000000ffff0f9224 */ /* 0x000fca00078e0041 */
[----:B------:R0:W3:Y:S02]  /*1bfc0*/  @!P1 LDG.E.U8 R93, desc[UR14][R14.64] ;  /* 0x0000000e0e5d9981 */ /* 0x0000e4000c1e1100 */
[----:B0-----:R-:W-:Y:S02]  /*1bfd0*/  @!P1 IMAD.MOV.U32 R14, RZ, RZ, R12 ;  /* 0x000000ffff0e9224 */ /* 0x001fe400078e000c */
[----:B------:R-:W-:-:S05]  /*1bfe0*/  @!P1 IMAD.MOV.U32 R15, RZ, RZ, R20 ;  /* 0x000000ffff0f9224 */ /* 0x000fca00078e0014 */
[----:B------:R0:W2:Y:S04]  /*1bff0*/  @!P1 LDG.E.U8 R92, desc[UR14][R14.64] ;  /* 0x0000000e0e5c9981 */ /* 0x0000a8000c1e1100 */
[----:B------:R-:W-:Y:S04]  /*1c000*/  STL [R1+0x7c], R35 ;  /* 0x00007c2301007387 */ /* 0x000fe80000100800 */
[----:B------:R-:W4:Y:S04]  /*1c010*/  LDL.LU R21, [R1+0x1a8c] ;  /* 0x001a8c0001157983 */ /* 0x000f280000300800 */
[----:B------:R-:W-:Y:S04]  /*1c020*/  STL [R1+0x78], R32 ;  /* 0x0000782001007387 */ /* 0x000fe80000100800 */
[----:B------:R-:W-:Y:S04]  /*1c030*/  STL [R1+0x1550], R29 ;  /* 0x0015501d01007387 */ /* 0x000fe80000100800 */
[----:B------:R-:W-:Y:S04]  /*1c040*/  STL [R1+0x155c], R18 ;  /* 0x00155c1201007387 */ /* 0x000fe80000100800 */
[----:B------:R-:W-:Y:S04]  /*1c050*/  STL [R1+0xcc], R31 ;  /* 0x0000cc1f01007387 */ /* 0x000fe80000100800 */
[----:B------:R-:W-:Y:S01]  /*1c060*/  STL [R1+0x1558], R19 ;  /* 0x0015581301007387 */ /* 0x000fe20000100800 */
[----:B0-----:R-:W-:-:S02]  /*1c070*/  @!P1 IMAD.MOV.U32 R15, RZ, RZ, R2 ;  /* 0x000000ffff0f9224 */ /* 0x001fc400078e0002 */
[----:B------:R-:W-:Y:S01]  /*1c080*/  @!P1 IMAD.MOV.U32 R14, RZ, RZ, R13 ;  /* 0x000000ffff0e9224 */ /* 0x000fe200078e000d */
[----:B------:R-:W-:-:S06]  /*1c090*/  PRMT R91, RZ, 0x7610, R91 ;  /* 0x00007610ff5b7816 */ /* 0x000fcc000000005b */
[----:B------:R0:W4:Y:S04]  /*1c0a0*/  @!P1 LDG.E.U8 R91, desc[UR14][R14.64] ;  /* 0x0000000e0e5b9981 */ /* 0x000128000c1e1100 */
[----:B---3--:R-:W-:Y:S04]  /*1c0b0*/  STL [R1+0x1a3c], R93 ;  /* 0x001a3c5d01007387 */ /* 0x008fe80000100800 */
[----:B------:R-:W3:Y:S04]  /*1c0c0*/  LDL.LU R20, [R1+0x1a88] ;  /* 0x001a880001147983 */ /* 0x000ee80000300800 */
[----:B------:R-:W3:Y:S04]  /*1c0d0*/  LDL.LU R12, [R1+0x1a84] ;  /* 0x001a8400010c7983 */ /* 0x000ee80000300800 */
[----:B--2---:R-:W-:Y:S04]  /*1c0e0*/  STL [R1+0x1a40], R92 ;  /* 0x001a405c01007387 */ /* 0x004fe80000100800 */
[----:B------:R-:W2:Y:S04]  /*1c0f0*/  LDL.LU R2, [R1+0x1a80] ;  /* 0x001a800001027983 */ /* 0x000ea80000300800 */
[----:B------:R-:W2:Y:S01]  /*1c100*/  LDL.LU R13, [R1+0x1a7c] ;  /* 0x001a7c00010d7983 */ /* 0x000ea20000300800 */
[----:B------:R-:W-:Y:S01]  /*1c110*/  PRMT R90, RZ, 0x7610, R90 ;  /* 0x00007610ff5a7816 */ /* 0x000fe2000000005a */
[----:B0-----:R-:W-:-:S02]  /*1c120*/  @!P1 IMAD.MOV.U32 R14, RZ, RZ, R16 ;  /* 0x000000ffff0e9224 */ /* 0x001fc400078e0010 */
[----:B------:R-:W-:Y:S01]  /*1c130*/  @!P1 IMAD.MOV.U32 R15, RZ, RZ, R0 ;  /* 0x000000ffff0f9224 */ /* 0x000fe200078e0000 */
[----:B------:R-:W-:-:S04]  /*1c140*/  PRMT R30, RZ, 0x7610, R30 ;  /* 0x00007610ff1e7816 */ /* 0x000fc8000000001e */
[----:B------:R3:W2:Y:S04]  /*1c150*/  @!P1 LDG.E.U8 R90, desc[UR14][R14.64] ;  /* 0x0000000e0e5a9981 */ /* 0x0006a8000c1e1100 */
[----:B----4-:R-:W-:Y:S04]  /*1c160*/  STL [R1+0x1a44], R91 ;  /* 0x001a445b01007387 */ /* 0x010fe80000100800 */
[----:B------:R-:W4:Y:S04]  /*1c170*/  LDL.LU R0, [R1+0x1a78] ;  /* 0x001a780001007983 */ /* 0x000f280000300800 */
[----:B------:R-:W4:Y:S01]  /*1c180*/  LDL.LU R16, [R1+0x1a74] ;  /* 0x001a740001107983 */ /* 0x000f220000300800 */
[----:B---3--:R-:W-:Y:S01]  /*1c190*/  @!P6 IMAD.MOV.U32 R15, RZ, RZ, R12 ;  /* 0x000000ffff0fe224 */ /* 0x008fe200078e000c */
[----:B------:R-:W-:Y:S01]  /*1c1a0*/  PRMT R20, RZ, 0x7610, R20 ;  /* 0x00007610ff147816 */ /* 0x000fe20000000014 */
[----:B--2---:R-:W-:-:S05]  /*1c1b0*/  @!P6 IMAD.MOV.U32 R14, RZ, RZ, R13 ;  /* 0x000000ffff0ee224 */ /* 0x004fca00078e000d */
[----:B------:R0:W2:Y:S02]  /*1c1c0*/  @!P6 LDG.E.U8 R30, desc[UR14][R14.64] ;  /* 0x0000000e0e1ee981 */ /* 0x0000a4000c1e1100 */
[----:B0-----:R-:W-:Y:S02]  /*1c1d0*/  @!P6 IMAD.MOV.U32 R14, RZ, RZ, R88 ;  /* 0x000000ffff0ee224 */ /* 0x001fe400078e0058 */
[----:B------:R-:W-:-:S05]  /*1c1e0*/  @!P6 IMAD.MOV.U32 R15, RZ, RZ, R17 ;  /* 0x000000ffff0fe224 */ /* 0x000fca00078e0011 */
[----:B------:R0:W3:Y:S04]  /*1c1f0*/  @!P6 LDG.E.U8 R20, desc[UR14][R14.64] ;  /* 0x0000000e0e14e981 */ /* 0x0000e8000c1e1100 */
[----:B------:R-:W-:Y:S01]  /*1c200*/  STL [R1+0x1a48], R90 ;  /* 0x001a485a01007387 */ /* 0x000fe20000100800 */
[----:B------:R-:W-:-:S03]  /*1c210*/  PRMT R27, RZ, 0x7610, R27 ;  /* 0x00007610ff1b7816 */ /* 0x000fc6000000001b */
[----:B------:R-:W2:Y:S04]  /*1c220*/  LDL.LU R12, [R1+0x1a70] ;  /* 0x001a7000010c7983 */ /* 0x000ea80000300800 */
[----:B------:R-:W2:Y:S01]  /*1c230*/  LDL.LU R13, [R1+0x1a6c] ;  /* 0x001a6c00010d7983 */ /* 0x000ea20000300800 */
[----:B0-----:R-:W-:-:S03]  /*1c240*/  @!P6 IMAD.MOV.U32 R14, RZ, RZ, R28 ;  /* 0x000000ffff0ee224 */ /* 0x001fc600078e001c */
[----:B------:R-:W2:Y:S01]  /*1c250*/  LDL.LU R17, [R1+0x1a68] ;  /* 0x001a680001117983 */ /* 0x000ea20000300800 */
[----:B------:R-:W-:-:S03]  /*1c260*/  @!P6 IMAD.MOV.U32 R15, RZ, RZ, R29 ;  /* 0x000000ffff0fe224 */ /* 0x000fc600078e001d */
[----:B------:R-:W2:Y:S01]  /*1c270*/  LDL.LU R88, [R1+0x1a64] ;  /* 0x001a640001587983 */ /* 0x000ea20000300800 */
[----:B------:R-:W-:-:S03]  /*1c280*/  PRMT R26, RZ, 0x7610, R26 ;  /* 0x00007610ff1a7816 */ /* 0x000fc6000000001a */
[----:B------:R0:W2:Y:S01]  /*1c290*/  @!P6 LDG.E.U8 R27, desc[UR14][R14.64] ;  /* 0x0000000e0e1be981 */ /* 0x0000a2000c1e1100 */
[----:B------:R-:W-:-:S03]  /*1c2a0*/  PRMT R25, RZ, 0x7610, R25 ;  /* 0x00007610ff197816 */ /* 0x000fc60000000019 */
[----:B------:R1:W2:Y:S04]  /*1c2b0*/  @!P6 LDG.E.U8 R26, desc[UR14][R18.64] ;  /* 0x0000000e121ae981 */ /* 0x0002a8000c1e1100 */
[----:B---3--:R4:W-:Y:S02]  /*1c2c0*/  STL [R1+0x28], R20 ;  /* 0x0000281401007387 */ /* 0x0089e40000100800 */
[----:B----4-:R-:W-:-:S05]  /*1c2d0*/  IMAD R20, R16, 0x7d, RZ ;  /* 0x0000007d10147824 */ /* 0x010fca00078e02ff */
[----:B0-----:R-:W-:Y:S02]  /*1c2e0*/  SHF.R.S32.HI R14, RZ, 0x1f, R20 ;  /* 0x0000001fff0e7819 */ /* 0x001fe40000011414 */
[----:B------:R-:W-:-:S05]  /*1c2f0*/  IADD3 R28, P1, PT, R20, R0, RZ ;  /* 0x00000000141c7210 */ /* 0x000fca0007f3e0ff */
[----:B------:R-:W-:Y:S02]  /*1c300*/  IMAD.X R29, R14, 0x1, R2, P1 ;  /* 0x000000010e1d7824 */ /* 0x000fe400008e0602 */
[----:B-1----:R-:W-:Y:S02]  /*1c310*/  @!P4 IMAD.MOV.U32 R18, RZ, RZ, R28 ;  /* 0x000000ffff12c224 */ /* 0x002fe400078e001c */
[----:B------:R-:W-:-:S05]  /*1c320*/  @!P4 IMAD.MOV.U32 R19, RZ, RZ, R29 ;  /* 0x000000ffff13c224 */ /* 0x000fca00078e001d */
[----:B------:R0:W3:Y:S04]  /*1c330*/  @!P4 LDG.E.U8 R25, desc[UR14][R18.64] ;  /* 0x0000000e1219c981 */ /* 0x0000e8000c1e1100 */
[----:B------:R-:W-:Y:S04]  /*1c340*/  STL [R1+0x1564], R28 ;  /* 0x0015641c01007387 */ /* 0x000fe80000100800 */
[----:B--2---:R1:W-:Y:S04]  /*1c350*/  STL [R1+0x20], R26 ;  /* 0x0000201a01007387 */ /* 0x0043e80000100800 */
[----:B------:R-:W-:Y:S01]  /*1c360*/  STL [R1+0x1560], R29 ;  /* 0x0015601d01007387 */ /* 0x000fe20000100800 */
[----:B-1----:R-:W-:-:S05]  /*1c370*/  IADD3 R26, P1, PT, R20, R3, RZ ;  /* 0x00000003141a7210 */ /* 0x002fca0007f3e0ff */
[----:B------:R-:W-:Y:S04]  /*1c380*/  STL [R1+0x156c], R26 ;  /* 0x00156c1a01007387 */ /* 0x000fe80000100800 */
[----:B------:R1:W-:Y:S01]  /*1c390*/  STL [R1+0x24], R27 ;  /* 0x0000241b01007387 */ /* 0x0003e20000100800 */
[----:B------:R-:W-:-:S03]  /*1c3a0*/  PRMT R24, RZ, 0x7610, R24 ;  /* 0x00007610ff187816 */ /* 0x000fc60000000018 */
[----:B------:R-:W-:Y:S01]  /*1c3b0*/  STL [R1+0x2c], R30 ;  /* 0x00002c1e01007387 */ /* 0x000fe20000100800 */
[----:B0-----:R-:W-:Y:S02]  /*1c3c0*/  @!P4 IMAD.MOV.U32 R18, RZ, RZ, R26 ;  /* 0x000000ffff12c224 */ /* 0x001fe400078e001a */
[----:B-1----:R-:W-:-:S04]  /*1c3d0*/  IMAD.X R27, R14, 0x1, R4, P1 ;  /* 0x000000010e1b7824 */ /* 0x002fc800008e0604 */
[----:B------:R-:W-:Y:S01]  /*1c3e0*/  @!P4 IMAD.MOV.U32 R19, RZ, RZ, R27 ;  /* 0x000000ffff13c224 */ /* 0x000fe200078e001b */
[----:B------:R-:W-:-:S04]  /*1c3f0*/  PRMT R15, RZ, 0x7610, R15 ;  /* 0x00007610ff0f7816 */ /* 0x000fc8000000000f */
[----:B------:R0:W2:Y:S04]  /*1c400*/  @!P4 LDG.E.U8 R24, desc[UR14][R18.64] ;  /* 0x0000000e1218c981 */ /* 0x0000a8000c1e1100 */
[----:B---3--:R1:W-:Y:S02]  /*1c410*/  STL [R1+0x6c], R25 ;  /* 0x00006c1901007387 */ /* 0x0083e40000100800 */
[----:B-1----:R-:W-:-:S05]  /*1c420*/  IADD3 R25, P1, PT, R20, R5, RZ ;  /* 0x0000000514197210 */ /* 0x002fca0007f3e0ff */
[----:B------:R-:W-:Y:S02]  /*1c430*/  IMAD.X R26, R14, 0x1, R6, P1 ;  /* 0x000000010e1a7824 */ /* 0x000fe400008e0606 */
[----:B0-----:R-:W-:Y:S02]  /*1c440*/  @!P4 IMAD.MOV.U32 R18, RZ, RZ, R25 ;  /* 0x000000ffff12c224 */ /* 0x001fe400078e0019 */
[----:B------:R-:W-:-:S05]  /*1c450*/  @!P4 IMAD.MOV.U32 R19, RZ, RZ, R26 ;  /* 0x000000ffff13c224 */ /* 0x000fca00078e001a */
[----:B------:R0:W3:Y:S04]  /*1c460*/  @!P4 LDG.E.U8 R15, desc[UR14][R18.64] ;  /* 0x0000000e120fc981 */ /* 0x0000e8000c1e1100 */
[----:B------:R-:W-:Y:S04]  /*1c470*/  STL [R1+0x1568], R27 ;  /* 0x0015681b01007387 */ /* 0x000fe80000100800 */
[----:B------:R-:W-:Y:S01]  /*1c480*/  STL [R1+0x1574], R25 ;  /* 0x0015741901007387 */ /* 0x000fe20000100800 */
[----:B------:R-:W-:-:S03]  /*1c490*/  PRMT R21, RZ, 0x7610, R21 ;  /* 0x00007610ff157816 */ /* 0x000fc60000000015 */
[----:B--2---:R1:W-:Y:S04]  /*1c4a0*/  STL [R1+0x68], R24 ;  /* 0x0000681801007387 */ /* 0x0043e80000100800 */
[----:B------:R2:W-:Y:S01]  /*1c4b0*/  STL [R1+0x1570], R26 ;  /* 0x0015701a01007387 */ /* 0x0005e20000100800 */
[----:B-1----:R-:W-:Y:S01]  /*1c4c0*/  IADD3 R24, P1, PT, R20, R7, RZ ;  /* 0x0000000714187210 */ /* 0x002fe20007f3e0ff */
[----:B------:R-:W-:-:S04]  /*1c4d0*/  IMAD R20, R16, 0x7e, RZ ;  /* 0x0000007e10147824 */ /* 0x000fc800078e02ff */
[----:B------:R-:W-:Y:S01]  /*1c4e0*/  STL [R1+0x157c], R24 ;  /* 0x00157c1801007387 */ /* 0x000fe20000100800 */
[----:B--2---:R-:W-:Y:S01]  /*1c4f0*/  IMAD.X R26, R14, 0x1, R8, P1 ;  /* 0x000000010e1a7824 */ /* 0x004fe200008e0608 */
[----:B------:R-:W-:Y:S01]  /*1c500*/  IADD3 R25, P1, PT, R20, R0, RZ ;  /* 0x0000000014197210 */ /* 0x000fe20007f3e0ff */
[----:B0-----:R-:W-:Y:S02]  /*1c510*/  @!P4 IMAD.MOV.U32 R18, RZ, RZ, R24 ;  /* 0x000000ffff12c224 */ /* 0x001fe400078e0018 */
[----:B------:R-:W-:Y:S01]  /*1c520*/  @!P4 IMAD.MOV.U32 R19, RZ, RZ, R26 ;  /* 0x000000ffff13c224 */ /* 0x000fe200078e001a */
[----:B------:R-:W-:-:S04]  /*1c530*/  PRMT R23, RZ, 0x7610, R23 ;  /* 0x00007610ff177816 */ /* 0x000fc80000000017 */
[----:B------:R0:W2:Y:S02]  /*1c540*/  @!P4 LDG.E.U8 R21, desc[UR14][R18.64] ;  /* 0x0000000e1215c981 */ /* 0x0000a4000c1e1100 */
[----:B0-----:R-:W-:Y:S02]  /*1c550*/  @!P3 IMAD.MOV.U32 R18, RZ, RZ, R25 ;  /* 0x000000ffff12b224 */ /* 0x001fe400078e0019 */
[----:B---3--:R0:W-:Y:S04]  /*1c560*/  STL [R1+0x64], R15 ;  /* 0x0000640f01007387 */ /* 0x0081e80000100800 */
[----:B------:R1:W-:Y:S01]  /*1c570*/  STL [R1+0x1578], R26 ;  /* 0x0015781a01007387 */ /* 0x0003e20000100800 */
[----:B0-----:R-:W-:-:S05]  /*1c580*/  SHF.R.S32.HI R15, RZ, 0x1f, R20 ;  /* 0x0000001fff0f7819 */ /* 0x001fca0000011414 */
[----:B-1----:R-:W-:-:S04]  /*1c590*/  IMAD.X R26, R15, 0x1, R2, P1 ;  /* 0x000000010f1a7824 */ /* 0x002fc800008e0602 */
[----:B------:R-:W-:-:S05]  /*1c5a0*/  @!P3 IMAD.MOV.U32 R19, RZ, RZ, R26 ;  /* 0x000000ffff13b224 */ /* 0x000fca00078e001a */
[----:B------:R0:W3:Y:S04]  /*1c5b0*/  @!P3 LDG.E.U8 R23, desc[UR14][R18.64] ;  /* 0x0000000e1217b981 */ /* 0x0000e8000c1e1100 */
[----:B------:R-:W-:Y:S01]  /*1c5c0*/  STL [R1+0x1584], R25 ;  /* 0x0015841901007387 */ /* 0x000fe20000100800 */
[----:B------:R-:W-:Y:S02]  /*1c5d0*/  PRMT R14, RZ, 0x7610, R14 ;  /* 0x00007610ff0e7816 */ /* 0x000fe4000000000e */
[----:B------:R-:W-:Y:S01]  /*1c5e0*/  PRMT R22, RZ, 0x7610, R22 ;  /* 0x00007610ff167816 */ /* 0x000fe20000000016 */
[----:B--2---:R1:W-:Y:S04]  /*1c5f0*/  STL [R1+0x60], R21 ;  /* 0x0000601501007387 */ /* 0x0043e80000100800 */
[----:B------:R-:W-:Y:S01]  /*1c600*/  STL [R1+0x1580], R26 ;  /* 0x0015801a01007387 */ /* 0x000fe20000100800 */
[----:B-1----:R-:W-:-:S05]  /*1c610*/  IADD3 R21, P1, PT, R20, R3, RZ ;  /* 0x0000000314157210 */ /* 0x002fca0007f3e0ff */
[----:B------:R-:W-:Y:S01]  /*1c620*/  STL [R1+0x158c], R21 ;  /* 0x00158c1501007387 */ /* 0x000fe20000100800 */
[----:B------:R-:W-:Y:S02]  /*1c630*/  IMAD.X R24, R15, 0x1, R4, P1 ;  /* 0x000000010f187824 */ /* 0x000fe400008e0604 */
[----:B0-----:R-:W-:Y:S02]  /*1c640*/  @!P3 IMAD.MOV.U32 R18, RZ, RZ, R21 ;  /* 0x000000ffff12b224 */ /* 0x001fe400078e0015 */
[----:B------:R-:W-:-:S05]  /*1c650*/  @!P3 IMAD.MOV.U32 R19, RZ, RZ, R24 ;  /* 0x000000ffff13b224 */ /* 0x000fca00078e0018 */
[----:B------:R0:W2:Y:S04]  /*1c660*/  @!P3 LDG.E.U8 R14, desc[UR14][R18.64] ;  /* 0x0000000e120eb981 */ /* 0x0000a8000c1e1100 */
[----:B---3--:R1:W-:Y:S04]  /*1c670*/  STL [R1+0xbc], R23 ;  /* 0x0000bc1701007387 */ /* 0x0083e80000100800 */
[----:B------:R3:W-:Y:S01]  /*1c680*/  STL [R1+0x1588], R24 ;  /* 0x0015881801007387 */ /* 0x0007e20000100800 */
[----:B-1----:R-:W-:-:S05]  /*1c690*/  IADD3 R23, P1, PT, R20, R5, RZ ;  /* 0x0000000514177210 */ /* 0x002fca0007f3e0ff */
[----:B---3--:R-:W-:Y:S02]  /*1c6a0*/  IMAD.X R24, R15, 0x1, R6, P1 ;  /* 0x000000010f187824 */ /* 0x008fe400008e0606 */
[----:B0-----:R-:W-:Y:S02]  /*1c6b0*/  @!P3 IMAD.MOV.U32 R18, RZ, RZ, R23 ;  /* 0x000000ffff12b224 */ /* 0x001fe400078e0017 */
[----:B------:R-:W-:-:S05]  /*1c6c0*/  @!P3 IMAD.MOV.U32 R19, RZ, RZ, R24 ;  /* 0x000000ffff13b224 */ /* 0x000fca00078e0018 */
[----:B------:R0:W3:Y:S01]  /*1c6d0*/  @!P3 LDG.E.U8 R22, desc[UR14][R18.64] ;  /* 0x0000000e1216b981 */ /* 0x0000e2000c1e1100 */
[----:B------:R-:W-:-:S03]  /*1c6e0*/  IADD3 R21, P1, PT, R20, R7, RZ ;  /* 0x0000000714157210 */ /* 0x000fc60007f3e0ff */
[----:B------:R-:W-:Y:S04]  /*1c6f0*/  STL [R1+0x1594], R23 ;  /* 0x0015941701007387 */ /* 0x000fe80000100800 */
[----:B------:R-:W-:Y:S01]  /*1c700*/  STL [R1+0x1590], R24 ;  /* 0x0015901801007387 */ /* 0x000fe20000100800 */
[----:B0-----:R-:W-:-:S03]  /*1c710*/  @!P3 IMAD.MOV.U32 R18, RZ, RZ, R21 ;  /* 0x000000ffff12b224 */ /* 0x001fc600078e0015 */
[----:B--2---:R0:W-:Y:S04]  /*1c720*/  STL [R1+0xb8], R14 ;  /* 0x0000b80e01007387 */ /* 0x0041e80000100800 */
[----:B------:R1:W-:Y:S04]  /*1c730*/  STL [R1+0x18f0], R16 ;  /* 0x0018f01001007387 */ /* 0x0003e80000100800 */
[----:B------:R-:W-:Y:S01]  /*1c740*/  STL [R1+0x159c], R21 ;  /* 0x00159c1501007387 */ /* 0x000fe20000100800 */
[----:B0-----:R-:W-:Y:S01]  /*1c750*/  IMAD R14, R16, 0x7f, RZ ;  /* 0x0000007f100e7824 */ /* 0x001fe200078e02ff */
[----:B-1----:R-:W-:-:S02]  /*1c760*/  PRMT R16, RZ, 0x7610, R16 ;  /* 0x00007610ff107816 */ /* 0x002fc40000000010 */
[----:B---3--:R0:W-:Y:S02]  /*1c770*/  STL [R1+0xb4], R22 ;  /* 0x0000b41601007387 */ /* 0x0081e40000100800 */
[----:B0-----:R-:W-:-:S04]  /*1c780*/  IMAD.X R22, R15, 0x1, R8, P1 ;  /* 0x000000010f167824 */ /* 0x001fc800008e0608 */
[----:B------:R-:W-:-:S05]  /*1c790*/  @!P3 IMAD.MOV.U32 R19, RZ, RZ, R22 ;  /* 0x000000ffff13b224 */ /* 0x000fca00078e0016 */
[----:B------:R0:W2:Y:S01]  /*1c7a0*/  @!P3 LDG.E.U8 R16, desc[UR14][R18.64] ;  /* 0x0000000e1210b981 */ /* 0x0000a2000c1e1100 */
[----:B------:R-:W-:Y:S02]  /*1c7b0*/  SHF.R.S32.HI R15, RZ, 0x1f, R14 ;  /* 0x0000001fff0f7819 */ /* 0x000fe4000001140e */
[----:B------:R-:W-:Y:S01]  /*1c7c0*/  IADD3 R20, P1, PT, R14, R0, RZ ;  /* 0x000000000e147210 */ /* 0x000fe20007f3e0ff */
[----:B------:R1:W-:Y:S04]  /*1c7d0*/  STL [R1+0x1598], R22 ;  /* 0x0015981601007387 */ /* 0x0003e80000100800 */
[----:B------:R3:W-:Y:S01]  /*1c7e0*/  STL [R1+0x18f4], R0 ;  /* 0x0018f40001007387 */ /* 0x0007e20000100800 */
[----:B------:R-:W-:-:S03]  /*1c7f0*/  IMAD.X R23, R15, 0x1, R2, P1 ;  /* 0x000000010f177824 */ /* 0x000fc600008e0602 */
[----:B------:R-:W-:Y:S04]  /*1c800*/  STL [R1+0x15a4], R20 ;  /* 0x0015a41401007387 */ /* 0x000fe80000100800 */
[----:B-1----:R-:W4:Y:S01]  /*1c810*/  LDL.LU R22, [R1+0x5e4] ;  /* 0x0005e40001167983 */ /* 0x002f220000300800 */
[----:B---3--:R-:W-:-:S03]  /*1c820*/  IADD3 R0, P1, PT, R14, R3, RZ ;  /* 0x000000030e007210 */ /* 0x008fc60007f3e0ff */
[----:B------:R-:W3:Y:S01]  /*1c830*/  LDL.LU R21, [R1+0x5e8] ;  /* 0x0005e80001157983 */ /* 0x000ee20000300800 */
[----:B------:R-:W-:-:S03]  /*1c840*/  PRMT R17, RZ, 0x7610, R17 ;  /* 0x00007610ff117816 */ /* 0x000fc60000000011 */
[----:B------:R-:W-:Y:S01]  /*1c850*/  STL [R1+0x18f8], R2 ;  /* 0x0018f80201007387 */ /* 0x000fe20000100800 */
[----:B0-----:R-:W-:-:S03]  /*1c860*/  @!P2 IMAD.MOV.U32 R18, RZ, RZ, R20 ;  /* 0x000000ffff12a224 */ /* 0x001fc600078e0014 */
[----:B------:R-:W-:Y:S01]  /*1c870*/  STL [R1+0x18fc], R3 ;  /* 0x0018fc0301007387 */ /* 0x000fe20000100800 */
[----:B------:R-:W-:-:S03]  /*1c880*/  @!P2 IMAD.MOV.U32 R19, RZ, RZ, R23 ;  /* 0x000000ffff13a224 */ /* 0x000fc600078e0017 */
[----:B------:R-:W-:Y:S04]  /*1c890*/  STL [R1+0x15a0], R23 ;  /* 0x0015a01701007387 */ /* 0x000fe80000100800 */
[----:B------:R0:W-:Y:S01]  /*1c8a0*/  STL [R1+0x15ac], R0 ;  /* 0x0015ac0001007387 */ /* 0x0001e20000100800 */
[----:B------:R-:W-:-:S03]  /*1c8b0*/  PRMT R88, RZ, 0x7610, R88 ;  /* 0x00007610ff587816 */ /* 0x000fc60000000058 */
[----:B------:R1:W3:Y:S01]  /*1c8c0*/  @!P2 LDG.E.U8 R17, desc[UR14][R18.64] ;  /* 0x0000000e1211a981 */ /* 0x0002e2000c1e1100 */
[----:B------:R-:W-:Y:S01]  /*1c8d0*/  PRMT R10, RZ, 0x7610, R10 ;  /* 0x00007610ff0a7816 */ /* 0x000fe2000000000a */
[----:B-1----:R-:W-:Y:S01]  /*1c8e0*/  @!P2 IMAD.MOV.U32 R18, RZ, RZ, R0 ;  /* 0x000000ffff12a224 */ /* 0x002fe200078e0000 */
[----:B0-----:R-:W-:-:S05]  /*1c8f0*/  IADD3 R0, P3, PT, R14, R7, RZ ;  /* 0x000000070e007210 */ /* 0x001fca0007f7e0ff */
[C---:B------:R-:W-:Y:S01]  /*1c900*/  IMAD.X R2, R15.reuse, 0x1, R8, P3 ;  /* 0x000000010f027824 */ /* 0x040fe200018e0608 */
[----:B--2---:R0:W-:Y:S04]  /*1c910*/  STL [R1+0xb0], R16 ;  /* 0x0000b01001007387 */ /* 0x0041e80000100800 */
[----:B------:R1:W-:Y:S01]  /*1c920*/  STL [R1+0x1900], R4 ;  /* 0x0019000401007387 */ /* 0x0003e20000100800 */
[----:B0-----:R-:W-:Y:S01]  /*1c930*/  IMAD.X R16, R15, 0x1, R4, P1 ;  /* 0x000000010f107824 */ /* 0x001fe200008e0604 */
[----:B------:R-:W-:-:S03]  /*1c940*/  IADD3 R3, P1, PT, R14, R5, RZ ;  /* 0x000000050e037210 */ /* 0x000fc60007f3e0ff */
[----:B------:R-:W-:Y:S02]  /*1c950*/  @!P2 IMAD.MOV.U32 R19, RZ, RZ, R16 ;  /* 0x000000ffff13a224 */ /* 0x000fe400078e0010 */
[----:B-1----:R-:W-:-:S03]  /*1c960*/  IMAD.X R4, R15, 0x1, R6, P1 ;  /* 0x000000010f047824 */ /* 0x002fc600008e0606 */
[----:B------:R-:W2:Y:S01]  /*1c970*/  @!P2 LDG.E.U8 R88, desc[UR14][R18.64] ;  /* 0x0000000e1258a981 */ /* 0x000ea2000c1e1100 */
[----:B------:R-:W-:Y:S02]  /*1c980*/  @!P2 IMAD.MOV.U32 R14, RZ, RZ, R3 ;  /* 0x000000ffff0ea224 */ /* 0x000fe400078e0003 */
[----:B------:R-:W-:-:S05]  /*1c990*/  @!P2 IMAD.MOV.U32 R15, RZ, RZ, R4 ;  /* 0x000000ffff0fa224 */ /* 0x000fca00078e0004 */
[----:B------:R0:W4:Y:S01]  /*1c9a0*/  @!P2 LDG.E.U8 R10, desc[UR14][R14.64] ;  /* 0x0000000e0e0aa981 */ /* 0x000122000c1e1100 */
[----:B------:R-:W-:Y:S01]  /*1c9b0*/  PRMT R9, RZ, 0x7610, R9 ;  /* 0x00007610ff097816 */ /* 0x000fe20000000009 */
[----:B0-----:R-:W-:Y:S02]  /*1c9c0*/  @!P2 IMAD.MOV.U32 R14, RZ, RZ, R0 ;  /* 0x000000ffff0ea224 */ /* 0x001fe400078e0000 */
[----:B------:R-:W-:-:S05]  /*1c9d0*/  @!P2 IMAD.MOV.U32 R15, RZ, RZ, R2 ;  /* 0x000000ffff0fa224 */ /* 0x000fca00078e0002 */
[----:B------:R0:W4:Y:S04]  /*1c9e0*/  @!P2 LDG.E.U8 R9, desc[UR14][R14.64] ;  /* 0x0000000e0e09a981 */ /* 0x000128000c1e1100 */
[----:B------:R-:W-:Y:S04]  /*1c9f0*/  STL [R1+0x15a8], R16 ;  /* 0x0015a81001007387 */ /* 0x000fe80000100800 */
[----:B---3--:R-:W-:Y:S04]  /*1ca00*/  STL [R1+0x1904], R17 ;  /* 0x0019041101007387 */ /* 0x008fe80000100800 */
[----:B------:R-:W-:Y:S04]  /*1ca10*/  STL [R1+0x1908], R5 ;  /* 0x0019080501007387 */ /* 0x000fe80000100800 */
[----:B------:R-:W-:Y:S04]  /*1ca20*/  STL [R1+0x15b4], R3 ;  /* 0x0015b40301007387 */ /* 0x000fe80000100800 */
[----:B--2---:R-:W-:Y:S04]  /*1ca30*/  STL [R1+0x190c], R88 ;  /* 0x00190c5801007387 */ /* 0x004fe80000100800 */
[----:B------:R-:W-:Y:S04]  /*1ca40*/  STL [R1+0x1910], R7 ;  /* 0x0019100701007387 */ /* 0x000fe80000100800 */
[----:B------:R1:W-:Y:S04]  /*1ca50*/  STL [R1+0x15bc], R0 ;  /* 0x0015bc0001007387 */ /* 0x0003e80000100800 */
[----:B------:R-:W-:Y:S04]  /*1ca60*/  STL [R1+0x1914], R6 ;  /* 0x0019140601007387 */ /* 0x000fe80000100800 */
[----:B------:R-:W-:Y:S04]  /*1ca70*/  STL [R1+0x15b0], R4 ;  /* 0x0015b00401007387 */ /* 0x000fe80000100800 */
[----:B------:R-:W-:Y:S04]  /*1ca80*/  STL [R1+0x1918], R8 ;  /* 0x0019180801007387 */ /* 0x000fe80000100800 */
[----:B------:R2:W-:Y:S04]  /*1ca90*/  STL [R1+0x15b8], R2 ;  /* 0x0015b80201007387 */ /* 0x0005e80000100800 */
[----:B----4-:R-:W-:Y:S04]  /*1caa0*/  STL [R1+0x191c], R10 ;  /* 0x00191c0a01007387 */ /* 0x010fe80000100800 */
[----:B------:R-:W3:Y:S01]  /*1cab0*/  LDL.LU R66, [R1+0x5ec] ;  /* 0x0005ec0001427983 */ /* 0x000ee20000300800 */
[----:B0-----:R-:W-:-:S03]  /*1cac0*/  IMAD R15, R21, UR9, RZ ;  /* 0x00000009150f7c24 */ /* 0x001fc6000f8e02ff */
[----:B------:R-:W-:Y:S01]  /*1cad0*/  STL [R1+0x1920], R9 ;  /* 0x0019200901007387 */ /* 0x000fe20000100800 */
[----:B------:R-:W-:-:S03]  /*1cae0*/  IMAD R14, R22, UR8, RZ ;  /* 0x00000008160e7c24 */ /* 0x000fc6000f8e02ff */
[----:B------:R-:W4:Y:S04]  /*1caf0*/  LDL.LU R70, [R1+0x5f0] ;  /* 0x0005f00001467983 */ /* 0x000f280000300800 */
[----:B------:R-:W2:Y:S04]  /*1cb00*/  LDL.LU R71, [R1+0x5f4] ;  /* 0x0005f40001477983 */ /* 0x000ea80000300800 */
        /* <DEDUP_REMOVED lines=22> */
[----:B------:R-:W2:Y:S01]  /*1cc70*/  LDL.LU R69, [R1+0x650] ;  /* 0x0006500001457983 */ /* 0x000ea20000300800 */
[----:B------:R-:W-:-:S03]  /*1cc80*/  ISETP.LT.AND P0, PT, R82, R64, P0 ;  /* 0x000000405200720c */ /* 0x000fc60000701270 */
[----:B------:R-:W2:Y:S04]  /*1cc90*/  LDL.LU R74, [R1+0x654] ;  /* 0x00065400014a7983 */ /* 0x000ea80000300800 */
[----:B------:R-:W2:Y:S04]  /*1cca0*/  LDL.LU R63, [R1+0x658] ;  /* 0x00065800013f7983 */ /* 0x000ea80000300800 */
[----:B------:R-:W2:Y:S04]  /*1ccb0*/  LDL.LU R64, [R1+0x65c] ;  /* 0x00065c0001407983 */ /* 0x000ea80000300800 */
[----:B------:R-:W2:Y:S01]  /*1ccc0*/  LDL.LU R65, [R1+0x660] ;  /* 0x0006600001417983 */ /* 0x000ea20000300800 */
[----:B---3--:R-:W-:-:S03]  /*1ccd0*/  IMAD R18, R66, UR10, RZ ;  /* 0x0000000a42127c24 */ /* 0x008fc6000f8e02ff */
        /* <DEDUP_REMOVED lines=14> */
[----:B------:R-:W3:Y:S01]  /*1cdc0*/  LDL.LU R62, [R1+0x69c] ;  /* 0x00069c00013e7983 */ /* 0x000ee20000300800 */
[----:B----4-:R-:W-:-:S02]  /*1cdd0*/  IMAD R19, R70, UR12, RZ ;  /* 0x0000000c46137c24 */ /* 0x010fc4000f8e02ff */
[----:B--2---:R-:W-:Y:S02]  /*1cde0*/  IMAD R20, R71, UR13, RZ ;  /* 0x0000000d47147c24 */ /* 0x004fe4000f8e02ff */
[----:B------:R-:W-:Y:S02]  /*1cdf0*/  IMAD R41, R67, UR36, RZ ;  /* 0x0000002443297c24 */ /* 0x000fe4000f8e02ff */
[----:B------:R-:W-:Y:S02]  /*1ce00*/  IMAD R42, R68, UR37, RZ ;  /* 0x00000025442a7c24 */ /* 0x000fe4000f8e02ff */
[----:B------:R-:W-:Y:S02]  /*1ce10*/  IMAD R45, R63, UR40, RZ ;  /* 0x000000283f2d7c24 */ /* 0x000fe4000f8e02ff */
[----:B------:R-:W2:Y:S01]  /*1ce20*/  LDL.LU R63, [R1+0x6a0] ;  /* 0x0006a000013f7983 */ /* 0x000ea20000300800 */
[----:B------:R-:W-:-:S03]  /*1ce30*/  IMAD R46, R64, UR41, RZ ;  /* 0x00000029402e7c24 */ /* 0x000fc6000f8e02ff */
[----:B------:R-:W4:Y:S01]  /*1ce40*/  LDL.LU R64, [R1+0x6a4] ;  /* 0x0006a40001407983 */ /* 0x000f220000300800 */
[----:B------:R-:W-:-:S03]  /*1ce50*/  IMAD R47, R65, UR42, RZ ;  /* 0x0000002a412f7c24 */ /* 0x000fc6000f8e02ff */
[----:B------:R-:W2:Y:S01]  /*1ce60*/  LDL.LU R65, [R1+0x6a8] ;  /* 0x0006a80001417983 */ /* 0x000ea20000300800 */
[----:B------:R-:W-:Y:S02]  /*1ce70*/  IMAD R43, R69, UR38, RZ ;  /* 0x00000026452b7c24 */ /* 0x000fe4000f8e02ff */
[----:B------:R-:W-:Y:S02]  /*1ce80*/  IMAD R39, R72, UR34, RZ ;  /* 0x0000002248277c24 */ /* 0x000fe4000f8e02ff */
[----:B------:R-:W-:Y:S02]  /*1ce90*/  IMAD R40, R73, UR35, RZ ;  /* 0x0000002349287c24 */ /* 0x000fe4000f8e02ff */
[----:B------:R-:W-:Y:S01]  /*1cea0*/  IMAD R44, R74, UR39, RZ ;  /* 0x000000274a2c7c24 */ /* 0x000fe2000f8e02ff */
[----:B-1----:R-:W-:-:S04]  /*1ceb0*/  IADD3 R0, P1, PT, R14, R13, RZ ;  /* 0x0000000d0e007210 */ /* 0x002fc80007f3e0ff */
[----:B------:R-:W-:Y:S02]  /*1cec0*/  LEA.HI.X.SX32 R2, R14, R12, 0x1, P1 ;  /* 0x0000000c0e027211 */ /* 0x000fe400008f0eff */
[----:B------:R-:W-:Y:S01]  /*1ced0*/  IADD3 R3, P1, PT, R15, R13, RZ ;  /* 0x0000000d0f037210 */ /* 0x000fe20007f3e0ff */
[----:B------:R-:W-:Y:S02]  /*1cee0*/  IMAD R21, R21, UR16, RZ ;  /* 0x0000001015157c24 */ /* 0x000fe4000f8e02ff */
[----:B------:R-:W-:Y:S02]  /*1cef0*/  IMAD R22, R22, UR17, RZ ;  /* 0x0000001116167c24 */ /* 0x000fe4000f8e02ff */
[----:B------:R-:W-:Y:S02]  /*1cf00*/  IMAD R24, R24, UR19, RZ ;  /* 0x0000001318187c24 */ /* 0x000fe4000f8e02ff */
[----:B------:R-:W-:Y:S02]  /*1cf10*/  IMAD R23, R23, UR18, RZ ;  /* 0x0000001217177c24 */ /* 0x000fe4000f8e02ff */
[----:B------:R-:W-:-:S02]  /*1cf20*/  IMAD R25, R25, UR20, RZ ;  /* 0x0000001419197c24 */ /* 0x000fc4000f8e02ff */
[----:B------:R-:W-:Y:S02]  /*1cf30*/  IMAD R26, R26, UR21, RZ ;  /* 0x000000151a1a7c24 */ /* 0x000fe4000f8e02ff */
[----:B------:R-:W-:Y:S02]  /*1cf40*/  IMAD R27, R27, UR22, RZ ;  /* 0x000000161b1b7c24 */ /* 0x000fe4000f8e02ff */
[----:B------:R-:W-:Y:S02]  /*1cf50*/  IMAD R28, R28, UR23, RZ ;  /* 0x000000171c1c7c24 */ /* 0x000fe4000f8e02ff */
[----:B------:R-:W-:Y:S02]  /*1cf60*/  IMAD R29, R29, UR24, RZ ;  /* 0x000000181d1d7c24 */ /* 0x000fe4000f8e02ff */
[----:B------:R-:W-:Y:S02]  /*1cf70*/  IMAD R30, R30, UR25, RZ ;  /* 0x000000191e1e7c24 */ /* 0x000fe4000f8e02ff */
[----:B------:R-:W-:-:S02]  /*1cf80*/  IMAD R32, R32, UR27, RZ ;  /* 0x0000001b20207c24 */ /* 0x000fc4000f8e02ff */
[----:B------:R-:W-:Y:S02]  /*1cf90*/  IMAD R31, R31, UR26, RZ ;  /* 0x0000001a1f1f7c24 */ /* 0x000fe4000f8e02ff */
[----:B------:R-:W-:Y:S02]  /*1cfa0*/  IMAD R33, R33, UR28, RZ ;  /* 0x0000001c21217c24 */ /* 0x000fe4000f8e02ff */
[----:B---3--:R-:W-:Y:S02]  /*1cfb0*/  IMAD R48, R66, UR43, RZ ;  /* 0x0000002b42307c24 */ /* 0x008fe4000f8e02ff */
[----:B------:R-:W3:Y:S04]  /*1cfc0*/  LDL.LU R66, [R1+0x6ac] ;  /* 0x0006ac0001427983 */ /* 0x000ee80000300800 */
        /* <DEDUP_REMOVED lines=13> */
[----:B------:R0:W-:Y:S04]  /*1d0a0*/  STL [R1+0x15c4], R0 ;  /* 0x0015c40001007387 */ /* 0x0001e80000100800 */
[----:B------:R1:W-:Y:S01]  /*1d0b0*/  STL [R1+0x15c0], R2 ;  /* 0x0015c00201007387 */ /* 0x0003e20000100800 */
[----:B0-----:R-:W-:-:S03]  /*1d0c0*/  IADD3 R0, P6, PT, R18, R13, RZ ;  /* 0x0000000d12007210 */ /* 0x001fc60007fde0ff */
[----:B------:R0:W-:Y:S01]  /*1d0d0*/  STL [R1+0x15cc], R3 ;  /* 0x0015cc0301007387 */ /* 0x0001e20000100800 */
[----:B-1----:R-:W-:-:S03]  /*1d0e0*/  IADD3 R2, P2, PT, R19, R13, RZ ;  /* 0x0000000d13027210 */ /* 0x002fc60007f5e0ff */
[----:B------:R1:W-:Y:S01]  /*1d0f0*/  STL [R1+0x15d4], R0 ;  /* 0x0015d40001007387 */ /* 0x0003e20000100800 */
[----:B0-----:R-:W-:-:S03]  /*1d100*/  IADD3 R3, P4, PT, R20, R13, RZ ;  /* 0x0000000d14037210 */ /* 0x001fc60007f9e0ff */
[----:B------:R0:W-:Y:S01]  /*1d110*/  STL [R1+0x15dc], R2 ;  /* 0x0015dc0201007387 */ /* 0x0001e20000100800 */
[----:B-1----:R-:W-:-:S03]  /*1d120*/  LEA.HI.X.SX32 R0, R15, R12, 0x1, P1 ;  /* 0x0000000c0f007211 */ /* 0x002fc600008f0eff */
[----:B------:R1:W-:Y:S04]  /*1d130*/  STL [R1+0x15e4], R3 ;  /* 0x0015e40301007387 */ /* 0x0003e80000100800 */
[----:B------:R1:W-:Y:S01]  /*1d140*/  STL [R1+0x15c8], R0 ;  /* 0x0015c80001007387 */ /* 0x0003e20000100800 */
[----:B0-----:R-:W-:Y:S02]  /*1d150*/  IADD3 R2, P3, PT, R21, R13, RZ ;  /* 0x0000000d15027210 */ /* 0x001fe40007f7e0ff */
[----:B-1----:R-:W-:-:S03]  /*1d160*/  LEA.HI.X.SX32 R3, R18, R12, 0x1, P6 ;  /* 0x0000000c12037211 */ /* 0x002fc600030f0eff */
[----:B------:R0:W-:Y:S01]  /*1d170*/  STL [R1+0x15ec], R2 ;  /* 0x0015ec0201007387 */ /* 0x0001e20000100800 */
[----:B------:R-:W-:-:S03]  /*1d180*/  IADD3 R0, P1, PT, R22, R13, RZ ;  /* 0x0000000d16007210 */ /* 0x000fc60007f3e0ff */
[----:B------:R-:W-:Y:S04]  /*1d190*/  STL [R1+0x15d0], R3 ;  /* 0x0015d00301007387 */ /* 0x000fe80000100800 */
[----:B------:R1:W-:Y:S01]  /*1d1a0*/  STL [R1+0x15f4], R0 ;  /* 0x0015f40001007387 */ /* 0x0003e20000100800 */
[----:B0-----:R-:W-:-:S05]  /*1d1b0*/  LEA.HI.X.SX32 R2, R19, R12, 0x1, P2 ;  /* 0x0000000c13027211 */ /* 0x001fca00010f0eff */
[----:B------:R0:W-:Y:S01]  /*1d1c0*/  STL [R1+0x15d8], R2 ;  /* 0x0015d80201007387 */ /* 0x0001e20000100800 */
[----:B-1----:R-:W-:-:S03]  /*1d1d0*/  LEA.HI.X.SX32 R0, R20, R12, 0x1, P4 ;  /* 0x0000000c14007211 */ /* 0x002fc600020f0eff */
[----:B------:R-:W-:Y:S01]  /*1d1e0*/  STL [R1+0x195c], R20 ;  /* 0x00195c1401007387 */ /* 0x000fe20000100800 */
[----:B------:R-:W-:-:S03]  /*1d1f0*/  IADD3 R3, P2, PT, R23, R13, RZ ;  /* 0x0000000d17037210 */ /* 0x000fc60007f5e0ff */
[----:B------:R1:W-:Y:S01]  /*1d200*/  STL [R1+0x15e0], R0 ;  /* 0x0015e00001007387 */ /* 0x0003e20000100800 */
[----:B0-----:R-:W-:-:S03]  /*1d210*/  IADD3 R2, P4, PT, R24, R13, RZ ;  /* 0x0000000d18027210 */ /* 0x001fc60007f9e0ff */
[----:B------:R-:W-:Y:S01]  /*1d220*/  STL [R1+0x1988], R21 ;  /* 0x0019881501007387 */ /* 0x000fe20000100800 */
[----:B-1----:R-:W-:-:S03]  /*1d230*/  LEA.HI.X.SX32 R0, R21, R12, 0x1, P3 ;  /* 0x0000000c15007211 */ /* 0x002fc600018f0eff */
[----:B------:R0:W-:Y:S04]  /*1d240*/  STL [R1+0x1604], R2 ;  /* 0x0016040201007387 */ /* 0x0001e80000100800 */
[----:B------:R-:W-:Y:S04]  /*1d250*/  STL [R1+0x15fc], R3 ;  /* 0x0015fc0301007387 */ /* 0x000fe80000100800 */
[----:B------:R1:W-:Y:S01]  /*1d260*/  STL [R1+0x15e8], R0 ;  /* 0x0015e80001007387 */ /* 0x0003e20000100800 */
[----:B0-----:R-:W-:-:S03]  /*1d270*/  LEA.HI.X.SX32 R2, R22, R12, 0x1, P1 ;  /* 0x0000000c16027211 */ /* 0x001fc600008f0eff */
[----:B------:R-:W-:Y:S01]  /*1d280*/  STL [R1+0x1930], R3 ;  /* 0x0019300301007387 */ /* 0x000fe20000100800 */
[----:B-1----:R-:W-:-:S03]  /*1d290*/  IADD3 R0, P3, PT, R25, R13, RZ ;  /* 0x0000000d19007210 */ /* 0x002fc60007f7e0ff */
[----:B------:R-:W-:Y:S04]  /*1d2a0*/  STL [R1+0x19a8], R22 ;  /* 0x0019a81601007387 */ /* 0x000fe80000100800 */
[----:B------:R0:W-:Y:S01]  /*1d2b0*/  STL [R1+0x160c], R0 ;  /* 0x00160c0001007387 */ /* 0x0001e20000100800 */
[----:B------:R-:W-:-:S03]  /*1d2c0*/  LEA.HI.X.SX32 R4, R23, R12, 0x1, P2 ;  /* 0x0000000c17047211 */ /* 0x000fc600010f0eff */
[----:B------:R1:W-:Y:S01]  /*1d2d0*/  STL [R1+0x15f0], R2 ;  /* 0x0015f00201007387 */ /* 0x0003e20000100800 */
[----:B0-----:R-:W-:-:S03]  /*1d2e0*/  IADD3 R0, P1, PT, R26, R13, RZ ;  /* 0x0000000d1a007210 */ /* 0x001fc60007f3e0ff */
[----:B------:R-:W-:Y:S04]  /*1d2f0*/  STL [R1+0x19c4], R23 ;  /* 0x0019c41701007387 */ /* 0x000fe80000100800 */
[----:B------:R0:W-:Y:S01]  /*1d300*/  STL [R1+0x1614], R0 ;  /* 0x0016140001007387 */ /* 0x0001e20000100800 */
[----:B-1----:R-:W-:-:S03]  /*1d310*/  LEA.HI.X.SX32 R2, R24, R12, 0x1, P4 ;  /* 0x0000000c18027211 */ /* 0x002fc600020f0eff */
[----:B------:R-:W-:Y:S01]  /*1d320*/  STL [R1+0x19e4], R24 ;  /* 0x0019e41801007387 */ /* 0x000fe20000100800 */
[----:B0-----:R-:W-:-:S05]  /*1d330*/  IADD3 R0, P2, PT, R27, R13, RZ ;  /* 0x0000000d1b007210 */ /* 0x001fca0007f5e0ff */
[----:B------:R0:W-:Y:S04]  /*1d340*/  STL [R1+0x161c], R0 ;  /* 0x00161c0001007387 */ /* 0x0001e80000100800 */
[----:B------:R1:W-:Y:S01]  /*1d350*/  STL [R1+0x1600], R2 ;  /* 0x0016000201007387 */ /* 0x0003e20000100800 */
[----:B0-----:R-:W-:-:S03]  /*1d360*/  IADD3 R0, P4, PT, R28, R13, RZ ;  /* 0x0000000d1c007210 */ /* 0x001fc60007f9e0ff */
[----:B------:R-:W-:Y:S01]  /*1d370*/  STL [R1+0x15f8], R4 ;  /* 0x0015f80401007387 */ /* 0x000fe20000100800 */
[----:B-1----:R-:W-:-:S03]  /*1d380*/  LEA.HI.X.SX32 R2, R25, R12, 0x1, P3 ;  /* 0x0000000c19027211 */ /* 0x002fc600018f0eff */
[----:B------:R-:W-:Y:S04]  /*1d390*/  STL [R1+0x1934], R4 ;  /* 0x0019340401007387 */ /* 0x000fe80000100800 */
[----:B------:R0:W-:Y:S04]  /*1d3a0*/  STL [R1+0x1624], R0 ;  /* 0x0016240001007387 */ /* 0x0001e80000100800 */
[----:B------:R-:W-:Y:S04]  /*1d3b0*/  STL [R1+0x19fc], R25 ;  /* 0x0019fc1901007387 */ /* 0x000fe80000100800 */
[----:B------:R1:W-:Y:S01]  /*1d3c0*/  STL [R1+0x1608], R2 ;  /* 0x0016080201007387 */ /* 0x0003e20000100800 */
[----:B0-----:R-:W-:-:S03]  /*1d3d0*/  IADD3 R0, P3, PT, R29, R13, RZ ;  /* 0x0000000d1d007210 */ /* 0x001fc60007f7e0ff */
[----:B------:R-:W-:Y:S01]  /*1d3e0*/  STL [R1+0x1938], R26 ;  /* 0x0019381a01007387 */ /* 0x000fe20000100800 */
[----:B-1----:R-:W-:-:S03]  /*1d3f0*/  LEA.HI.X.SX32 R2, R26, R12, 0x1, P1 ;  /* 0x0000000c1a027211 */ /* 0x002fc600008f0eff */
[----:B------:R0:W-:Y:S04]  /*1d400*/  STL [R1+0x162c], R0 ;  /* 0x00162c0001007387 */ /* 0x0001e80000100800 */
[----:B------:R1:W-:Y:S01]  /*1d410*/  STL [R1+0x1610], R2 ;  /* 0x0016100201007387 */ /* 0x0003e20000100800 */
[----:B0-----:R-:W-:-:S03]  /*1d420*/  IADD3 R0, P1, PT, R30, R13, RZ ;  /* 0x0000000d1e007210 */ /* 0x001fc60007f3e0ff */
[----:B------:R-:W-:Y:S01]  /*1d430*/  STL [R1+0x193c], R27 ;  /* 0x00193c1b01007387 */ /* 0x000fe20000100800 */
[----:B-1----:R-:W-:-:S03]  /*1d440*/  LEA.HI.X.SX32 R2, R27, R12, 0x1, P2 ;  /* 0x0000000c1b027211 */ /* 0x002fc600010f0eff */
[----:B------:R-:W-:Y:S04]  /*1d450*/  STL [R1+0x1634], R0 ;  /* 0x0016340001007387 */ /* 0x000fe80000100800 */
[----:B------:R0:W-:Y:S04]  /*1d460*/  STL [R1+0x1618], R2 ;  /* 0x0016180201007387 */ /* 0x0001e80000100800 */
[----:B------:R-:W-:Y:S01]  /*1d470*/  STL [R1+0x1964], R28 ;  /* 0x0019641c01007387 */ /* 0x000fe20000100800 */
[----:B0-----:R-:W-:Y:S02]  /*1d480*/  LEA.HI.X.SX32 R2, R28, R12, 0x1, P4 ;  /* 0x0000000c1c027211 */ /* 0x001fe400020f0eff */
[----:B------:R-:W-:-:S02]  /*1d490*/  IADD3 R3, P4, PT, R32, R13, RZ ;  /* 0x0000000d20037210 */ /* 0x000fc40007f9e0ff */
[----:B------:R-:W-:Y:S01]  /*1d4a0*/  IADD3 R0, P2, PT, R31, R13, RZ ;  /* 0x0000000d1f007210 */ /* 0x000fe20007f5e0ff */
[----:B------:R0:W-:Y:S04]  /*1d4b0*/  STL [R1+0x1620], R2 ;  /* 0x0016200201007387 */ /* 0x0001e80000100800 */
[----:B------:R-:W-:Y:S01]  /*1d4c0*/  STL [R1+0x198c], R29 ;  /* 0x00198c1d01007387 */ /* 0x000fe20000100800 */
[----:B0-----:R-:W-:-:S03]  /*1d4d0*/  LEA.HI.X.SX32 R2, R29, R12, 0x1, P3 ;  /* 0x0000000c1d027211 */ /* 0x001fc600018f0eff */
[----:B------:R-:W-:Y:S04]  /*1d4e0*/  STL [R1+0x1644], R3 ;  /* 0x0016440301007387 */ /* 0x000fe80000100800 */
[----:B------:R-:W-:Y:S01]  /*1d4f0*/  STL [R1+0x163c], R0 ;  /* 0x00163c0001007387 */ /* 0x000fe20000100800 */
[----:B------:R-:W-:-:S03]  /*1d500*/  IMAD R34, R34, UR29, RZ ;  /* 0x0000001d22227c24 */ /* 0x000fc6000f8e02ff */
[----:B------:R-:W-:Y:S04]  /*1d510*/  STL [R1+0x1628], R2 ;  /* 0x0016280201007387 */ /* 0x000fe80000100800 */
[----:B------:R0:W-:Y:S01]  /*1d520*/  STL [R1+0x1940], R0 ;  /* 0x0019400001007387 */ /* 0x0001e20000100800 */
[----:B------:R-:W-:Y:S01]  /*1d530*/  LEA.HI.X.SX32 R26, R30, R12, 0x1, P1 ;  /* 0x0000000c1e1a7211 */ /* 0x000fe200008f0eff */
[----:B------:R-:W-:Y:S02]  /*1d540*/  IMAD R35, R35, UR30, RZ ;  /* 0x0000001e23237c24 */ /* 0x000fe4000f8e02ff */
[----:B------:R-:W-:Y:S01]  /*1d550*/  STL [R1+0x19ac], R30 ;  /* 0x0019ac1e01007387 */ /* 0x000fe20000100800 */
[----:B0-----:R-:W-:-:S05]  /*1d560*/  IADD3 R0, P3, PT, R33, R13, RZ ;  /* 0x0000000d21007210 */ /* 0x001fca0007f7e0ff */
[----:B------:R0:W-:Y:S01]  /*1d570*/  STL [R1+0x164c], R0 ;  /* 0x00164c0001007387 */ /* 0x0001e20000100800 */
[----:B------:R-:W-:Y:S01]  /*1d580*/  LEA.HI.X.SX32 R2, R31, R12, 0x1, P2 ;  /* 0x0000000c1f027211 */ /* 0x000fe200010f0eff */
[----:B------:R-:W-:Y:S01]  /*1d590*/  IMAD R36, R36, UR31, RZ ;  /* 0x0000001f24247c24 */ /* 0x000fe2000f8e02ff */
[-C--:B------:R-:W-:Y:S01]  /*1d5a0*/  IADD3 R22, P2, PT, R35, R13.reuse, RZ ;  /* 0x0000000d23167210 */ /* 0x080fe20007f5e0ff */
[----:B------:R-:W-:Y:S01]  /*1d5b0*/  STL [R1+0x19c8], R31 ;  /* 0x0019c81f01007387 */ /* 0x000fe20000100800 */
[----:B0-----:R-:W-:-:S05]  /*1d5c0*/  IADD3 R0, P1, PT, R34, R13, RZ ;  /* 0x0000000d22007210 */ /* 0x001fca0007f3e0ff */
[----:B------:R0:W-:Y:S01]  /*1d5d0*/  STL [R1+0x1654], R0 ;  /* 0x0016540001007387 */ /* 0x0001e20000100800 */
[----:B------:R-:W-:-:S03]  /*1d5e0*/  IMAD R37, R37, UR32, RZ ;  /* 0x0000002025257c24 */ /* 0x000fc6000f8e02ff */
[----:B------:R-:W-:Y:S04]  /*1d5f0*/  STL [R1+0x1630], R26 ;  /* 0x0016301a01007387 */ /* 0x000fe80000100800 */
[----:B------:R-:W-:Y:S01]  /*1d600*/  STL [R1+0x1944], R26 ;  /* 0x0019441a01007387 */ /* 0x000fe20000100800 */
[----:B0-----:R-:W-:-:S03]  /*1d610*/  LEA.HI.X.SX32 R0, R32, R12, 0x1, P4 ;  /* 0x0000000c20007211 */ /* 0x001fc600020f0eff */
[----:B------:R-:W-:Y:S01]  /*1d620*/  STL [R1+0x19e8], R32 ;  /* 0x0019e82001007387 */ /* 0x000fe20000100800 */
[----:B------:R-:W-:-:S03]  /*1d630*/  IADD3 R29, P4, PT, R36, R13, RZ ;  /* 0x0000000d241d7210 */ /* 0x000fc60007f9e0ff */
[----:B------:R-:W-:Y:S04]  /*1d640*/  STL [R1+0x165c], R22 ;  /* 0x00165c1601007387 */ /* 0x000fe80000100800 */
[----:B------:R0:W-:Y:S04]  /*1d650*/  STL [R1+0x1640], R0 ;  /* 0x0016400001007387 */ /* 0x0001e80000100800 */
[----:B------:R-:W-:Y:S01]  /*1d660*/  STL [R1+0x19b0], R22 ;  /* 0x0019b01601007387 */ /* 0x000fe20000100800 */
[----:B------:R-:W-:-:S03]  /*1d670*/  LEA.HI.X.SX32 R31, R34, R12, 0x1, P1 ;  /* 0x0000000c221f7211 */ /* 0x000fc600008f0eff */
[----:B------:R-:W-:Y:S01]  /*1d680*/  STL [R1+0x1638], R2 ;  /* 0x0016380201007387 */ /* 0x000fe20000100800 */
[----:B0-----:R-:W-:-:S03]  /*1d690*/  LEA.HI.X.SX32 R0, R33, R12, 0x1, P3 ;  /* 0x0000000c21007211 */ /* 0x001fc600018f0eff */
[----:B------:R-:W-:Y:S01]  /*1d6a0*/  STL [R1+0x1948], R2 ;  /* 0x0019480201007387 */ /* 0x000fe20000100800 */
[----:B------:R-:W-:-:S03]  /*1d6b0*/  IADD3 R28, P3, PT, R37, R13, RZ ;  /* 0x0000000d251c7210 */ /* 0x000fc60007f7e0ff */
[----:B------:R-:W-:Y:S04]  /*1d6c0*/  STL [R1+0x1a00], R33 ;  /* 0x001a002101007387 */ /* 0x000fe80000100800 */
[----:B------:R-:W-:Y:S01]  /*1d6d0*/  STL [R1+0x1664], R29 ;  /* 0x0016641d01007387 */ /* 0x000fe20000100800 */
[----:B------:R-:W-:-:S03]  /*1d6e0*/  IMAD R38, R38, UR33, RZ ;  /* 0x0000002126267c24 */ /* 0x000fc6000f8e02ff */
[----:B------:R0:W-:Y:S04]  /*1d6f0*/  STL [R1+0x1648], R0 ;  /* 0x0016480001007387 */ /* 0x0001e80000100800 */
[----:B------:R-:W-:Y:S04]  /*1d700*/  STL [R1+0x1990], R29 ;  /* 0x0019901d01007387 */ /* 0x000fe80000100800 */
[----:B------:R-:W-:Y:S01]  /*1d710*/  STL [R1+0x194c], R34 ;  /* 0x00194c2201007387 */ /* 0x000fe20000100800 */
[----:B0-----:R-:W-:-:S03]  /*1d720*/  LEA.HI.X.SX32 R0, R35, R12, 0x1, P2 ;  /* 0x0000000c23007211 */ /* 0x001fc600010f0eff */
[----:B------:R-:W-:Y:S01]  /*1d730*/  STL [R1+0x166c], R28 ;  /* 0x00166c1c01007387 */ /* 0x000fe20000100800 */
[----:B------:R-:W-:-:S03]  /*1d740*/  IADD3 R2, P2, PT, R39, R13, RZ ;  /* 0x0000000d27027210 */ /* 0x000fc60007f5e0ff */
[----:B------:R-:W-:Y:S01]  /*1d750*/  STL [R1+0x1650], R31 ;  /* 0x0016501f01007387 */ /* 0x000fe20000100800 */
[----:B------:R-:W-:-:S03]  /*1d760*/  IADD3 R3, P1, PT, R38, R13, RZ ;  /* 0x0000000d26037210 */ /* 0x000fc60007f3e0ff */
[----:B------:R-:W-:Y:S04]  /*1d770*/  STL [R1+0x19cc], R31 ;  /* 0x0019cc1f01007387 */ /* 0x000fe80000100800 */
[----:B------:R-:W-:Y:S04]  /*1d780*/  STL [R1+0x1970], R28 ;  /* 0x0019701c01007387 */ /* 0x000fe80000100800 */
[----:B------:R-:W-:Y:S04]  /*1d790*/  STL [R1+0x1950], R35 ;  /* 0x0019502301007387 */ /* 0x000fe80000100800 */
[----:B------:R0:W-:Y:S04]  /*1d7a0*/  STL [R1+0x1658], R0 ;  /* 0x0016580001007387 */ /* 0x0001e80000100800 */
[----:B------:R-:W-:Y:S01]  /*1d7b0*/  STL [R1+0x1968], R36 ;  /* 0x0019682401007387 */ /* 0x000fe20000100800 */
[----:B0-----:R-:W-:-:S03]  /*1d7c0*/  LEA.HI.X.SX32 R0, R36, R12, 0x1, P4 ;  /* 0x0000000c24007211 */ /* 0x001fc600020f0eff */
[----:B------:R-:W-:Y:S01]  /*1d7d0*/  STL [R1+0x167c], R2 ;  /* 0x00167c0201007387 */ /* 0x000fe20000100800 */
[----:B------:R-:W-:-:S03]  /*1d7e0*/  IADD3 R25, P4, PT, R40, R13, RZ ;  /* 0x0000000d28197210 */ /* 0x000fc60007f9e0ff */
[----:B------:R-:W-:Y:S04]  /*1d7f0*/  STL [R1+0x1674], R3 ;  /* 0x0016740301007387 */ /* 0x000fe80000100800 */
[----:B------:R0:W-:Y:S04]  /*1d800*/  STL [R1+0x1660], R0 ;  /* 0x0016600001007387 */ /* 0x0001e80000100800 */
[----:B------:R-:W-:Y:S01]  /*1d810*/  STL [R1+0x1954], R3 ;  /* 0x0019540301007387 */ /* 0x000fe20000100800 */
[----:B0-----:R-:W-:-:S03]  /*1d820*/  LEA.HI.X.SX32 R0, R37, R12, 0x1, P3 ;  /* 0x0000000c25007211 */ /* 0x001fc600018f0eff */
[----:B------:R-:W-:Y:S01]  /*1d830*/  STL [R1+0x1994], R37 ;  /* 0x0019942501007387 */ /* 0x000fe20000100800 */
[----:B------:R-:W-:-:S03]  /*1d840*/  IADD3 R24, P3, PT, R41, R13, RZ ;  /* 0x0000000d29187210 */ /* 0x000fc60007f7e0ff */
[----:B------:R0:W-:Y:S01]  /*1d850*/  STL [R1+0x1668], R0 ;  /* 0x0016680001007387 */ /* 0x0001e20000100800 */
[----:B------:R-:W-:-:S03]  /*1d860*/  LEA.HI.X.SX32 R2, R39, R12, 0x1, P2 ;  /* 0x0000000c27027211 */ /* 0x000fc600010f0eff */
[----:B------:R-:W-:Y:S01]  /*1d870*/  STL [R1+0x1684], R25 ;  /* 0x0016841901007387 */ /* 0x000fe20000100800 */
[----:B------:R-:W-:-:S03]  /*1d880*/  LEA.HI.X.SX32 R4, R38, R12, 0x1, P1 ;  /* 0x0000000c26047211 */ /* 0x000fc600008f0eff */
[----:B------:R-:W-:Y:S01]  /*1d890*/  STL [R1+0x1a04], R25 ;  /* 0x001a041901007387 */ /* 0x000fe20000100800 */
[----:B------:R-:W-:-:S03]  /*1d8a0*/  IADD3 R23, P1, PT, R42, R13, RZ ;  /* 0x0000000d2a177210 */ /* 0x000fc60007f3e0ff */
[----:B------:R-:W-:Y:S01]  /*1d8b0*/  STL [R1+0x19b4], R38 ;  /* 0x0019b42601007387 */ /* 0x000fe20000100800 */
[----:B0-----:R-:W-:-:S03]  /*1d8c0*/  IADD3 R0, P2, PT, R43, R13, RZ ;  /* 0x0000000d2b007210 */ /* 0x001fc60007f5e0ff */
[----:B------:R-:W-:Y:S04]  /*1d8d0*/  STL [R1+0x168c], R24 ;  /* 0x00168c1801007387 */ /* 0x000fe80000100800 */
[----:B------:R-:W-:Y:S04]  /*1d8e0*/  STL [R1+0x19ec], R24 ;  /* 0x0019ec1801007387 */ /* 0x000fe80000100800 */
[----:B------:R-:W-:Y:S04]  /*1d8f0*/  STL [R1+0x19d0], R39 ;  /* 0x0019d02701007387 */ /* 0x000fe80000100800 */
[----:B------:R-:W-:Y:S04]  /*1d900*/  STL [R1+0x1678], R2 ;  /* 0x0016780201007387 */ /* 0x000fe80000100800 */
[----:B------:R-:W-:Y:S04]  /*1d910*/  STL [R1+0x1670], R4 ;  /* 0x0016700401007387 */ /* 0x000fe80000100800 */
[----:B------:R-:W-:Y:S04]  /*1d920*/  STL [R1+0x1694], R23 ;  /* 0x0016941701007387 */ /* 0x000fe80000100800 */
[----:B------:R0:W-:Y:S04]  /*1d930*/  STL [R1+0x169c], R0 ;  /* 0x00169c0001007387 */ /* 0x0001e80000100800 */
[----:B------:R-:W-:Y:S01]  /*1d940*/  STL [R1+0x19d4], R23 ;  /* 0x0019d41701007387 */ /* 0x000fe20000100800 */
[----:B0-----:R-:W-:-:S03]  /*1d950*/  LEA.HI.X.SX32 R0, R40, R12, 0x1, P4 ;  /* 0x0000000c28007211 */ /* 0x001fc600020f0eff */
[----:B------:R-:W-:Y:S04]  /*1d960*/  STL [R1+0x1958], R4 ;  /* 0x0019580401007387 */ /* 0x000fe80000100800 */
[----:B------:R-:W-:Y:S04]  /*1d970*/  STL [R1+0x19f0], R40 ;  /* 0x0019f02801007387 */ /* 0x000fe80000100800 */
[----:B------:R0:W-:Y:S01]  /*1d980*/  STL [R1+0x1680], R0 ;  /* 0x0016800001007387 */ /* 0x0001e20000100800 */
[----:B------:R-:W-:-:S03]  /*1d990*/  IADD3 R21, P4, PT, R44, R13, RZ ;  /* 0x0000000d2c157210 */ /* 0x000fc60007f9e0ff */
[----:B------:R-:W-:Y:S01]  /*1d9a0*/  STL [R1+0x1a08], R41 ;  /* 0x001a082901007387 */ /* 0x000fe20000100800 */
[----:B0-----:R-:W-:-:S05]  /*1d9b0*/  LEA.HI.X.SX32 R0, R41, R12, 0x1, P3 ;  /* 0x0000000c29007211 */ /* 0x001fca00018f0eff */
[----:B------:R0:W-:Y:S01]  /*1d9c0*/  STL [R1+0x1688], R0 ;  /* 0x0016880001007387 */ /* 0x0001e20000100800 */
[----:B------:R-:W-:-:S03]  /*1d9d0*/  IADD3 R20, P3, PT, R45, R13, RZ ;  /* 0x0000000d2d147210 */ /* 0x000fc60007f7e0ff */
[----:B------:R-:W-:Y:S01]  /*1d9e0*/  STL [R1+0x16a4], R21 ;  /* 0x0016a41501007387 */ /* 0x000fe20000100800 */
[----:B0-----:R-:W-:-:S03]  /*1d9f0*/  LEA.HI.X.SX32 R0, R42, R12, 0x1, P1 ;  /* 0x0000000c2a007211 */ /* 0x001fc600008f0eff */
[----:B------:R-:W-:Y:S04]  /*1da00*/  STL [R1+0x1998], R21 ;  /* 0x0019981501007387 */ /* 0x000fe80000100800 */
[----:B------:R0:W-:Y:S01]  /*1da10*/  STL [R1+0x1690], R0 ;  /* 0x0016900001007387 */ /* 0x0001e20000100800 */
[----:B------:R-:W-:-:S03]  /*1da20*/  IADD3 R17, P1, PT, R46, R13, RZ ;  /* 0x0000000d2e117210 */ /* 0x000fc60007f3e0ff */
[----:B------:R-:W-:Y:S01]  /*1da30*/  STL [R1+0x1960], R42 ;  /* 0x0019602a01007387 */ /* 0x000fe20000100800 */
[----:B0-----:R-:W-:-:S03]  /*1da40*/  LEA.HI.X.SX32 R0, R43, R12, 0x1, P2 ;  /* 0x0000000c2b007211 */ /* 0x001fc600010f0eff */
[----:B------:R-:W-:Y:S01]  /*1da50*/  STL [R1+0x196c], R43 ;  /* 0x00196c2b01007387 */ /* 0x000fe20000100800 */
[----:B------:R-:W-:-:S03]  /*1da60*/  IADD3 R2, P2, PT, R47, R13, RZ ;  /* 0x0000000d2f027210 */ /* 0x000fc60007f5e0ff */
[----:B------:R-:W-:Y:S04]  /*1da70*/  STL [R1+0x16ac], R20 ;  /* 0x0016ac1401007387 */ /* 0x000fe80000100800 */
[----:B------:R0:W-:Y:S04]  /*1da80*/  STL [R1+0x1698], R0 ;  /* 0x0016980001007387 */ /* 0x0001e80000100800 */
[----:B------:R-:W-:Y:S04]  /*1da90*/  STL [R1+0x1974], R20 ;  /* 0x0019741401007387 */ /* 0x000fe80000100800 */
[----:B------:R-:W-:Y:S01]  /*1daa0*/  STL [R1+0x1978], R44 ;  /* 0x0019782c01007387 */ /* 0x000fe20000100800 */
[----:B0-----:R-:W-:-:S03]  /*1dab0*/  LEA.HI.X.SX32 R0, R44, R12, 0x1, P4 ;  /* 0x0000000c2c007211 */ /* 0x001fc600020f0eff */
[----:B------:R-:W-:Y:S01]  /*1dac0*/  STL [R1+0x16bc], R2 ;  /* 0x0016bc0201007387 */ /* 0x000fe20000100800 */
[----:B------:R-:W-:-:S03]  /*1dad0*/  IMAD R49, R49, UR44, RZ ;  /* 0x0000002c31317c24 */ /* 0x000fc6000f8e02ff */
[----:B------:R-:W-:Y:S04]  /*1dae0*/  STL [R1+0x16b4], R17 ;  /* 0x0016b41101007387 */ /* 0x000fe80000100800 */
[----:B------:R0:W-:Y:S01]  /*1daf0*/  STL [R1+0x16a0], R0 ;  /* 0x0016a00001007387 */ /* 0x0001e20000100800 */
[----:B------:R-:W-:-:S03]  /*1db00*/  LEA.HI.X.SX32 R42, R45, R12, 0x1, P3 ;  /* 0x0000000c2d2a7211 */ /* 0x000fc600018f0eff */
[----:B------:R-:W-:Y:S01]  /*1db10*/  STL [R1+0x197c], R17 ;  /* 0x00197c1101007387 */ /* 0x000fe20000100800 */
[----:B0-----:R-:W-:-:S03]  /*1db20*/  IADD3 R0, P4, PT, R48, R13, RZ ;  /* 0x0000000d30007210 */ /* 0x001fc60007f9e0ff */
[----:B------:R-:W-:Y:S01]  /*1db30*/  STL [R1+0x199c], R45 ;  /* 0x00199c2d01007387 */ /* 0x000fe20000100800 */
[----:B------:R-:W-:-:S03]  /*1db40*/  IMAD R50, R50, UR45, RZ ;  /* 0x0000002d32327c24 */ /* 0x000fc6000f8e02ff */
[----:B------:R0:W-:Y:S01]  /*1db50*/  STL [R1+0x16c4], R0 ;  /* 0x0016c40001007387 */ /* 0x0001e20000100800 */
[----:B------:R-:W-:-:S03]  /*1db60*/  LEA.HI.X.SX32 R88, R46, R12, 0x1, P1 ;  /* 0x0000000c2e587211 */ /* 0x000fc600008f0eff */
[----:B------:R-:W-:Y:S01]  /*1db70*/  STL [R1+0x19b8], R46 ;  /* 0x0019b82e01007387 */ /* 0x000fe20000100800 */
[----:B0-----:R-:W-:Y:S01]  /*1db80*/  IADD3 R0, P3, PT, R49, R13, RZ ;  /* 0x0000000d31007210 */ /* 0x001fe20007f7e0ff */
[----:B------:R-:W-:-:S04]  /*1db90*/  IMAD R51, R51, UR46, RZ ;  /* 0x0000002e33337c24 */ /* 0x000fc8000f8e02ff */
[----:B------:R0:W-:Y:S01]  /*1dba0*/  STL [R1+0x16cc], R0 ;  /* 0x0016cc0001007387 */ /* 0x0001e20000100800 */
[----:B------:R-:W-:-:S03]  /*1dbb0*/  LEA.HI.X.SX32 R2, R47, R12, 0x1, P2 ;  /* 0x0000000c2f027211 */ /* 0x000fc600010f0eff */
[----:B------:R-:W-:Y:S01]  /*1dbc0*/  STL [R1+0x16a8], R42 ;  /* 0x0016a82a01007387 */ /* 0x000fe20000100800 */
[----:B0-----:R-:W-:-:S03]  /*1dbd0*/  IADD3 R0, P1, PT, R50, R13, RZ ;  /* 0x0000000d32007210 */ /* 0x001fc60007f3e0ff */
[----:B------:R-:W-:Y:S04]  /*1dbe0*/  STL [R1+0x1980], R42 ;  /* 0x0019802a01007387 */ /* 0x000fe80000100800 */
[----:B------:R0:W-:Y:S04]  /*1dbf0*/  STL [R1+0x16d4], R0 ;  /* 0x0016d40001007387 */ /* 0x0001e80000100800 */
[----:B------:R-:W-:Y:S04]  /*1dc00*/  STL [R1+0x19d8], R47 ;  /* 0x0019d82f01007387 */ /* 0x000fe80000100800 */
[----:B------:R-:W-:Y:S01]  /*1dc10*/  STL [R1+0x16b8], R2 ;  /* 0x0016b80201007387 */ /* 0x000fe20000100800 */
[----:B0-----:R-:W-:-:S03]  /*1dc20*/  IADD3 R0, P2, PT, R51, R13, RZ ;  /* 0x0000000d33007210 */ /* 0x001fc60007f5e0ff */
[----:B------:R-:W-:Y:S04]  /*1dc30*/  STL [R1+0x16b0], R88 ;  /* 0x0016b05801007387 */ /* 0x000fe80000100800 */
[----:B------:R-:W-:Y:S04]  /*1dc40*/  STL [R1+0x1984], R88 ;  /* 0x0019845801007387 */ /* 0x000fe80000100800 */
[----:B------:R0:W-:Y:S01]  /*1dc50*/  STL [R1+0x16dc], R0 ;  /* 0x0016dc0001007387 */ /* 0x0001e20000100800 */
[----:B------:R-:W-:-:S03]  /*1dc60*/  IMAD R52, R52, UR47, RZ ;  /* 0x0000002f34347c24 */ /* 0x000fc6000f8e02ff */
[----:B------:R-:W-:Y:S01]  /*1dc70*/  STL [R1+0x19f4], R48 ;  /* 0x0019f43001007387 */ /* 0x000fe20000100800 */
[----:B0-----:R-:W-:-:S05]  /*1dc80*/  LEA.HI.X.SX32 R0, R48, R12, 0x1, P4 ;  /* 0x0000000c30007211 */ /* 0x001fca00020f0eff */
[----:B------:R0:W-:Y:S01]  /*1dc90*/  STL [R1+0x16c0], R0 ;  /* 0x0016c00001007387 */ /* 0x0001e20000100800 */
[----:B------:R-:W-:Y:S01]  /*1dca0*/  IADD3 R42, P4, PT, R52, R13, RZ ;  /* 0x0000000d342a7210 */ /* 0x000fe20007f9e0ff */
[----:B------:R-:W-:Y:S02]  /*1dcb0*/  IMAD R53, R53, UR48, RZ ;  /* 0x0000003035357c24 */ /* 0x000fe4000f8e02ff */
[----:B------:R-:W-:Y:S01]  /*1dcc0*/  STL [R1+0x1a0c], R49 ;  /* 0x001a0c3101007387 */ /* 0x000fe20000100800 */
[----:B0-----:R-:W-:-:S05]  /*1dcd0*/  LEA.HI.X.SX32 R0, R49, R12, 0x1, P3 ;  /* 0x0000000c31007211 */ /* 0x001fca00018f0eff */
[----:B------:R0:W-:Y:S01]  /*1dce0*/  STL [R1+0x16c8], R0 ;  /* 0x0016c80001007387 */ /* 0x0001e20000100800 */
[----:B------:R-:W-:-:S03]  /*1dcf0*/  IADD3 R3, P3, PT, R53, R13, RZ ;  /* 0x0000000d35037210 */ /* 0x000fc60007f7e0ff */
[----:B------:R-:W-:Y:S01]  /*1dd00*/  STL [R1+0x19a0], R50 ;  /* 0x0019a03201007387 */ /* 0x000fe20000100800 */
[----:B0-----:R-:W-:-:S03]  /*1dd10*/  LEA.HI.X.SX32 R0, R50, R12, 0x1, P1 ;  /* 0x0000000c32007211 */ /* 0x001fc600008f0eff */
[----:B------:R-:W-:Y:S01]  /*1dd20*/  STL [R1+0x16e4], R42 ;  /* 0x0016e42a01007387 */ /* 0x000fe20000100800 */
[----:B------:R-:W-:-:S03]  /*1dd30*/  IMAD R55, R55, UR50, RZ ;  /* 0x0000003237377c24 */ /* 0x000fc6000f8e02ff */
[----:B------:R0:W-:Y:S01]  /*1dd40*/  STL [R1+0x16d0], R0 ;  /* 0x0016d00001007387 */ /* 0x0001e20000100800 */
[----:B------:R-:W-:-:S03]  /*1dd50*/  IMAD R54, R54, UR49, RZ ;  /* 0x0000003136367c24 */ /* 0x000fc6000f8e02ff */
[----:B------:R-:W-:Y:S01]  /*1dd60*/  STL [R1+0x19a4], R42 ;  /* 0x0019a42a01007387 */ /* 0x000fe20000100800 */
[----:B0-----:R-:W-:-:S03]  /*1dd70*/  LEA.HI.X.SX32 R0, R51, R12, 0x1, P2 ;  /* 0x0000000c33007211 */ /* 0x001fc600010f0eff */
[----:B------:R-:W-:Y:S01]  /*1dd80*/  STL [R1+0x19bc], R51 ;  /* 0x0019bc3301007387 */ /* 0x000fe20000100800 */
[----:B------:R-:W-:-:S03]  /*1dd90*/  IMAD R56, R56, UR51, RZ ;  /* 0x0000003338387c24 */ /* 0x000fc6000f8e02ff */
[----:B------:R-:W-:Y:S04]  /*1dda0*/  STL [R1+0x16ec], R3 ;  /* 0x0016ec0301007387 */ /* 0x000fe80000100800 */
[----:B------:R0:W-:Y:S01]  /*1ddb0*/  STL [R1+0x16d8], R0 ;  /* 0x0016d80001007387 */ /* 0x0001e20000100800 */
[----:B------:R-:W-:-:S03]  /*1ddc0*/  IADD3 R15, P1, PT, R54, R13, RZ ;  /* 0x0000000d360f7210 */ /* 0x000fc60007f3e0ff */
[----:B------:R-:W-:Y:S01]  /*1ddd0*/  STL [R1+0x19c0], R3 ;  /* 0x0019c00301007387 */ /* 0x000fe20000100800 */
[----:B------:R-:W-:Y:S02]  /*1dde0*/  LEA.HI.X.SX32 R88, R52, R12, 0x1, P4 ;  /* 0x0000000c34587211 */ /* 0x000fe400020f0eff */
[----:B0-----:R-:W-:Y:S01]  /*1ddf0*/  IADD3 R0, P2, PT, R55, R13, RZ ;  /* 0x0000000d37007210 */ /* 0x001fe20007f5e0ff */
[----:B------:R-:W-:Y:S01]  /*1de00*/  STL [R1+0x19dc], R52 ;  /* 0x0019dc3401007387 */ /* 0x000fe20000100800 */
[----:B------:R-:W-:-:S03]  /*1de10*/  IMAD R57, R57, UR52, RZ ;  /* 0x0000003439397c24 */ /* 0x000fc6000f8e02ff */
[----:B------:R0:W-:Y:S01]  /*1de20*/  STL [R1+0x16fc], R0 ;  /* 0x0016fc0001007387 */ /* 0x0001e20000100800 */
[----:B------:R-:W-:-:S03]  /*1de30*/  LEA.HI.X.SX32 R4, R53, R12, 0x1, P3 ;  /* 0x0000000c35047211 */ /* 0x000fc600018f0eff */
[----:B------:R-:W-:Y:S01]  /*1de40*/  STL [R1+0x16f4], R15 ;  /* 0x0016f40f01007387 */ /* 0x000fe20000100800 */
[----:B------:R-:W-:Y:S01]  /*1de50*/  IMAD R58, R58, UR53, RZ ;  /* 0x000000353a3a7c24 */ /* 0x000fe2000f8e02ff */
[-C--:B0-----:R-:W-:Y:S02]  /*1de60*/  IADD3 R0, P4, PT, R56, R13.reuse, RZ ;  /* 0x0000000d38007210 */ /* 0x081fe40007f9e0ff */
[----:B------:R-:W-:Y:S01]  /*1de70*/  STL [R1+0x19e0], R15 ;  /* 0x0019e00f01007387 */ /* 0x000fe20000100800 */
[----:B------:R-:W-:-:S03]  /*1de80*/  IADD3 R52, P3, PT, R57, R13, RZ ;  /* 0x0000000d39347210 */ /* 0x000fc60007f7e0ff */
[----:B------:R-:W-:Y:S04]  /*1de90*/  STL [R1+0x19f8], R53 ;  /* 0x0019f83501007387 */ /* 0x000fe80000100800 */
[----:B------:R0:W-:Y:S01]  /*1dea0*/  STL [R1+0x1704], R0 ;  /* 0x0017040001007387 */ /* 0x0001e20000100800 */
[----:B------:R-:W-:-:S03]  /*1deb0*/  LEA.HI.X.SX32 R16, R54, R12, 0x1, P1 ;  /* 0x0000000c36107211 */ /* 0x000fc600008f0eff */
[----:B------:R-:W-:Y:S01]  /*1dec0*/  STL [R1+0x16e0], R88 ;  /* 0x0016e05801007387 */ /* 0x000fe20000100800 */
[----:B------:R-:W-:-:S03]  /*1ded0*/  IMAD R59, R59, UR54, RZ ;  /* 0x000000363b3b7c24 */ /* 0x000fc6000f8e02ff */
[----:B------:R-:W-:Y:S01]  /*1dee0*/  STL [R1+0x1a10], R88 ;  /* 0x001a105801007387 */ /* 0x000fe20000100800 */
[----:B------:R-:W-:Y:S02]  /*1def0*/  IADD3 R51, P1, PT, R58, R13, RZ ;  /* 0x0000000d3a337210 */ /* 0x000fe40007f3e0ff */
[----:B0-----:R-:W-:Y:S01]  /*1df00*/  LEA.HI.X.SX32 R0, R55, R12, 0x1, P2 ;  /* 0x0000000c37007211 */ /* 0x001fe200010f0eff */
[----:B------:R-:W-:Y:S04]  /*1df10*/  STL [R1+0x1a14], R54 ;  /* 0x001a143601007387 */ /* 0x000fe80000100800 */
[----:B------:R-:W-:Y:S01]  /*1df20*/  STL [R1+0x16e8], R4 ;  /* 0x0016e80401007387 */ /* 0x000fe20000100800 */
[----:B------:R-:W-:-:S03]  /*1df30*/  IMAD R60, R60, UR55, RZ ;  /* 0x000000373c3c7c24 */ /* 0x000fc6000f8e02ff */
[----:B------:R-:W-:Y:S04]  /*1df40*/  STL [R1+0x1a18], R4 ;  /* 0x001a180401007387 */ /* 0x000fe80000100800 */
[----:B------:R-:W-:Y:S01]  /*1df50*/  STL [R1+0x170c], R52 ;  /* 0x00170c3401007387 */ /* 0x000fe20000100800 */
[----:B------:R-:W-:-:S03]  /*1df60*/  IADD3 R50, P2, PT, R59, R13, RZ ;  /* 0x0000000d3b327210 */ /* 0x000fc60007f5e0ff */
[----:B------:R-:W-:Y:S01]  /*1df70*/  STL [R1+0x1a4c], R52 ;  /* 0x001a4c3401007387 */ /* 0x000fe20000100800 */
[----:B------:R-:W-:-:S03]  /*1df80*/  IMAD R61, R61, UR56, RZ ;  /* 0x000000383d3d7c24 */ /* 0x000fc6000f8e02ff */
[----:B------:R-:W-:Y:S01]  /*1df90*/  STL [R1+0x1a50], R55 ;  /* 0x001a503701007387 */ /* 0x000fe20000100800 */
[----:B------:R-:W-:-:S03]  /*1dfa0*/  LEA.HI.X.SX32 R53, R56, R12, 0x1, P4 ;  /* 0x0000000c38357211 */ /* 0x000fc600020f0eff */
[----:B------:R0:W-:Y:S01]  /*1dfb0*/  STL [R1+0x16f8], R0 ;  /* 0x0016f80001007387 */ /* 0x0001e20000100800 */
[----:B--2---:R-:W-:-:S03]  /*1dfc0*/  IMAD R63, R63, UR58, RZ ;  /* 0x0000003a3f3f7c24 */ /* 0x004fc6000f8e02ff */
[----:B------:R-:W-:Y:S01]  /*1dfd0*/  STL [R1+0x1714], R51 ;  /* 0x0017143301007387 */ /* 0x000fe20000100800 */
[----:B------:R-:W-:-:S03]  /*1dfe0*/  IADD3 R44, P4, PT, R60, R13, RZ ;  /* 0x0000000d3c2c7210 */ /* 0x000fc60007f9e0ff */
[----:B------:R-:W-:Y:S01]  /*1dff0*/  STL [R1+0x1a54], R51 ;  /* 0x001a543301007387 */ /* 0x000fe20000100800 */
[----:B------:R-:W-:Y:S01]  /*1e000*/  IMAD R62, R62, UR57, RZ ;  /* 0x000000393e3e7c24 */ /* 0x000fe2000f8e02ff */
[-C--:B------:R-:W-:Y:S02]  /*1e010*/  LEA.HI.X.SX32 R15, R57, R12.reuse, 0x1, P3 ;  /* 0x0000000c390f7211 */ /* 0x080fe400018f0eff */
[----:B------:R-:W-:Y:S01]  /*1e020*/  STL [R1+0x16f0], R16 ;  /* 0x0016f01001007387 */ /* 0x000fe20000100800 */
[----:B------:R-:W-:-:S03]  /*1e030*/  LEA.HI.X.SX32 R3, R58, R12, 0x1, P1 ;  /* 0x0000000c3a037211 */ /* 0x000fc600008f0eff */
[----:B------:R-:W-:Y:S01]  /*1e040*/  STL [R1+0x1a58], R16 ;  /* 0x001a581001007387 */ /* 0x000fe20000100800 */
[----:B----4-:R-:W-:Y:S01]  /*1e050*/  IMAD R64, R64, UR59, RZ ;  /* 0x0000003b40407c24 */ /* 0x010fe2000f8e02ff */
[----:B------:R-:W-:Y:S02]  /*1e060*/  IADD3 R34, P3, PT, R61, R13, RZ ;  /* 0x0000000d3d227210 */ /* 0x000fe40007f7e0ff */
[----:B------:R-:W-:Y:S01]  /*1e070*/  STL [R1+0x1a5c], R56 ;  /* 0x001a5c3801007387 */ /* 0x000fe20000100800 */
[----:B------:R-:W-:-:S03]  /*1e080*/  LEA.HI.X.SX32 R42, R59, R12, 0x1, P2 ;  /* 0x0000000c3b2a7211 */ /* 0x000fc600010f0eff */
[----:B------:R-:W-:Y:S01]  /*1e090*/  STL [R1+0x171c], R50 ;  /* 0x00171c3201007387 */ /* 0x000fe20000100800 */
[----:B------:R-:W-:Y:S01]  /*1e0a0*/  IMAD R65, R65, UR60, RZ ;  /* 0x0000003c41417c24 */ /* 0x000fe2000f8e02ff */
[-C--:B0-----:R-:W-:Y:S02]  /*1e0b0*/  IADD3 R0, P2, PT, R63, R13.reuse, RZ ;  /* 0x0000000d3f007210 */ /* 0x081fe40007f5e0ff */
[----:B------:R-:W-:Y:S01]  /*1e0c0*/  STL [R1+0x1a60], R50 ;  /* 0x001a603201007387 */ /* 0x000fe20000100800 */
[----:B---3--:R-:W-:Y:S01]  /*1e0d0*/  IMAD R66, R66, UR61, RZ ;  /* 0x0000003d42427c24 */ /* 0x008fe2000f8e02ff */
[----:B------:R-:W-:Y:S02]  /*1e0e0*/  IADD3 R9, P1, PT, R62, R13, RZ ;  /* 0x0000000d3e097210 */ /* 0x000fe40007f3e0ff */
[----:B------:R-:W-:Y:S01]  /*1e0f0*/  STL [R1+0x1700], R53 ;  /* 0x0017003501007387 */ /* 0x000fe20000100800 */
[----:B------:R-:W-:-:S03]  /*1e100*/  LEA.HI.X.SX32 R17, R60, R12, 0x1, P4 ;  /* 0x0000000c3c117211 */ /* 0x000fc600020f0eff */
[----:B------:R-:W-:Y:S01]  /*1e110*/  STL [R1+0x1724], R44 ;  /* 0x0017242c01007387 */ /* 0x000fe20000100800 */
[----:B------:R-:W-:-:S03]  /*1e120*/  IADD3 R40, P4, PT, R64, R13, RZ ;  /* 0x0000000d40287210 */ /* 0x000fc60007f9e0ff */
[----:B------:R-:W-:Y:S01]  /*1e130*/  STL [R1+0x1708], R15 ;  /* 0x0017080f01007387 */ /* 0x000fe20000100800 */
[----:B------:R-:W-:Y:S01]  /*1e140*/  IMAD R67, R67, UR62, RZ ;  /* 0x0000003e43437c24 */ /* 0x000fe2000f8e02ff */
[----:B------:R-:W-:Y:S02]  /*1e150*/  LEA.HI.X.SX32 R35, R61, R12, 0x1, P3 ;  /* 0x0000000c3d237211 */ /* 0x000fe400018f0eff */
[----:B------:R-:W-:Y:S01]  /*1e160*/  STL [R1+0x1710], R3 ;  /* 0x0017100301007387 */ /* 0x000fe20000100800 */
[----:B------:R-:W-:-:S03]  /*1e170*/  IADD3 R23, P3, PT, R65, R13, RZ ;  /* 0x0000000d41177210 */ /* 0x000fc60007f7e0ff */
[----:B------:R-:W-:Y:S01]  /*1e180*/  STL [R1+0x172c], R34 ;  /* 0x00172c2201007387 */ /* 0x000fe20000100800 */
[----:B------:R-:W-:Y:S01]  /*1e190*/  LEA.HI.X.SX32 R10, R62, R12, 0x1, P1 ;  /* 0x0000000c3e0a7211 */ /* 0x000fe200008f0eff */
[----:B------:R-:W-:Y:S02]  /*1e1a0*/  IMAD R68, R68, UR63, RZ ;  /* 0x0000003f44447c24 */ /* 0x000fe4000f8e02ff */
[----:B------:R-:W-:Y:S01]  /*1e1b0*/  STL [R1+0x1718], R42 ;  /* 0x0017182a01007387 */ /* 0x000fe20000100800 */
[----:B------:R-:W-:-:S03]  /*1e1c0*/  IADD3 R38, P1, PT, R66, R13, RZ ;  /* 0x0000000d42267210 */ /* 0x000fc60007f3e0ff */
[----:B------:R0:W-:Y:S01]  /*1e1d0*/  STL [R1+0x173c], R0 ;  /* 0x00173c0001007387 */ /* 0x0001e20000100800 */
[----:B------:R-:W-:-:S03]  /*1e1e0*/  IMAD R69, R69, UR64, RZ ;  /* 0x0000004045457c24 */ /* 0x000fc6000f8e02ff */
[----:B------:R-:W-:Y:S01]  /*1e1f0*/  STL [R1+0x1734], R9 ;  /* 0x0017340901007387 */ /* 0x000fe20000100800 */
[----:B------:R-:W-:-:S03]  /*1e200*/  LEA.HI.X.SX32 R48, R64, R12, 0x1, P4 ;  /* 0x0000000c40307211 */ /* 0x000fc600020f0eff */
[----:B------:R-:W-:Y:S01]  /*1e210*/  STL [R1+0x1720], R17 ;  /* 0x0017201101007387 */ /* 0x000fe20000100800 */
[----:B0-----:R-:W-:-:S03]  /*1e220*/  LEA.HI.X.SX32 R0, R63, R12, 0x1, P2 ;  /* 0x0000000c3f007211 */ /* 0x001fc600010f0eff */
[----:B------:R-:W-:Y:S01]  /*1e230*/  STL [R1+0x1744], R40 ;  /* 0x0017442801007387 */ /* 0x000fe20000100800 */
[-C--:B------:R-:W-:Y:S01]  /*1e240*/  IADD3 R21, P2, PT, R67, R13.reuse, RZ ;  /* 0x0000000d43157210 */ /* 0x080fe20007f5e0ff */
[----:B------:R-:W-:Y:S02]  /*1e250*/  IMAD R71, R71, UR66, RZ ;  /* 0x0000004247477c24 */ /* 0x000fe4000f8e02ff */
[----:B------:R-:W-:Y:S01]  /*1e260*/  STL [R1+0x1728], R35 ;  /* 0x0017282301007387 */ /* 0x000fe20000100800 */
[----:B------:R-:W-:Y:S01]  /*1e270*/  IADD3 R28, P4, PT, R68, R13, RZ ;  /* 0x0000000d441c7210 */ /* 0x000fe20007f9e0ff */
[----:B------:R-:W-:Y:S02]  /*1e280*/  IMAD R70, R70, UR65, RZ ;  /* 0x0000004146467c24 */ /* 0x000fe4000f8e02ff */
[----:B------:R-:W-:Y:S01]  /*1e290*/  STL [R1+0x174c], R23 ;  /* 0x00174c1701007387 */ /* 0x000fe20000100800 */
[----:B------:R-:W-:-:S03]  /*1e2a0*/  LEA.HI.X.SX32 R47, R65, R12, 0x1, P3 ;  /* 0x0000000c412f7211 */ /* 0x000fc600018f0eff */
[----:B------:R-:W-:Y:S01]  /*1e2b0*/  STL [R1+0x1754], R38 ;  /* 0x0017542601007387 */ /* 0x000fe20000100800 */
[----:B------:R-:W-:Y:S01]  /*1e2c0*/  LEA.HI.X.SX32 R46, R66, R12, 0x1, P1 ;  /* 0x0000000c422e7211 */ /* 0x000fe200008f0eff */
[----:B------:R-:W-:Y:S02]  /*1e2d0*/  IMAD R72, R72, UR67, RZ ;  /* 0x0000004348487c24 */ /* 0x000fe4000f8e02ff */
[----:B------:R0:W-:Y:S01]  /*1e2e0*/  STL [R1+0x1738], R0 ;  /* 0x0017380001007387 */ /* 0x0001e20000100800 */
[----:B------:R-:W-:-:S03]  /*1e2f0*/  IADD3 R26, P3, PT, R69, R13, RZ ;  /* 0x0000000d451a7210 */ /* 0x000fc60007f7e0ff */
[----:B------:R-:W-:Y:S01]  /*1e300*/  STL [R1+0x1730], R10 ;  /* 0x0017300a01007387 */ /* 0x000fe20000100800 */
[-C--:B------:R-:W-:Y:S01]  /*1e310*/  LEA.HI.X.SX32 R45, R67, R12.reuse, 0x1, P2 ;  /* 0x0000000c432d7211 */ /* 0x080fe200010f0eff */
[----:B------:R-:W-:Y:S02]  /*1e320*/  IMAD R73, R73, UR68, RZ ;  /* 0x0000004449497c24 */ /* 0x000fe4000f8e02ff */
[----:B------:R-:W-:Y:S01]  /*1e330*/  STL [R1+0x175c], R21 ;  /* 0x00175c1501007387 */ /* 0x000fe20000100800 */
[-C--:B------:R-:W-:Y:S02]  /*1e340*/  IADD3 R7, P1, PT, R70, R13.reuse, RZ ;  /* 0x0000000d46077210 */ /* 0x080fe40007f3e0ff */
[----:B0-----:R-:W-:Y:S01]  /*1e350*/  IADD3 R0, P2, PT, R71, R13, RZ ;  /* 0x0000000d47007210 */ /* 0x001fe20007f5e0ff */
[----:B------:R-:W-:Y:S01]  /*1e360*/  STL [R1+0x1740], R48 ;  /* 0x0017403001007387 */ /* 0x000fe20000100800 */
[----:B------:R-:W-:-:S03]  /*1e370*/  LEA.HI.X.SX32 R20, R68, R12, 0x1, P4 ;  /* 0x0000000c44147211 */ /* 0x000fc600020f0eff */
[----:B------:R-:W-:Y:S01]  /*1e380*/  STL [R1+0x1764], R28 ;  /* 0x0017641c01007387 */ /* 0x000fe20000100800 */
[----:B------:R-:W-:-:S03]  /*1e390*/  IADD3 R32, P4, PT, R72, R13, RZ ;  /* 0x0000000d48207210 */ /* 0x000fc60007f9e0ff */
[----:B------:R-:W-:Y:S01]  /*1e3a0*/  STL [R1+0x1748], R47 ;  /* 0x0017482f01007387 */ /* 0x000fe20000100800 */
[----:B------:R-:W-:-:S03]  /*1e3b0*/  LEA.HI.X.SX32 R2, R69, R12, 0x1, P3 ;  /* 0x0000000c45027211 */ /* 0x000fc600018f0eff */
[----:B------:R-:W-:Y:S01]  /*1e3c0*/  STL [R1+0x1750], R46 ;  /* 0x0017502e01007387 */ /* 0x000fe20000100800 */
[----:B------:R-:W-:-:S03]  /*1e3d0*/  IADD3 R31, P3, PT, R73, R13, RZ ;  /* 0x0000000d491f7210 */ /* 0x000fc60007f7e0ff */
[----:B------:R-:W-:Y:S04]  /*1e3e0*/  STL [R1+0x176c], R26 ;  /* 0x00176c1a01007387 */ /* 0x000fe80000100800 */
[----:B------:R-:W-:Y:S04]  /*1e3f0*/  STL [R1+0x1758], R45 ;  /* 0x0017582d01007387 */ /* 0x000fe80000100800 */
[----:B------:R0:W-:Y:S04]  /*1e400*/  STL [R1+0x177c], R0 ;  /* 0x00177c0001007387 */ /* 0x0001e80000100800 */
[----:B------:R-:W-:Y:S04]  /*1e410*/  STL [R1+0x1774], R7 ;  /* 0x0017740701007387 */ /* 0x000fe80000100800 */
[----:B------:R-:W-:Y:S01]  /*1e420*/  STL [R1+0x1760], R20 ;  /* 0x0017601401007387 */ /* 0x000fe20000100800 */
[----:B0-----:R-:W-:-:S03]  /*1e430*/  LEA.HI.X.SX32 R0, R71, R12, 0x1, P2 ;  /* 0x0000000c47007211 */ /* 0x001fc600010f0eff */
[----:B------:R-:W-:Y:S04]  /*1e440*/  STL [R1+0x1784], R32 ;  /* 0x0017842001007387 */ /* 0x000fe80000100800 */
[----:B------:R-:W-:Y:S04]  /*1e450*/  STL [R1+0x1768], R2 ;  /* 0x0017680201007387 */ /* 0x000fe80000100800 */
[----:B------:R-:W-:Y:S04]  /*1e460*/  STL [R1+0x178c], R31 ;  /* 0x00178c1f01007387 */ /* 0x000fe80000100800 */
[----:B------:R-:W2:Y:S04]  /*1e470*/  LDL.LU R90, [R1+0x504] ;  /* 0x00050400015a7983 */ /* 0x000ea80000300800 */
[----:B------:R-:W3:Y:S04]  /*1e480*/  LDL.LU R91, [R1+0x500] ;  /* 0x00050000015b7983 */ /* 0x000ee80000300800 */
[----:B------:R0:W-:Y:S04]  /*1e490*/  STL [R1+0x1778], R0 ;  /* 0x0017780001007387 */ /* 0x0001e80000100800 */
        /* <DEDUP_REMOVED lines=10> */
[----:B------:R-:W4:Y:S01]  /*1e540*/  LDL.LU R89, [R1+0x3f0] ;  /* 0x0003f00001597983 */ /* 0x000f220000300800 */
[----:B------:R-:W-:-:S02]  /*1e550*/  IMAD R74, R74, UR69, RZ ;  /* 0x000000454a4a7c24 */ /* 0x000fc4000f8e02ff */
[----:B------:R-:W-:Y:S01]  /*1e560*/  IMAD R75, R75, UR70, RZ ;  /* 0x000000464b4b7c24 */ /* 0x000fe2000f8e02ff */
[-C--:B------:R-:W-:Y:S01]  /*1e570*/  LEA.HI.X.SX32 R8, R70, R12.reuse, 0x1, P1 ;  /* 0x0000000c46087211 */ /* 0x080fe200008f0eff */
[----:B------:R-:W-:Y:S01]  /*1e580*/  IMAD R76, R76, UR71, RZ ;  /* 0x000000474c4c7c24 */ /* 0x000fe2000f8e02ff */
[-C--:B------:R-:W-:Y:S01]  /*1e590*/  IADD3 R30, P1, PT, R74, R13.reuse, RZ ;  /* 0x0000000d4a1e7210 */ /* 0x080fe20007f3e0ff */
[----:B------:R-:W-:Y:S01]  /*1e5a0*/  IMAD R77, R77, UR72, RZ ;  /* 0x000000484d4d7c24 */ /* 0x000fe2000f8e02ff */
[-C--:B------:R-:W-:Y:S01]  /*1e5b0*/  IADD3 R29, P6, PT, R75, R13.reuse, RZ ;  /* 0x0000000d4b1d7210 */ /* 0x080fe20007fde0ff */
[----:B------:R-:W-:Y:S01]  /*1e5c0*/  IMAD R79, R79, UR74, RZ ;  /* 0x0000004a4f4f7c24 */ /* 0x000fe2000f8e02ff */
[-C--:B------:R-:W-:Y:S01]  /*1e5d0*/  LEA.HI.X.SX32 R24, R72, R12.reuse, 0x1, P4 ;  /* 0x0000000c48187211 */ /* 0x080fe200020f0eff */
[----:B------:R-:W-:Y:S01]  /*1e5e0*/  STL [R1+0x1794], R30 ;  /* 0x0017941e01007387 */ /* 0x000fe20000100800 */
[-C--:B------:R-:W-:Y:S02]  /*1e5f0*/  IADD3 R36, P2, PT, R76, R13.reuse, RZ ;  /* 0x0000000d4c247210 */ /* 0x080fe40007f5e0ff */
[-C--:B------:R-:W-:Y:S01]  /*1e600*/  LEA.HI.X.SX32 R39, R73, R12.reuse, 0x1, P3 ;  /* 0x0000000c49277211 */ /* 0x080fe200018f0eff */
[----:B------:R-:W-:Y:S01]  /*1e610*/  STL [R1+0x1770], R8 ;  /* 0x0017700801007387 */ /* 0x000fe20000100800 */
[-C--:B------:R-:W-:Y:S01]  /*1e620*/  LEA.HI.X.SX32 R22, R74, R12.reuse, 0x1, P1 ;  /* 0x0000000c4a167211 */ /* 0x080fe200008f0eff */
[----:B------:R-:W-:Y:S01]  /*1e630*/  IMAD R78, R78, UR73, RZ ;  /* 0x000000494e4e7c24 */ /* 0x000fe2000f8e02ff */
[----:B------:R-:W-:Y:S01]  /*1e640*/  LEA.HI.X.SX32 R37, R75, R12, 0x1, P6 ;  /* 0x0000000c4b257211 */ /* 0x000fe200030f0eff */
[----:B------:R-:W-:Y:S01]  /*1e650*/  STL [R1+0x179c], R29 ;  /* 0x00179c1d01007387 */ /* 0x000fe20000100800 */
[----:B------:R-:W-:-:S02]  /*1e660*/  IADD3 R27, P1, PT, R77, R13, RZ ;  /* 0x0000000d4d1b7210 */ /* 0x000fc40007f3e0ff */
[-C--:B0-----:R-:W-:Y:S01]  /*1e670*/  IADD3 R0, P4, PT, R79, R13.reuse, RZ ;  /* 0x0000000d4f007210 */ /* 0x081fe20007f9e0ff */
[----:B------:R-:W-:Y:S04]  /*1e680*/  STL [R1+0x1780], R24 ;  /* 0x0017801801007387 */ /* 0x000fe80000100800 */
[----:B------:R-:W-:Y:S01]  /*1e690*/  STL [R1+0x17a0], R36 ;  /* 0x0017a02401007387 */ /* 0x000fe20000100800 */
[----:B------:R-:W-:-:S03]  /*1e6a0*/  IADD3 R5, P3, PT, R78, R13, RZ ;  /* 0x0000000d4e057210 */ /* 0x000fc60007f7e0ff */
[----:B------:R-:W-:Y:S01]  /*1e6b0*/  STL [R1+0x1788], R39 ;  /* 0x0017882701007387 */ /* 0x000fe20000100800 */
[----:B------:R-:W-:-:S03]  /*1e6c0*/  LEA.HI.X.SX32 R43, R76, R12, 0x1, P2 ;  /* 0x0000000c4c2b7211 */ /* 0x000fc600010f0eff */
[----:B------:R-:W-:Y:S04]  /*1e6d0*/  STL [R1+0x1790], R22 ;  /* 0x0017901601007387 */ /* 0x000fe80000100800 */
[----:B------:R-:W-:Y:S01]  /*1e6e0*/  STL [R1+0x1798], R37 ;  /* 0x0017982501007387 */ /* 0x000fe20000100800 */
[----:B------:R-:W-:-:S03]  /*1e6f0*/  LEA.HI.X.SX32 R4, R79, R12, 0x1, P4 ;  /* 0x0000000c4f047211 */ /* 0x000fc600020f0eff */
[----:B------:R-:W-:Y:S01]  /*1e700*/  STL [R1+0x17a4], R27 ;  /* 0x0017a41b01007387 */ /* 0x000fe20000100800 */
[----:B------:R-:W-:-:S03]  /*1e710*/  LEA.HI.X.SX32 R6, R78, R12, 0x1, P3 ;  /* 0x0000000c4e067211 */ /* 0x000fc600018f0eff */
[----:B------:R0:W-:Y:S04]  /*1e720*/  STL [R1+0x808], R0 ;  /* 0x0008080001007387 */ /* 0x0001e80000100800 */
[----:B------:R-:W-:Y:S01]  /*1e730*/  STL [R1+0x17a8], R5 ;  /* 0x0017a80501007387 */ /* 0x000fe20000100800 */
[----:B0-----:R-:W-:-:S03]  /*1e740*/  LEA.HI.X.SX32 R0, R77, R12, 0x1, P1 ;  /* 0x0000000c4d007211 */ /* 0x001fc600008f0eff */
[----:B------:R-:W-:Y:S04]  /*1e750*/  STL [R1+0x7f8], R43 ;  /* 0x0007f82b01007387 */ /* 0x000fe80000100800 */
[----:B------:R-:W-:Y:S04]  /*1e760*/  STL [R1+0x800], R0 ;  /* 0x0008000001007387 */ /* 0x000fe80000100800 */
[----:B------:R-:W-:Y:S04]  /*1e770*/  STL [R1+0x7fc], R4 ;  /* 0x0007fc0401007387 */ /* 0x000fe80000100800 */
[----:B------:R-:W-:Y:S04]  /*1e780*/  STL [R1+0x804], R6 ;  /* 0x0008040601007387 */ /* 0x000fe80000100800 */
[----:B------:R-:W4:Y:S04]  /*1e790*/  LDL.LU R50, [R1+0x3ec] ;  /* 0x0003ec0001327983 */ /* 0x000f280000300800 */
[----:B------:R-:W4:Y:S04]  /*1e7a0*/  LDL.LU R56, [R1+0x3e8] ;  /* 0x0003e80001387983 */ /* 0x000f280000300800 */
[----:B------:R-:W4:Y:S04]  /*1e7b0*/  LDL.LU R16, [R1+0x3d4] ;  /* 0x0003d40001107983 */ /* 0x000f280000300800 */
[----:B------:R-:W4:Y:S04]  /*1e7c0*/  LDL.LU R51, [R1+0x380] ;  /* 0x0003800001337983 */ /* 0x000f280000300800 */
[----:B------:R-:W4:Y:S04]  /*1e7d0*/  LDL.LU R55, [R1+0x37c] ;  /* 0x00037c0001377983 */ /* 0x000f280000300800 */
[----:B------:R-:W4:Y:S04]  /*1e7e0*/  LDL.LU R52, [R1+0x378] ;  /* 0x0003780001347983 */ /* 0x000f280000300800 */
[----:B--2---:R0:W-:Y:S04]  /*1e7f0*/  STS.U8 [R11+UR4+0x980], R90 ;  /* 0x0009805a0b007988 */ /* 0x0041e80008000004 */
[----:B---3--:R1:W-:Y:S04]  /*1e800*/  STS.U8 [R11+UR4+0x4980], R91 ;  /* 0x0049805b0b007988 */ /* 0x0083e80008000004 */
[----:B0-----:R-:W2:Y:S04]  /*1e810*/  LDL.LU R90, [R1+0x364] ;  /* 0x00036400015a7983 */ /* 0x001ea80000300800 */
[----:B----4-:R0:W-:Y:S04]  /*1e820*/  STS.U8 [R11+UR4+0x8980], R92 ;  /* 0x0089805c0b007988 */ /* 0x0101e80008000004 */
[----:B-1----:R-:W3:Y:S04]  /*1e830*/  LDL.LU R91, [R1+0x300] ;  /* 0x00030000015b7983 */ /* 0x002ee80000300800 */
[----:B------:R1:W-:Y:S04]  /*1e840*/  STS.U8 [R11+UR4+0xc980], R93 ;  /* 0x00c9805d0b007988 */ /* 0x0003e80008000004 */
[----:B0-----:R-:W4:Y:S04]  /*1e850*/  LDL.LU R92, [R1+0x2fc] ;  /* 0x0002fc00015c7983 */ /* 0x001f280000300800 */
[----:B------:R0:W-:Y:S04]  /*1e860*/  STS.U8 [R11+UR4+0x4d80], R80 ;  /* 0x004d80500b007988 */ /* 0x0001e80008000004 */
[----:B-1----:R-:W4:Y:S04]  /*1e870*/  LDL.LU R93, [R1+0x2f8] ;  /* 0x0002f800015d7983 */ /* 0x002f280000300800 */
        /* <DEDUP_REMOVED lines=16> */
[----:B0-----:R-:W4:Y:S04]  /*1e980*/  LDL.LU R82, [R1+0x1f8] ;  /* 0x0001f80001527983 */ /* 0x001f280000300800 */
        /* <DEDUP_REMOVED lines=14> */
[----:B------:R1:W-:Y:S04]  /*1ea70*/  STS.U8 [R11+UR4+0xd580], R16 ;  /* 0x00d580100b007988 */ /* 0x0003e80008000004 */
[----:B0-----:R-:W4:Y:S04]  /*1ea80*/  LDL.LU R50, [R1+0x1a60] ;  /* 0x001a600001327983 */ /* 0x001f280000300800 */
[----:B-1----:R-:W4:Y:S04]  /*1ea90*/  LDL.LU R56, [R1+0x1a5c] ;  /* 0x001a5c0001387983 */ /* 0x002f280000300800 */
[----:B------:R-:W4:Y:S04]  /*1eaa0*/  LDL.LU R16, [R1+0x1a58] ;  /* 0x001a580001107983 */ /* 0x000f280000300800 */
[----:B------:R0:W-:Y:S04]  /*1eab0*/  STS.U8 [R11+UR4+0x1980], R51 ;  /* 0x001980330b007988 */ /* 0x0001e80008000004 */
[----:B------:R1:W-:Y:S04]  /*1eac0*/  STS.U8 [R11+UR4+0x5980], R55 ;  /* 0x005980370b007988 */ /* 0x0003e80008000004 */
[----:B------:R1:W-:Y:S04]  /*1ead0*/  STS.U8 [R11+UR4+0x9980], R52 ;  /* 0x009980340b007988 */ /* 0x0003e80008000004 */
[----:B0-----:R-:W4:Y:S04]  /*1eae0*/  LDL.LU R51, [R1+0x1a54] ;  /* 0x001a540001337983 */ /* 0x001f280000300800 */
[----:B-1----:R-:W4:Y:S04]  /*1eaf0*/  LDL.LU R55, [R1+0x1a50] ;  /* 0x001a500001377983 */ /* 0x002f280000300800 */
        /* <DEDUP_REMOVED lines=19> */
[----:B------:R0:W-:Y:S04]  /*1ec30*/  STS.U8 [R11+UR4+0x2580], R86 ;  /* 0x002580560b007988 */ /* 0x0001e80008000004 */
[----:B------:R1:W-:Y:S04]  /*1ec40*/  STS.U8 [R11+UR4+0x6580], R87 ;  /* 0x006580570b007988 */ /* 0x0003e80008000004 */
[----:B0-----:R-:W4:Y:S04]  /*1ec50*/  LDL.LU R86, [R1+0x1a24] ;  /* 0x001a240001567983 */ /* 0x001f280000300800 */
[----:B-1----:R-:W4:Y:S04]  /*1ec60*/  LDL.LU R87, [R1+0x1a20] ;  /* 0x001a200001577983 */ /* 0x002f280000300800 */
[----:B------:R0:W-:Y:S04]  /*1ec70*/  STS.U8 [R11+UR4+0xa580], R89 ;  /* 0x00a580590b007988 */ /* 0x0001e80008000004 */
[----:B0-----:R-:W4:Y:S04]  /*1ec80*/  LDL.LU R89, [R1+0x1a1c] ;  /* 0x001a1c0001597983 */ /* 0x001f280000300800 */
[----:B------:R0:W-:Y:S04]  /*1ec90*/  STS.U8 [R11+UR4+0xed80], R25 ;  /* 0x00ed80190b007988 */ /* 0x0001e80008000004 */
[----:B------:R1:W-:Y:S04]  /*1eca0*/  STS.U8 [R11+UR4+0x3180], R33 ;  /* 0x003180210b007988 */ /* 0x0003e80008000004 */
[----:B0-----:R-:W4:Y:S04]  /*1ecb0*/  LDL.LU R25, [R1+0x580] ;  /* 0x0005800001197983 */ /* 0x001f280000300800 */
[----:B-1----:R-:W4:Y:S04]  /*1ecc0*/  LDL.LU R33, [R1+0x57c] ;  /* 0x00057c0001217983 */ /* 0x002f280000300800 */
[----:B------:R0:W-:Y:S04]  /*1ecd0*/  STS.U8 [R11+UR4+0x7180], R19 ;  /* 0x007180130b007988 */ /* 0x0001e80008000004 */
[----:B------:R1:W-:Y:S04]  /*1ece0*/  STS.U8 [R11+UR4+0xb180], R18 ;  /* 0x00b180120b007988 */ /* 0x0003e80008000004 */
[----:B0-----:R-:W4:Y:S04]  /*1ecf0*/  LDL.LU R19, [R1+0x578] ;  /* 0x0005780001137983 */ /* 0x001f280000300800 */
[----:B-1----:R-:W4:Y:S04]  /*1ed00*/  LDL.LU R18, [R1+0x574] ;  /* 0x0005740001127983 */ /* 0x002f280000300800 */
[----:B------:R0:W-:Y:S04]  /*1ed10*/  STS.U8 [R11+UR4+0x2d80], R88 ;  /* 0x002d80580b007988 */ /* 0x0001e80008000004 */
[----:B------:R1:W-:Y:S04]  /*1ed20*/  STS.U8 [R11+UR4+0x6d80], R49 ;  /* 0x006d80310b007988 */ /* 0x0003e80008000004 */
[----:B------:R1:W-:Y:S04]  /*1ed30*/  STS.U8 [R11+UR4+0x6980], R13 ;  /* 0x0069800d0b007988 */ /* 0x0003e80008000004 */
[----:B0-----:R-:W4:Y:S04]  /*1ed40*/  LDL.LU R88, [R1+0x544] ;  /* 0x0005440001587983 */ /* 0x001f280000300800 */
[----:B-1----:R-:W4:Y:S04]  /*1ed50*/  LDL.LU R49, [R1+0x540] ;  /* 0x0005400001317983 */ /* 0x002f280000300800 */
[----:B------:R0:W-:Y:S04]  /*1ed60*/  STS.U8 [R11+UR4+0xf180], R14 ;  /* 0x00f1800e0b007988 */ /* 0x0001e80008000004 */
[----:B------:R-:W4:Y:S04]  /*1ed70*/  LDL.LU R13, [R1+0x47c] ;  /* 0x00047c00010d7983 */ /* 0x000f280000300800 */
[----:B0-----:R-:W4:Y:S04]  /*1ed80*/  LDL.LU R14, [R1+0x474] ;  /* 0x00047400010e7983 */ /* 0x001f280000300800 */
[----:B------:R0:W-:Y:S02]  /*1ed90*/  STS.U8 [R11+UR4+0xe580], R82 ;  /* 0x00e580520b007988 */ /* 0x0001e40008000004 */
[----:B0-----:R-:W0:Y:S02]  /*1eda0*/  S2R R82, SR_TID.X ;  /* 0x0000000000527919 */ /* 0x001e240000002100 */
[----:B------:R1:W-:Y:S04]  /*1edb0*/  STS.U8 [R11+UR4+0xad80], R41 ;  /* 0x00ad80290b007988 */ /* 0x0003e80008000004 */
[----:B------:R0:W-:Y:S04]  /*1edc0*/  STS.U8 [R11+UR4+0x2980], R12 ;  /* 0x0029800c0b007988 */ /* 0x0001e80008000004 */
[----:B-1----:R-:W4:Y:S04]  /*1edd0*/  LDL.LU R41, [R1+0x420] ;  /* 0x0004200001297983 */ /* 0x002f280000300800 */
[----:B------:R-:W-:Y:S04]  /*1ede0*/  STS.U8 [R11+UR4+0xa980], R4 ;  /* 0x00a980040b007988 */ /* 0x000fe80008000004 */
[----:B------:R-:W-:Y:S01]  /*1edf0*/  STS.U8 [R11+UR4+0xe980], R54 ;  /* 0x00e980360b007988 */ /* 0x000fe20008000004 */
[----:B0-----:R-:W-:-:S04]  /*1ee00*/  LOP3.LUT R82, R82, 0x7f, RZ, 0xc0, !PT ;  /* 0x0000007f52527812 */ /* 0x001fc800078ec0ff */
[----:B------:R-:W-:Y:S01]  /*1ee10*/  LOP3.LUT R12, R82, 0x40, RZ, 0x3c, !PT ;  /* 0x00000040520c7812 */ /* 0x000fe200078e3cff */
[----:B--2---:R-:W-:Y:S04]  /*1ee20*/  STS.U8 [R11+UR4+0xfd80], R90 ;  /* 0x00fd805a0b007988 */ /* 0x004fe80008000004 */
[----:B---3--:R-:W-:Y:S04]  /*1ee30*/  STS.U8 [R11+UR4+0xbd80], R91 ;  /* 0x00bd805b0b007988 */ /* 0x008fe80008000004 */
[----:B----4-:R-:W-:Y:S04]  /*1ee40*/  STS.U8 [R11+UR4+0x7d80], R92 ;  /* 0x007d805c0b007988 */ /* 0x010fe80008000004 */
[----:B------:R-:W-:Y:S04]  /*1ee50*/  STS.U8 [R11+UR4+0x3d80], R93 ;  /* 0x003d805d0b007988 */ /* 0x000fe80008000004 */
[----:B------:R-:W-:Y:S04]  /*1ee60*/  STS.U8 [R11+UR4+0xf980], R80 ;  /* 0x00f980500b007988 */ /* 0x000fe80008000004 */
[----:B------:R-:W-:Y:S04]  /*1ee70*/  STS.U8 [R11+UR4+0xb980], R81 ;  /* 0x00b980510b007988 */ /* 0x000fe80008000004 */
[----:B------:R-:W-:Y:S04]  /*1ee80*/  STS.U8 [R11+UR4+0x7980], R83 ;  /* 0x007980530b007988 */ /* 0x000fe80008000004 */
[----:B------:R-:W-:Y:S04]  /*1ee90*/  STS.U8 [R11+UR4+0x3980], R84 ;  /* 0x003980540b007988 */ /* 0x000fe80008000004 */
[----:B------:R0:W-:Y:S04]  /*1eea0*/  STS.U8 [R11+UR4+0xf580], R85 ;  /* 0x00f580550b007988 */ /* 0x0001e80008000004 */
[----:B0-----:R-:W2:Y:S04]  /*1eeb0*/  LDL.LU R85, [R1+0x424] ;  /* 0x0004240001557983 */ /* 0x001ea80000300800 */
[----:B------:R-:W3:Y:S04]  /*1eec0*/  LDL.LU R84, [R1+0x480] ;  /* 0x0004800001547983 */ /* 0x000ee80000300800 */
[----:B------:R-:W4:Y:S04]  /*1eed0*/  LDL.LU R83, [R1+0x484] ;  /* 0x0004840001537983 */ /* 0x000f280000300800 */
[----:B------:R-:W2:Y:S04]  /*1eee0*/  LDL.LU R82, [R1+0x4d4] ;  /* 0x0004d40001527983 */ /* 0x000ea80000300800 */
[----:B------:R-:W3:Y:S04]  /*1eef0*/  LDL.LU R93, [R1+0x4dc] ;  /* 0x0004dc00015d7983 */ /* 0x000ee80000300800 */
[----:B------:R-:W4:Y:S04]  /*1ef00*/  LDL.LU R92, [R1+0x4e0] ;  /* 0x0004e000015c7983 */ /* 0x000f280000300800 */
[----:B------:R-:W4:Y:S04]  /*1ef10*/  LDL.LU R91, [R1+0x4e4] ;  /* 0x0004e400015b7983 */ /* 0x000f280000300800 */
[----:B------:R-:W-:Y:S04]  /*1ef20*/  STS.U8 [R11+UR4+0x3580], R89 ;  /* 0x003580590b007988 */ /* 0x000fe80008000004 */
[----:B------:R-:W-:Y:S04]  /*1ef30*/  STS.U8 [R11+UR4+0x7580], R87 ;  /* 0x007580570b007988 */ /* 0x000fe80008000004 */
[----:B------:R0:W-:Y:S04]  /*1ef40*/  STS.U8 [R11+UR4+0xb580], R86 ;  /* 0x00b580560b007988 */ /* 0x0001e80008000004 */
[----:B------:R-:W4:Y:S04]  /*1ef50*/  LDL.LU R90, [R1+0x538] ;  /* 0x00053800015a7983 */ /* 0x000f280000300800 */
[----:B0-----:R-:W4:Y:S04]  /*1ef60*/  LDL.LU R11, [R1+0x530] ;  /* 0x00053000010b7983 */ /* 0x001f280000300800 */
[----:B------:R-:W4:Y:S04]  /*1ef70*/  LDL.LU R86, [R1+0x41c] ;  /* 0x00041c0001567983 */ /* 0x000f280000300800 */
[----:B------:R-:W4:Y:S04]  /*1ef80*/  LDL.LU R87, [R1+0x414] ;  /* 0x0004140001577983 */ /* 0x000f280000300800 */
[----:B------:R0:W-:Y:S04]  /*1ef90*/  STS.U8 [R12+UR4+0x200], R25 ;  /* 0x000200190c007988 */ /* 0x0001e80008000004 */
[----:B------:R-:W4:Y:S04]  /*1efa0*/  LDL.LU R89, [R1+0x3d0] ;  /* 0x0003d00001597983 */ /* 0x000f280000300800 */
[----:B------:R1:W-:Y:S04]  /*1efb0*/  STS.U8 [R12+UR4+0x4200], R33 ;  /* 0x004200210c007988 */ /* 0x0003e80008000004 */
[----:B0-----:R-:W4:Y:S04]  /*1efc0*/  LDL.LU R25, [R1+0x3cc] ;  /* 0x0003cc0001197983 */ /* 0x001f280000300800 */
[----:B------:R0:W-:Y:S04]  /*1efd0*/  STS.U8 [R12+UR4+0x8200], R19 ;  /* 0x008200130c007988 */ /* 0x0001e80008000004 */
[----:B-1----:R-:W4:Y:S04]  /*1efe0*/  LDL.LU R33, [R1+0x3c8] ;  /* 0x0003c80001217983 */ /* 0x002f280000300800 */
[----:B------:R-:W4:Y:S04]  /*1eff0*/  LDL.LU R4, [R1+0x3c0] ;  /* 0x0003c00001047983 */ /* 0x000f280000300800 */
[----:B------:R-:W4:Y:S04]  /*1f000*/  LDL.LU R54, [R1+0x360] ;  /* 0x0003600001367983 */ /* 0x000f280000300800 */
        /* <DEDUP_REMOVED lines=11> */
[----:B------:R0:W-:Y:S04]  /*1f0c0*/  STS.U8 [R12+UR4+0x5200], R41 ;  /* 0x005200290c007988 */ /* 0x0001e80008000004 */
[----:B0-----:R-:W4:Y:S04]  /*1f0d0*/  LDL.LU R41, [R1+0x2d0] ;  /* 0x0002d00001297983 */ /* 0x001f280000300800 */
        /* <DEDUP_REMOVED lines=9> */
[----:B------:R1:W-:Y:S04]  /*1f170*/  STS.U8 [R12+UR4+0x9600], R33 ;  /* 0x009600210c007988 */ /* 0x0003e80008000004 */
[----:B0-----:R-:W2:Y:S04]  /*1f180*/  LDL.LU R25, [R1+0x264] ;  /* 0x0002640001197983 */ /* 0x001ea80000300800 */
[----:B------:R0:W-:Y:S04]  /*1f190*/  STS.U8 [R12+UR4+0x1a00], R54 ;  /* 0x001a00360c007988 */ /* 0x0001e80008000004 */
[----:B-1----:R-:W3:Y:S04]  /*1f1a0*/  LDL.LU R33, [R1+0x260] ;  /* 0x0002600001217983 */ /* 0x002ee80000300800 */
[----:B------:R1:W-:Y:S04]  /*1f1b0*/  STS.U8 [R12+UR4+0x5a00], R19 ;  /* 0x005a00130c007988 */ /* 0x0003e80008000004 */
[----:B0-----:R-:W4:Y:S04]  /*1f1c0*/  LDL.LU R54, [R1+0x25c] ;  /* 0x00025c0001367983 */ /* 0x001f280000300800 */
[----:B------:R0:W-:Y:S04]  /*1f1d0*/  STS.U8 [R12+UR4+0x9a00], R18 ;  /* 0x009a00120c007988 */ /* 0x0001e80008000004 */
        /* <DEDUP_REMOVED lines=17> */
[----:B0-----:R-:W4:Y:S04]  /*1f2f0*/  LDL.LU R14, [R1+0xfc] ;  /* 0x0000fc00010e7983 */ /* 0x001f280000300800 */
        /* <DEDUP_REMOVED lines=8> */
[----:B------:R-:W-:Y:S04]  /*1f380*/  STS.U8 [R12+UR4+0x1600], R89 ;  /* 0x001600590c007988 */ /* 0x000fe80008000004 */
[----:B------:R-:W-:Y:S04]  /*1f390*/  STS.U8 [R12+UR4+0x5e00], R13 ;  /* 0x005e000d0c007988 */ /* 0x000fe80008000004 */
[----:B--2---:R0:W-:Y:S04]  /*1f3a0*/  STS.U8 [R12+UR4+0x2200], R25 ;  /* 0x002200190c007988 */ /* 0x0041e80008000004 */
[----:B---3--:R1:W-:Y:S04]  /*1f3b0*/  STS.U8 [R12+UR4+0x6200], R33 ;  /* 0x006200210c007988 */ /* 0x0083e80008000004 */
[----:B0-----:R-:W2:Y:S04]  /*1f3c0*/  LDL.LU R25, [R1+0x18] ;  /* 0x0000180001197983 */ /* 0x001ea80000300800 */
[----:B------:R-:W3:Y:S04]  /*1f3d0*/  LDL.LU R89, [R1+0x14] ;  /* 0x0000140001597983 */ /* 0x000ee80000300800 */
[----:B-1----:R-:W3:Y:S04]  /*1f3e0*/  LDL.LU R33, [R1+0x10] ;  /* 0x0000100001217983 */ /* 0x002ee80000300800 */
[----:B----4-:R0:W-:Y:S04]  /*1f3f0*/  STS.U8 [R12+UR4+0xa200], R54 ;  /* 0x00a200360c007988 */ /* 0x0101e80008000004 */
[----:B------:R-:W4:Y:S04]  /*1f400*/  LDL.LU R13, [R1+0xc] ;  /* 0x00000c00010d7983 */ /* 0x000f280000300800 */
[----:B------:R1:W-:Y:S04]  /*1f410*/  STS.U8 [R12+UR4+0xe200], R19 ;  /* 0x00e200130c007988 */ /* 0x0003e80008000004 */
[----:B0-----:R-:W4:Y:S04]  /*1f420*/  LDL.LU R54, [R1+0x8] ;  /* 0x0000080001367983 */ /* 0x001f280000300800 */
[----:B-1----:R-:W4:Y:S04]  /*1f430*/  LDL.LU R19, [R1+0x4] ;  /* 0x0000040001137983 */ /* 0x002f280000300800 */
[----:B------:R0:W-:Y:S04]  /*1f440*/  STS.U8 [R12+UR4+0x2600], R18 ;  /* 0x002600120c007988 */ /* 0x0001e80008000004 */
[----:B------:R1:W-:Y:S04]  /*1f450*/  STS.U8 [R12+UR4+0x6600], R4 ;  /* 0x006600040c007988 */ /* 0x0003e80008000004 */
[----:B0-----:R-:W4:Y:S04]  /*1f460*/  LDL.LU R18, [R1] ;  /* 0x0000000001127983 */ /* 0x001f280000300800 */
[----:B-1----:R-:W4:Y:S04]  /*1f470*/  LDL.LU R4, [R1+0x1a18] ;  /* 0x001a180001047983 */ /* 0x002f280000300800 */
[----:B------:R0:W-:Y:S04]  /*1f480*/  STS.U8 [R12+UR4+0x6e00], R88 ;  /* 0x006e00580c007988 */ /* 0x0001e80008000004 */
[----:B------:R1:W-:Y:S04]  /*1f490*/  STS.U8 [R12+UR4+0xae00], R49 ;  /* 0x00ae00310c007988 */ /* 0x0003e80008000004 */
[----:B0-----:R-:W4:Y:S04]  /*1f4a0*/  LDL.LU R88, [R1+0x2c] ;  /* 0x00002c0001587983 */ /* 0x001f280000300800 */
[----:B------:R0:W-:Y:S04]  /*1f4b0*/  STS.U8 [R12+UR4+0x3200], R14 ;  /* 0x0032000e0c007988 */ /* 0x0001e80008000004 */
[----:B-1----:R-:W4:Y:S04]  /*1f4c0*/  LDL.LU R49, [R1+0x28] ;  /* 0x0000280001317983 */ /* 0x002f280000300800 */
[----:B0-----:R-:W4:Y:S04]  /*1f4d0*/  LDL.LU R14, [R1+0x24] ;  /* 0x00002400010e7983 */ /* 0x001f280000300800 */
[----:B------:R0:W-:Y:S02]  /*1f4e0*/  STS.U8 [R12+UR4+0xa600], R82 ;  /* 0x00a600520c007988 */ /* 0x0001e40008000004 */
[----:B0-----:R-:W0:Y:S02]  /*1f4f0*/  S2R R82, SR_TID.X ;  /* 0x0000000000527919 */ /* 0x001e240000002100 */
[----:B------:R-:W-:Y:S04]  /*1f500*/  STS.U8 [R12+UR4+0xb200], R86 ;  /* 0x00b200560c007988 */ /* 0x000fe80008000004 */
[----:B------:R1:W-:Y:S04]  /*1f510*/  STS.U8 [R12+UR4+0x3600], R41 ;  /* 0x003600290c007988 */ /* 0x0003e80008000004 */
[----:B------:R-:W-:Y:S04]  /*1f520*/  STS.U8 [R12+UR4+0xf200], R87 ;  /* 0x00f200570c007988 */ /* 0x000fe80008000004 */
[----:B-1----:R-:W4:Y:S04]  /*1f530*/  LDL.LU R41, [R1+0x20] ;  /* 0x0000200001297983 */ /* 0x002f280000300800 */
[----:B------:R-:W-:Y:S04]  /*1f540*/  STS.U8 [R12+UR4+0xe600], R90 ;  /* 0x00e6005a0c007988 */ /* 0x000fe80008000004 */
[----:B------:R-:W-:Y:S04]  /*1f550*/  STS.U8 [R12+UR4+0x2a00], R11 ;  /* 0x002a000b0c007988 */ /* 0x000fe80008000004 */
[----:B------:R-:W-:Y:S01]  /*1f560*/  STS.U8 [R12+UR4+0x6a00], R91 ;  /* 0x006a005b0c007988 */ /* 0x000fe20008000004 */
[----:B0-----:R-:W-:-:S03]  /*1f570*/  LOP3.LUT R82, R82, 0x7f, RZ, 0xc0, !PT ;  /* 0x0000007f52527812 */ /* 0x001fc600078ec0ff */
[----:B------:R-:W-:Y:S04]  /*1f580*/  STS.U8 [R12+UR4+0xaa00], R92 ;  /* 0x00aa005c0c007988 */ /* 0x000fe80008000004 */
[----:B------:R-:W-:Y:S04]  /*1f590*/  STS.U8 [R12+UR4+0xea00], R93 ;  /* 0x00ea005d0c007988 */ /* 0x000fe80008000004 */
[----:B------:R-:W-:Y:S04]  /*1f5a0*/  STS.U8 [R12+UR4+0x2e00], R83 ;  /* 0x002e00530c007988 */ /* 0x000fe80008000004 */
[----:B------:R-:W-:Y:S04]  /*1f5b0*/  STS.U8 [R12+UR4+0xee00], R84 ;  /* 0x00ee00540c007988 */ /* 0x000fe80008000004 */
[----:B------:R-:W-:Y:S04]  /*1f5c0*/  STS.U8 [R12+UR4+0x7200], R85 ;  /* 0x007200550c007988 */ /* 0x000fe80008000004 */
[----:B--2---:R0:W-:Y:S04]  /*1f5d0*/  STS.U8 [R12+UR4+0x7600], R25 ;  /* 0x007600190c007988 */ /* 0x0041e80008000004 */
[----:B---3--:R1:W-:Y:S04]  /*1f5e0*/  STS.U8 [R12+UR4+0xf600], R33 ;  /* 0x00f600210c007988 */ /* 0x0083e80008000004 */
[----:B0-----:R-:W2:Y:S04]  /*1f5f0*/  LDL.LU R25, [R1+0x570] ;  /* 0x0005700001197983 */ /* 0x001ea80000300800 */
[----:B-1----:R-:W3:Y:S04]  /*1f600*/  LDL.LU R33, [R1+0x56c] ;  /* 0x00056c0001217983 */ /* 0x002ee80000300800 */
[----:B------:R-:W3:Y:S04]  /*1f610*/  LDL.LU R86, [R1+0x564] ;  /* 0x0005640001567983 */ /* 0x000ee80000300800 */
[----:B------:R-:W3:Y:S04]  /*1f620*/  LDL.LU R87, [R1+0x52c] ;  /* 0x00052c0001577983 */ /* 0x000ee80000300800 */
[----:B------:R-:W3:Y:S04]  /*1f630*/  LDL.LU R90, [R1+0x524] ;  /* 0x00052400015a7983 */ /* 0x000ee80000300800 */
[----:B------:R-:W3:Y:S04]  /*1f640*/  LDL.LU R11, [R1+0x520] ;  /* 0x00052000010b7983 */ /* 0x000ee80000300800 */
[----:B----4-:R0:W-:Y:S04]  /*1f650*/  STS.U8 [R12+UR4+0xba00], R19 ;  /* 0x00ba00130c007988 */ /* 0x0101e80008000004 */
[----:B------:R-:W4:Y:S04]  /*1f660*/  LDL.LU R91, [R1+0x4d0] ;  /* 0x0004d000015b7983 */ /* 0x000f280000300800 */
[----:B------:R1:W-:Y:S04]  /*1f670*/  STS.U8 [R12+UR4+0xb600], R89 ;  /* 0x00b600590c007988 */ /* 0x0003e80008000004 */
[----:B0-----:R-:W4:Y:S04]  /*1f680*/  LDL.LU R19, [R1+0x4cc] ;  /* 0x0004cc0001137983 */ /* 0x001f280000300800 */
[----:B------:R-:W4:Y:S04]  /*1f690*/  LDL.LU R92, [R1+0x4c8] ;  /* 0x0004c800015c7983 */ /* 0x000f280000300800 */
[----:B------:R-:W4:Y:S04]  /*1f6a0*/  LDL.LU R93, [R1+0x4c4] ;  /* 0x0004c400015d7983 */ /* 0x000f280000300800 */
[----:B------:R0:W-:Y:S04]  /*1f6b0*/  STS.U8 [R12+UR4+0x3a00], R13 ;  /* 0x003a000d0c007988 */ /* 0x0001e80008000004 */
[----:B------:R0:W-:Y:S04]  /*1f6c0*/  STS.U8 [R12+UR4+0xfa00], R18 ;  /* 0x00fa00120c007988 */ /* 0x0001e80008000004 */
[----:B-1----:R-:W4:Y:S01]  /*1f6d0*/  LDL.LU R89, [R1+0x470] ;  /* 0x0004700001597983 */ /* 0x002f220000300800 */
[----:B0-----:R-:W-:-:S03]  /*1f6e0*/  LOP3.LUT R13, R82, 0x50, RZ, 0x3c, !PT ;  /* 0x00000050520d7812 */ /* 0x001fc600078e3cff */
[----:B------:R-:W4:Y:S04]  /*1f6f0*/  LDL.LU R18, [R1+0x46c] ;  /* 0x00046c0001127983 */ /* 0x000f280000300800 */
[----:B------:R-:W4:Y:S04]  /*1f700*/  LDL.LU R82, [R1+0x528] ;  /* 0x0005280001527983 */ /* 0x000f280000300800 */
[----:B------:R0:W-:Y:S04]  /*1f710*/  STS.U8 [R12+UR4+0x3e00], R88 ;  /* 0x003e00580c007988 */ /* 0x0001e80008000004 */
[----:B------:R-:W4:Y:S04]  /*1f720*/  LDL.LU R83, [R1+0x468] ;  /* 0x0004680001537983 */ /* 0x000f280000300800 */
[----:B------:R1:W-:Y:S04]  /*1f730*/  STS.U8 [R12+UR4+0x7e00], R49 ;  /* 0x007e00310c007988 */ /* 0x0003e80008000004 */
[----:B0-----:R-:W4:Y:S04]  /*1f740*/  LDL.LU R88, [R1+0x464] ;  /* 0x0004640001587983 */ /* 0x001f280000300800 */
[----:B------:R-:W4:Y:S04]  /*1f750*/  LDL.LU R84, [R1+0x410] ;  /* 0x0004100001547983 */ /* 0x000f280000300800 */
[----:B------:R-:W4:Y:S04]  /*1f760*/  LDL.LU R85, [R1+0x40c] ;  /* 0x00040c0001557983 */ /* 0x000f280000300800 */
[----:B------:R0:W-:Y:S04]  /*1f770*/  STS.U8 [R12+UR4+0xbe00], R14 ;  /* 0x00be000e0c007988 */ /* 0x0001e80008000004 */
[----:B-1----:R-:W4:Y:S04]  /*1f780*/  LDL.LU R49, [R1+0x408] ;  /* 0x0004080001317983 */ /* 0x002f280000300800 */
[----:B0-----:R-:W4:Y:S04]  /*1f790*/  LDL.LU R14, [R1+0x404] ;  /* 0x00040400010e7983 */ /* 0x001f280000300800 */
[----:B------:R-:W-:Y:S04]  /*1f7a0*/  STS.U8 [R12+UR4+0x7a00], R54 ;  /* 0x007a00360c007988 */ /* 0x000fe80008000004 */
[----:B------:R0:W-:Y:S04]  /*1f7b0*/  STS.U8 [R12+UR4+0xfe00], R41 ;  /* 0x00fe00290c007988 */ /* 0x0001e80008000004 */
[----:B0-----:R-:W4:Y:S04]  /*1f7c0*/  LDL.LU R12, [R1+0x568] ;  /* 0x00056800010c7983 */ /* 0x001f280000300800 */
[----:B------:R-:W4:Y:S04]  /*1f7d0*/  LDL.LU R54, [R1+0x3bc] ;  /* 0x0003bc0001367983 */ /* 0x000f280000300800 */
[----:B------:R-:W4:Y:S04]  /*1f7e0*/  LDL.LU R41, [R1+0x3b8] ;  /* 0x0003b80001297983 */ /* 0x000f280000300800 */
[----:B--2---:R0:W-:Y:S04]  /*1f7f0*/  STS.U8 [R13+UR4+0x280], R25 ;  /* 0x000280190d007988 */ /* 0x0041e80008000004 */
[----:B---3--:R1:W-:Y:S04]  /*1f800*/  STS.U8 [R13+UR4+0x4280], R33 ;  /* 0x004280210d007988 */ /* 0x0083e80008000004 */
[----:B0-----:R-:W2:Y:S04]  /*1f810*/  LDL.LU R25, [R1+0x3b4] ;  /* 0x0003b40001197983 */ /* 0x001ea80000300800 */
[----:B-1----:R-:W3:Y:S04]  /*1f820*/  LDL.LU R33, [R1+0x3b0] ;  /* 0x0003b00001217983 */ /* 0x002ee80000300800 */
[----:B------:R0:W-:Y:S04]  /*1f830*/  STS.U8 [R13+UR4+0xc280], R86 ;  /* 0x00c280560d007988 */ /* 0x0001e80008000004 */
[----:B------:R1:W-:Y:S04]  /*1f840*/  STS.U8 [R13+UR4+0x680], R87 ;  /* 0x000680570d007988 */ /* 0x0003e80008000004 */
[----:B0-----:R-:W3:Y:S04]  /*1f850*/  LDL.LU R86, [R1+0x34c] ;  /* 0x00034c0001567983 */ /* 0x001ee80000300800 */
[----:B-1----:R-:W3:Y:S04]  /*1f860*/  LDL.LU R87, [R1+0x348] ;  /* 0x0003480001577983 */ /* 0x002ee80000300800 */
[----:B----4-:R0:W-:Y:S04]  /*1f870*/  STS.U8 [R13+UR4+0x4a80], R19 ;  /* 0x004a80130d007988 */ /* 0x0101e80008000004 */
        /* <DEDUP_REMOVED lines=11> */
[----:B------:R-:W-:Y:S04]  /*1f930*/  STS.U8 [R13+UR4+0x4680], R82 ;  /* 0x004680520d007988 */ /* 0x000fe80008000004 */
[----:B------:R-:W-:Y:S04]  /*1f940*/  STS.U8 [R13+UR4+0x8280], R12 ;  /* 0x0082800c0d007988 */ /* 0x000fe80008000004 */
[----:B------:R-:W-:Y:S04]  /*1f950*/  STS.U8 [R13+UR4+0x1680], R54 ;  /* 0x001680360d007988 */ /* 0x000fe80008000004 */
[----:B------:R0:W-:Y:S04]  /*1f960*/  STS.U8 [R13+UR4+0x5680], R41 ;  /* 0x005680290d007988 */ /* 0x0001e80008000004 */
[----:B------:R-:W-:Y:S04]  /*1f970*/  STS.U8 [R13+UR4+0x8680], R90 ;  /* 0x0086805a0d007988 */ /* 0x000fe80008000004 */
[----:B0-----:R-:W4:Y:S04]  /*1f980*/  LDL.LU R41, [R1+0x250] ;  /* 0x0002500001297983 */ /* 0x001f280000300800 */
[----:B------:R-:W4:Y:S04]  /*1f990*/  LDL.LU R54, [R1+0x24c] ;  /* 0x00024c0001367983 */ /* 0x000f280000300800 */
[----:B------:R-:W-:Y:S04]  /*1f9a0*/  STS.U8 [R13+UR4+0xc680], R11 ;  /* 0x00c6800b0d007988 */ /* 0x000fe80008000004 */
[----:B------:R-:W-:Y:S04]  /*1f9b0*/  STS.U8 [R13+UR4+0xca80], R93 ;  /* 0x00ca805d0d007988 */ /* 0x000fe80008000004 */
        /* <DEDUP_REMOVED lines=13> */
[----:B------:R-:W3:Y:S04]  /*1fa90*/  LDL.LU R93, [R1+0x180] ;  /* 0x00018000015d7983 */ /* 0x000ee80000300800 */
[----:B------:R-:W3:Y:S04]  /*1faa0*/  LDL.LU R91, [R1+0x17c] ;  /* 0x00017c00015b7983 */ /* 0x000ee80000300800 */
[----:B------:R-:W3:Y:S04]  /*1fab0*/  LDL.LU R92, [R1+0x174] ;  /* 0x00017400015c7983 */ /* 0x000ee80000300800 */
[----:B----4-:R0:W-:Y:S04]  /*1fac0*/  STS.U8 [R13+UR4+0x9a80], R19 ;  /* 0x009a80130d007988 */ /* 0x0101e80008000004 */
[----:B------:R-:W4:Y:S04]  /*1fad0*/  LDL.LU R83, [R1+0x164] ;  /* 0x0001640001537983 */ /* 0x000f280000300800 */
[----:B0-----:R-:W4:Y:S04]  /*1fae0*/  LDL.LU R19, [R1+0x11c] ;  /* 0x00011c0001137983 */ /* 0x001f280000300800 */
[----:B------:R-:W4:Y:S04]  /*1faf0*/  LDL.LU R84, [R1+0x118] ;  /* 0x0001180001547983 */ /* 0x000f280000300800 */
[----:B------:R0:W-:Y:S04]  /*1fb00*/  STS.U8 [R13+UR4+0x1e80], R18 ;  /* 0x001e80120d007988 */ /* 0x0001e80008000004 */
[----:B------:R1:W-:Y:S04]  /*1fb10*/  STS.U8 [R13+UR4+0x1a80], R86 ;  /* 0x001a80560d007988 */ /* 0x0003e80008000004 */
[----:B------:R1:W-:Y:S04]  /*1fb20*/  STS.U8 [R13+UR4+0x5a80], R87 ;  /* 0x005a80570d007988 */ /* 0x0003e80008000004 */
[----:B0-----:R-:W4:Y:S04]  /*1fb30*/  LDL.LU R18, [R1+0x114] ;  /* 0x0001140001127983 */ /* 0x001f280000300800 */
[----:B------:R-:W4:Y:S04]  /*1fb40*/  LDL.LU R85, [R1+0x110] ;  /* 0x0001100001557983 */ /* 0x000f280000300800 */
[----:B-1----:R-:W4:Y:S04]  /*1fb50*/  LDL.LU R86, [R1+0x5c] ;  /* 0x00005c0001567983 */ /* 0x002f280000300800 */
[----:B------:R0:W-:Y:S04]  /*1fb60*/  STS.U8 [R13+UR4+0xda80], R89 ;  /* 0x00da80590d007988 */ /* 0x0001e80008000004 */
[----:B------:R-:W4:Y:S04]  /*1fb70*/  LDL.LU R87, [R1+0x58] ;  /* 0x0000580001577983 */ /* 0x000f280000300800 */
[----:B------:R1:W-:Y:S04]  /*1fb80*/  STS.U8 [R13+UR4+0x5e80], R88 ;  /* 0x005e80580d007988 */ /* 0x0003e80008000004 */
[----:B0-----:R-:W4:Y:S04]  /*1fb90*/  LDL.LU R89, [R1+0x54] ;  /* 0x0000540001597983 */ /* 0x001f280000300800 */
[----:B------:R0:W-:Y:S04]  /*1fba0*/  STS.U8 [R13+UR4+0xde80], R14 ;  /* 0x00de800e0d007988 */ /* 0x0001e80008000004 */
[----:B-1----:R-:W4:Y:S04]  /*1fbb0*/  LDL.LU R88, [R1+0x50] ;  /* 0x0000500001587983 */ /* 0x002f280000300800 */
[----:B0-----:R-:W4:Y:S04]  /*1fbc0*/  LDL.LU R14, [R1+0x4c] ;  /* 0x00004c00010e7983 */ /* 0x001f280000300800 */
[----:B------:R0:W-:Y:S04]  /*1fbd0*/  STS.U8 [R13+UR4+0x9e80], R49 ;  /* 0x009e80310d007988 */ /* 0x0001e80008000004 */
[----:B0-----:R-:W4:Y:S04]  /*1fbe0*/  LDL.LU R49, [R1+0x48] ;  /* 0x0000480001317983 */ /* 0x001f280000300800 */
[----:B------:R0:W-:Y:S04]  /*1fbf0*/  STS.U8 [R13+UR4+0x2280], R41 ;  /* 0x002280290d007988 */ /* 0x0001e80008000004 */
[----:B------:R1:W-:Y:S04]  /*1fc00*/  STS.U8 [R13+UR4+0x6280], R54 ;  /* 0x006280360d007988 */ /* 0x0003e80008000004 */
[----:B0-----:R-:W4:Y:S04]  /*1fc10*/  LDL.LU R41, [R1+0x44] ;  /* 0x0000440001297983 */ /* 0x001f280000300800 */
[----:B-1----:R-:W4:Y:S04]  /*1fc20*/  LDL.LU R54, [R1+0x1a14] ;  /* 0x001a140001367983 */ /* 0x002f280000300800 */
[----:B--2---:R0:W-:Y:S04]  /*1fc30*/  STS.U8 [R13+UR4+0xa280], R25 ;  /* 0x00a280190d007988 */ /* 0x0041e80008000004 */
[----:B---3--:R1:W-:Y:S04]  /*1fc40*/  STS.U8 [R13+UR4+0xe280], R33 ;  /* 0x00e280210d007988 */ /* 0x0083e80008000004 */
[----:B0-----:R-:W2:Y:S04]  /*1fc50*/  LDL.LU R25, [R1+0x40] ;  /* 0x0000400001197983 */ /* 0x001ea80000300800 */
[----:B-1----:R-:W3:Y:S04]  /*1fc60*/  LDL.LU R33, [R1+0x3c] ;  /* 0x00003c0001217983 */ /* 0x002ee80000300800 */
[----:B------:R0:W-:Y:S04]  /*1fc70*/  STS.U8 [R13+UR4+0x2a80], R93 ;  /* 0x002a805d0d007988 */ /* 0x0001e80008000004 */
[----:B0-----:R-:W3:Y:S04]  /*1fc80*/  LDL.LU R93, [R1+0x38] ;  /* 0x00003800015d7983 */ /* 0x001ee80000300800 */
[----:B----4-:R0:W-:Y:S04]  /*1fc90*/  STS.U8 [R13+UR4+0xea80], R83 ;  /* 0x00ea80530d007988 */ /* 0x0101e80008000004 */
[----:B------:R1:W-:Y:S04]  /*1fca0*/  STS.U8 [R13+UR4+0x2e80], R19 ;  /* 0x002e80130d007988 */ /* 0x0003e80008000004 */
[----:B0-----:R-:W4:Y:S04]  /*1fcb0*/  LDL.LU R83, [R1+0x34] ;  /* 0x0000340001537983 */ /* 0x001f280000300800 */
[----:B-1----:R-:W4:Y:S04]  /*1fcc0*/  LDL.LU R19, [R1+0x30] ;  /* 0x0000300001137983 */ /* 0x002f280000300800 */
[----:B------:R0:W-:Y:S04]  /*1fcd0*/  STS.U8 [R13+UR4+0xae80], R18 ;  /* 0x00ae80120d007988 */ /* 0x0001e80008000004 */
        /* <DEDUP_REMOVED lines=15> */
[----:B0-----:R-:W4:Y:S04]  /*1fdd0*/  LDL.LU R49, [R1+0x554] ;  /* 0x0005540001317983 */ /* 0x001f280000300800 */
        /* <DEDUP_REMOVED lines=16> */
[----:B------:R0:W-:Y:S04]  /*1fee0*/  STS.U8 [R13+UR4+0x7a80], R93 ;  /* 0x007a805d0d007988 */ /* 0x0001e80008000004 */
[----:B------:R-:W3:Y:S04]  /*1fef0*/  LDL.LU R92, [R1+0x45c] ;  /* 0x00045c00015c7983 */ /* 0x000ee80000300800 */
[----:B----4-:R1:W-:Y:S04]  /*1ff00*/  STS.U8 [R13+UR4+0xba80], R83 ;  /* 0x00ba80530d007988 */ /* 0x0103e80008000004 */
[----:B0-----:R-:W4:Y:S04]  /*1ff10*/  LDL.LU R93, [R1+0x458] ;  /* 0x00045800015d7983 */ /* 0x001f280000300800 */
[----:B------:R-:W4:Y:S04]  /*1ff20*/  LDL.LU R82, [R1+0x4c0] ;  /* 0x0004c00001527983 */ /* 0x000f280000300800 */
[----:B------:R-:W4:Y:S04]  /*1ff30*/  LDL.LU R91, [R1+0x454] ;  /* 0x00045400015b7983 */ /* 0x000f280000300800 */
[----:B------:R0:W-:Y:S04]  /*1ff40*/  STS.U8 [R13+UR4+0xfa80], R19 ;  /* 0x00fa80130d007988 */ /* 0x0001e80008000004 */
[----:B-1----:R-:W4:Y:S04]  /*1ff50*/  LDL.LU R83, [R1+0x400] ;  /* 0x0004000001537983 */ /* 0x002f280000300800 */
[----:B------:R1:W-:Y:S04]  /*1ff60*/  STS.U8 [R13+UR4+0x3e80], R18 ;  /* 0x003e80120d007988 */ /* 0x0003e80008000004 */
[----:B0-----:R-:W4:Y:S04]  /*1ff70*/  LDL R19, [R1+0x15c0] ;  /* 0x0015c00001137983 */ /* 0x001f280000100800 */
[----:B------:R0:W-:Y:S04]  /*1ff80*/  STS.U8 [R13+UR4+0x7e80], R86 ;  /* 0x007e80560d007988 */ /* 0x0001e80008000004 */
[----:B-1----:R-:W4:Y:S04]  /*1ff90*/  LDL R18, [R1+0x15c4] ;  /* 0x0015c40001127983 */ /* 0x002f280000100800 */
[----:B------:R1:W-:Y:S04]  /*1ffa0*/  STS.U8 [R13+UR4+0xbe80], R87 ;  /* 0x00be80570d007988 */ /* 0x0003e80008000004 */
[----:B0-----:R-:W4:Y:S04]  /*1ffb0*/  LDL R86, [R1+0x1600] ;  /* 0x0016000001567983 */ /* 0x001f280000100800 */
[----:B-1----:R-:W4:Y:S04]  /*1ffc0*/  LDL R87, [R1+0x1604] ;  /* 0x0016040001577983 */ /* 0x002f280000100800 */
[----:B------:R0:W-:Y:S02]  /*1ffd0*/  STS.U8 [R13+UR4+0xfe80], R14 ;  /* 0x00fe800e0d007988 */ /* 0x0001e40008000004 */
[----:B0-----:R-:W0:Y:S02]  /*1ffe0*/  S2R R14, SR_TID.X ;  /* 0x00000000000e7919 */ /* 0x001e240000002100 */
[----:B------:R-:W4:Y:S01]  /*1fff0*/  LDL.LU R13, [R1+0x510] ;  /* 0x00051000010d7983 */ /* 0x000f220000300800 */
[----:B0-----:R-:W-:-:S04]  /*20000*/  LOP3.LUT R14, R14, 0x7f, RZ, 0xc0, !PT ;  /* 0x0000007f0e0e7812 */ /* 0x001fc800078ec0ff */
[----:B------:R-:W-:-:S05]  /*20010*/  LOP3.LUT R14, R14, 0x60, RZ, 0x3c, !PT ;  /* 0x000000600e0e7812 */ /* 0x000fca00078e3cff */
[----:B------:R0:W-:Y:S04]  /*20020*/  STS.U8 [R14+UR4+0x300], R88 ;  /* 0x000300580e007988 */ /* 0x0001e80008000004 */
[----:B------:R1:W-:Y:S04]  /*20030*/  STS.U8 [R14+UR4+0x4300], R84 ;  /* 0x004300540e007988 */ /* 0x0003e80008000004 */
[----:B------:R1:W-:Y:S04]  /*20040*/  STS.U8 [R14+UR4+0x8300], R89 ;  /* 0x008300590e007988 */ /* 0x0003e80008000004 */
[----:B0-----:R-:W4:Y:S04]  /*20050*/  LDL.LU R88, [R1+0x1a10] ;  /* 0x001a100001587983 */ /* 0x001f280000300800 */
[----:B-1----:R-:W4:Y:S04]  /*20060*/  LDL R84, [R1+0x1640] ;  /* 0x0016400001547983 */ /* 0x002f280000100800 */
[----:B------:R-:W4:Y:S01]  /*20070*/  LDL R89, [R1+0x1644] ;  /* 0x0016440001597983 */ /* 0x000f220000100800 */
[----:B------:R-:W-:-:S03]  /*20080*/  PRMT R81, RZ, 0x7610, R81 ;  /* 0x00007610ff517816 */ /* 0x000fc60000000051 */
[----:B------:R0:W-:Y:S01]  /*20090*/  STS.U8 [R14+UR4+0xc300], R49 ;  /* 0x00c300310e007988 */ /* 0x0001e20008000004 */
[----:B------:R-:W-:-:S03]  /*200a0*/  PRMT R73, RZ, 0x7610, R73 ;  /* 0x00007610ff497816 */ /* 0x000fc60000000049 */
[----:B------:R1:W-:Y:S01]  /*200b0*/  STS.U8 [R14+UR4+0x700], R41 ;  /* 0x000700290e007988 */ /* 0x0003e20008000004 */
[----:B------:R-:W-:-:S03]  /*200c0*/  PRMT R65, RZ, 0x7610, R65 ;  /* 0x00007610ff417816 */ /* 0x000fc60000000041 */
[----:B0-----:R-:W4:Y:S04]  /*200d0*/  LDL.LU R49, [R1+0x1a0c] ;  /* 0x001a0c0001317983 */ /* 0x001f280000300800 */
[----:B-1----:R-:W4:Y:S04]  /*200e0*/  LDL.LU R41, [R1+0x1a08] ;  /* 0x001a080001297983 */ /* 0x002f280000300800 */
[----:B--2---:R0:W-:Y:S04]  /*200f0*/  STS.U8 [R14+UR4+0x4700], R25 ;  /* 0x004700190e007988 */ /* 0x0041e80008000004 */
[----:B---3--:R1:W-:Y:S04]  /*20100*/  STS.U8 [R14+UR4+0x8700], R33 ;  /* 0x008700210e007988 */ /* 0x0083e80008000004 */
[----:B------:R2:W-:Y:S04]  /*20110*/  STS.U8 [R14+UR4+0x4b00], R85 ;  /* 0x004b00550e007988 */ /* 0x0005e80008000004 */
[----:B------:R3:W-:Y:S04]  /*20120*/  STS.U8 [R14+UR4+0x8b00], R12 ;  /* 0x008b000c0e007988 */ /* 0x0007e80008000004 */
[----:B------:R-:W-:Y:S04]  /*20130*/  STS.U8 [R14+UR4+0xcb00], R90 ;  /* 0x00cb005a0e007988 */ /* 0x000fe80008000004 */
[----:B------:R-:W-:Y:S04]  /*20140*/  STS.U8 [R14+UR4+0xf00], R11 ;  /* 0x000f000b0e007988 */ /* 0x000fe80008000004 */
[----:B0-----:R-:W4:Y:S04]  /*20150*/  LDL.LU R25, [R1+0x1a04] ;  /* 0x001a040001197983 */ /* 0x001f280000300800 */
[----:B------:R0:W-:Y:S04]  /*20160*/  STS.U8 [R14+UR4+0x4f00], R92 ;  /* 0x004f005c0e007988 */ /* 0x0001e80008000004 */
[----:B-1----:R-:W4:Y:S04]  /*20170*/  LDL.LU R33, [R1+0x1a00] ;  /* 0x001a000001217983 */ /* 0x002f280000300800 */
[----:B----4-:R1:W-:Y:S04]  /*20180*/  STS.U8 [R14+UR4+0x8f00], R93 ;  /* 0x008f005d0e007988 */ /* 0x0103e80008000004 */
[----:B------:R-:W-:Y:S04]  /*20190*/  STS.U8 [R14+UR4+0xb00], R82 ;  /* 0x000b00520e007988 */ /* 0x000fe80008000004 */
[----:B------:R4:W-:Y:S04]  /*201a0*/  STS.U8 [R14+UR4+0xcf00], R91 ;  /* 0x00cf005b0e007988 */ /* 0x0009e80008000004 */
[----:B--2---:R-:W2:Y:S04]  /*201b0*/  LDL R85, [R1+0x1680] ;  /* 0x0016800001557983 */ /* 0x004ea80000100800 */
[----:B---3--:R-:W3:Y:S04]  /*201c0*/  LDL R12, [R1+0x16c0] ;  /* 0x0016c000010c7983 */ /* 0x008ee80000100800 */
[----:B0-----:R-:W3:Y:S04]  /*201d0*/  LDL R92, [R1+0x16c4] ;  /* 0x0016c400015c7983 */ /* 0x001ee80000100800 */
[----:B-1----:R-:W3:Y:S04]  /*201e0*/  LDL R93, [R1+0x1704] ;  /* 0x00170400015d7983 */ /* 0x002ee80000100800 */
[----:B------:R-:W-:Y:S04]  /*201f0*/  STS.U8 [R14+UR4+0xc700], R13 ;  /* 0x00c7000d0e007988 */ /* 0x000fe80008000004 */
[----:B------:R0:W-:Y:S04]  /*20200*/  STS.U8 [R14+UR4+0x1300], R83 ;  /* 0x001300530e007988 */ /* 0x0001e80008000004 */
[----:B------:R1:W4:Y:S02]  /*20210*/  @P0 LDG.E.U8 R81, desc[UR14][R18.64] ;  /* 0x0000000e12510981 */ /* 0x000324000c1e1100 */
[----:B-1----:R-:W-:-:S02]  /*20220*/  @P0 IMAD.MOV.U32 R18, RZ, RZ, R87 ;  /* 0x000000ffff120224 */ /* 0x002fc400078e0057 */
[----:B------:R-:W-:-:S05]  /*20230*/  @P0 IMAD.MOV.U32 R19, RZ, RZ, R86 ;  /* 0x000000ffff130224 */ /* 0x000fca00078e0056 */
[----:B------:R1:W4:Y:S02]  /*20240*/  @P0 LDG.E.U8 R73, desc[UR14][R18.64] ;  /* 0x0000000e12490981 */ /* 0x000324000c1e1100 */
[----:B-1----:R-:W-:Y:S02]  /*20250*/  @P0 IMAD.MOV.U32 R19, RZ, RZ, R84 ;  /* 0x000000ffff130224 */ /* 0x002fe400078e0054 */
[----:B------:R-:W-:-:S05]  /*20260*/  @P0 IMAD.MOV.U32 R18, RZ, RZ, R89 ;  /* 0x000000ffff120224 */ /* 0x000fca00078e0059 */
[----:B------:R1:W4:Y:S01]  /*20270*/  @P0 LDG.E.U8 R65, desc[UR14][R18.64] ;  /* 0x0000000e12410981 */ /* 0x000322000c1e1100 */
[----:B------:R-:W-:Y:S02]  /*20280*/  PRMT R57, RZ, 0x7610, R57 ;  /* 0x00007610ff397816 */ /* 0x000fe40000000039 */
[----:B------:R-:W-:Y:S02]  /*20290*/  PRMT R49, RZ, 0x7610, R49 ;  /* 0x00007610ff317816 */ /* 0x000fe40000000031 */
[----:B------:R-:W-:Y:S01]  /*202a0*/  PRMT R41, RZ, 0x7610, R41 ;  /* 0x00007610ff297816 */ /* 0x000fe20000000029 */
[----:B-1----:R-:W-:Y:S02]  /*202b0*/  @P0 IMAD.MOV.U32 R18, RZ, RZ, R25 ;  /* 0x000000ffff120224 */ /* 0x002fe400078e0019 */
[----:B--2---:R-:W-:-:S05]  /*202c0*/  @P0 IMAD.MOV.U32 R19, RZ, RZ, R85 ;  /* 0x000000ffff130224 */ /* 0x004fca00078e0055 */
[----:B------:R3:W2:Y:S02]  /*202d0*/  @P0 LDG.E.U8 R57, desc[UR14][R18.64] ;  /* 0x0000000e12390981 */ /* 0x0006a4000c1e1100 */
[----:B---3--:R-:W-:Y:S02]  /*202e0*/  @P0 IMAD.MOV.U32 R18, RZ, RZ, R92 ;  /* 0x000000ffff120224 */ /* 0x008fe400078e005c */
[----:B------:R-:W-:-:S05]  /*202f0*/  @P0 IMAD.MOV.U32 R19, RZ, RZ, R12 ;  /* 0x000000ffff130224 */ /* 0x000fca00078e000c */
[----:B------:R1:W3:Y:S01]  /*20300*/  @P0 LDG.E.U8 R49, desc[UR14][R18.64] ;  /* 0x0000000e12310981 */ /* 0x0002e2000c1e1100 */
[----:B------:R-:W-:Y:S01]  /*20310*/  PRMT R33, RZ, 0x7610, R33 ;  /* 0x00007610ff217816 */ /* 0x000fe20000000021 */
[----:B-1----:R-:W-:Y:S02]  /*20320*/  @P0 IMAD.MOV.U32 R18, RZ, RZ, R93 ;  /* 0x000000ffff120224 */ /* 0x002fe400078e005d */
[----:B------:R-:W-:-:S05]  /*20330*/  @P0 IMAD.MOV.U32 R19, RZ, RZ, R53 ;  /* 0x000000ffff130224 */ /* 0x000fca00078e0035 */
[----:B------:R1:W2:Y:S04]  /*20340*/  @P0 LDG.E.U8 R41, desc[UR14][R18.64] ;  /* 0x0000000e12290981 */ /* 0x0002a8000c1e1100 */
[----:B----4-:R-:W-:Y:S04]  /*20350*/  STL [R1+0x1924], R81 ;  /* 0x0019245101007387 */ /* 0x010fe80000100800 */
[----:B------:R-:W4:Y:S04]  /*20360*/  LDL R86, [R1+0x15c8] ;  /* 0x0015c80001567983 */ /* 0x000f280000100800 */
[----:B------:R-:W2:Y:S04]  /*20370*/  LDL R87, [R1+0x15cc] ;  /* 0x0015cc0001577983 */ /* 0x000ea80000100800 */
[----:B------:R-:W-:Y:S04]  /*20380*/  STL [R1+0x1928], R73 ;  /* 0x0019284901007387 */ /* 0x000fe80000100800 */
[----:B------:R-:W2:Y:S04]  /*20390*/  LDL R90, [R1+0x1608] ;  /* 0x00160800015a7983 */ /* 0x000ea80000100800 */
[----:B------:R-:W2:Y:S04]  /*203a0*/  LDL R11, [R1+0x160c] ;  /* 0x00160c00010b7983 */ /* 0x000ea80000100800 */
[----:B------:R-:W2:Y:S04]  /*203b0*/  LDL R91, [R1+0x1648] ;  /* 0x00164800015b7983 */ /* 0x000ea80000100800 */
[----:B------:R-:W2:Y:S01]  /*203c0*/  LDL R89, [R1+0x164c] ;  /* 0x00164c0001597983 */ /* 0x000ea20000100800 */
[----:B-1----:R-:W-:-:S03]  /*203d0*/  @P0 IMAD.MOV.U32 R18, RZ, RZ, R40 ;  /* 0x000000ffff120224 */ /* 0x002fc600078e0028 */
[----:B------:R1:W-:Y:S04]  /*203e0*/  STL [R1+0x192c], R65 ;  /* 0x00192c4101007387 */ /* 0x0003e80000100800 */
[----:B------:R-:W2:Y:S01]  /*203f0*/  LDL.LU R25, [R1+0x19fc] ;  /* 0x0019fc0001197983 */ /* 0x000ea20000300800 */
[----:B------:R-:W-:-:S03]  /*20400*/  @P0 IMAD.MOV.U32 R19, RZ, RZ, R48 ;  /* 0x000000ffff130224 */ /* 0x000fc600078e0030 */
[----:B0-----:R-:W3:Y:S04]  /*20410*/  LDL R83, [R1+0x1688] ;  /* 0x0016880001537983 */ /* 0x001ee80000100800 */
[----:B------:R-:W3:Y:S04]  /*20420*/  LDL R84, [R1+0x16c8] ;  /* 0x0016c80001547983 */ /* 0x000ee80000100800 */
[----:B------:R-:W3:Y:S04]  /*20430*/  LDL R85, [R1+0x16cc] ;  /* 0x0016cc0001557983 */ /* 0x000ee80000100800 */
[----:B------:R-:W3:Y:S04]  /*20440*/  LDL.LU R53, [R1+0x19f8] ;  /* 0x0019f80001357983 */ /* 0x000ee80000300800 */
[----:B------:R-:W3:Y:S04]  /*20450*/  LDL.LU R48, [R1+0x19f4] ;  /* 0x0019f40001307983 */ /* 0x000ee80000300800 */
[----:B------:R0:W3:Y:S04]  /*20460*/  @P0 LDG.E.U8 R33, desc[UR14][R18.64] ;  /* 0x0000000e12210981 */ /* 0x0000e8000c1e1100 */
[----:B------:R-:W3:Y:S01]  /*20470*/  LDL.LU R40, [R1+0x19f0] ;  /* 0x0019f00001287983 */ /* 0x000ee20000300800 */
[----:B0-----:R-:W-:-:S03]  /*20480*/  @P0 IMAD.MOV.U32 R19, RZ, RZ, R24 ;  /* 0x000000ffff130224 */ /* 0x001fc600078e0018 */
[----:B------:R-:W3:Y:S01]  /*20490*/  LDL.LU R24, [R1+0x19ec] ;  /* 0x0019ec0001187983 */ /* 0x000ee20000300800 */
[----:B------:R-:W-:-:S03]  /*204a0*/  @P0 IMAD.MOV.U32 R18, RZ, RZ, R32 ;  /* 0x000000ffff120224 */ /* 0x000fc600078e0020 */
[----:B------:R-:W3:Y:S01]  /*204b0*/  LDL.LU R32, [R1+0x19e8] ;  /* 0x0019e80001207983 */ /* 0x000ee20000300800 */
[----:B------:R-:W-:Y:S02]  /*204c0*/  PRMT R80, RZ, 0x7610, R80 ;  /* 0x00007610ff507816 */ /* 0x000fe40000000050 */
[----:B------:R-:W-:Y:S01]  /*204d0*/  PRMT R72, RZ, 0x7610, R72 ;  /* 0x00007610ff487816 */ /* 0x000fe20000000048 */
[----:B------:R-:W3:Y:S01]  /*204e0*/  LDL R92, [R1+0x15d0] ;  /* 0x0015d000015c7983 */ /* 0x000ee20000100800 */
[----:B------:R-:W-:Y:S02]  /*204f0*/  PRMT R64, RZ, 0x7610, R64 ;  /* 0x00007610ff407816 */ /* 0x000fe40000000040 */
[----:B------:R-:W-:Y:S01]  /*20500*/  PRMT R56, RZ, 0x7610, R56 ;  /* 0x00007610ff387816 */ /* 0x000fe20000000038 */
[----:B------:R-:W3:Y:S01]  /*20510*/  LDL R93, [R1+0x15d4] ;  /* 0x0015d400015d7983 */ /* 0x000ee20000100800 */
[----:B--2---:R-:W-:-:S06]  /*20520*/  PRMT R25, RZ, 0x7610, R25 ;  /* 0x00007610ff197816 */ /* 0x004fcc0000000019 */
[----:B------:R0:W2:Y:S02]  /*20530*/  @P0 LDG.E.U8 R25, desc[UR14][R18.64] ;  /* 0x0000000e12190981 */ /* 0x0000a4000c1e1100 */
[----:B0-----:R-:W-:Y:S02]  /*20540*/  @P0 IMAD.MOV.U32 R18, RZ, RZ, R87 ;  /* 0x000000ffff120224 */ /* 0x001fe400078e0057 */
[----:B----4-:R-:W-:Y:S01]  /*20550*/  @P0 IMAD.MOV.U32 R19, RZ, RZ, R86 ;  /* 0x000000ffff130224 */ /* 0x010fe200078e0056 */
[----:B------:R-:W4:Y:S04]  /*20560*/  LDL R87, [R1+0x1614] ;  /* 0x0016140001577983 */ /* 0x000f280000100800 */
[----:B------:R0:W2:Y:S01]  /*20570*/  @P0 LDG.E.U8 R80, desc[UR14][R18.64] ;  /* 0x0000000e12500981 */ /* 0x0000a2000c1e1100 */
[----:B---3--:R-:W-:-:S03]  /*20580*/  PRMT R48, RZ, 0x7610, R48 ;  /* 0x00007610ff307816 */ /* 0x008fc60000000030 */
[----:B------:R-:W3:Y:S01]  /*20590*/  LDL R86, [R1+0x1610] ;  /* 0x0016100001567983 */ /* 0x000ee20000100800 */
[----:B0-----:R-:W-:Y:S02]  /*205a0*/  @P0 IMAD.MOV.U32 R18, RZ, RZ, R11 ;  /* 0x000000ffff120224 */ /* 0x001fe400078e000b */
[----:B------:R-:W-:-:S05]  /*205b0*/  @P0 IMAD.MOV.U32 R19, RZ, RZ, R90 ;  /* 0x000000ffff130224 */ /* 0x000fca00078e005a */
[----:B------:R0:W2:Y:S02]  /*205c0*/  @P0 LDG.E.U8 R72, desc[UR14][R18.64] ;  /* 0x0000000e12480981 */ /* 0x0000a4000c1e1100 */
[----:B0-----:R-:W-:Y:S02]  /*205d0*/  @P0 IMAD.MOV.U32 R18, RZ, RZ, R89 ;  /* 0x000000ffff120224 */ /* 0x001fe400078e0059 */
[----:B------:R-:W-:Y:S01]  /*205e0*/  @P0 IMAD.MOV.U32 R19, RZ, RZ, R91 ;  /* 0x000000ffff130224 */ /* 0x000fe200078e005b */
[----:B------:R-:W2:Y:S04]  /*205f0*/  LDL R89, [R1+0x1654] ;  /* 0x0016540001597983 */ /* 0x000ea80000100800 */
[----:B------:R0:W2:Y:S02]  /*20600*/  @P0 LDG.E.U8 R64, desc[UR14][R18.64] ;  /* 0x0000000e12400981 */ /* 0x0000a4000c1e1100 */
[----:B0-----:R-:W-:-:S02]  /*20610*/  @P0 IMAD.MOV.U32 R18, RZ, RZ, R24 ;  /* 0x000000ffff120224 */ /* 0x001fc400078e0018 */
[----:B------:R-:W-:Y:S01]  /*20620*/  @P0 IMAD.MOV.U32 R19, RZ, RZ, R83 ;  /* 0x000000ffff130224 */ /* 0x000fe200078e0053 */
[----:B------:R-:W2:Y:S04]  /*20630*/  LDL.LU R24, [R1+0x19e4] ;  /* 0x0019e40001187983 */ /* 0x000ea80000300800 */
[----:B------:R0:W3:Y:S01]  /*20640*/  @P0 LDG.E.U8 R56, desc[UR14][R18.64] ;  /* 0x0000000e12380981 */ /* 0x0000e2000c1e1100 */
[----:B------:R-:W-:Y:S02]  /*20650*/  PRMT R40, RZ, 0x7610, R40 ;  /* 0x00007610ff287816 */ /* 0x000fe40000000028 */
[----:B------:R-:W-:Y:S01]  /*20660*/  PRMT R32, RZ, 0x7610, R32 ;  /* 0x00007610ff207816 */ /* 0x000fe20000000020 */
[----:B------:R-:W3:Y:S01]  /*20670*/  LDL R83, [R1+0x1690] ;  /* 0x0016900001537983 */ /* 0x000ee20000100800 */
[----:B0-----:R-:W-:-:S02]  /*20680*/  @P0 IMAD.MOV.U32 R18, RZ, RZ, R85 ;  /* 0x000000ffff120224 */ /* 0x001fc400078e0055 */
[----:B------:R-:W-:Y:S01]  /*20690*/  @P0 IMAD.MOV.U32 R19, RZ, RZ, R84 ;  /* 0x000000ffff130224 */ /* 0x000fe200078e0054 */
[----:B------:R-:W3:Y:S04]  /*206a0*/  LDL R85, [R1+0x16d4] ;  /* 0x0016d40001557983 */ /* 0x000ee80000100800 */
[----:B------:R0:W3:Y:S04]  /*206b0*/  @P0 LDG.E.U8 R48, desc[UR14][R18.64] ;  /* 0x0000000e12300981 */ /* 0x0000e8000c1e1100 */
[----:B------:R-:W3:Y:S01]  /*206c0*/  LDL R84, [R1+0x16d0] ;  /* 0x0016d00001547983 */ /* 0x000ee20000100800 */
[----:B0-----:R-:W-:-:S02]  /*206d0*/  @P0 IMAD.MOV.U32 R18, RZ, RZ, R52 ;  /* 0x000000ffff120224 */ /* 0x001fc400078e0034 */
[----:B------:R-:W-:Y:S02]  /*206e0*/  @P0 IMAD.MOV.U32 R19, RZ, RZ, R15 ;  /* 0x000000ffff130224 */ /* 0x000fe400078e000f */
[----:B------:R-:W3:Y:S04]  /*206f0*/  LDL.LU R15, [R1+0x19e0] ;  /* 0x0019e000010f7983 */ /* 0x000ee80000300800 */
[----:B------:R0:W3:Y:S04]  /*20700*/  @P0 LDG.E.U8 R40, desc[UR14][R18.64] ;  /* 0x0000000e12280981 */ /* 0x0000e8000c1e1100 */
[----:B------:R-:W3:Y:S01]  /*20710*/  LDL.LU R52, [R1+0x19dc] ;  /* 0x0019dc0001347983 */ /* 0x000ee20000300800 */
[----:B0-----:R-:W-:-:S02]  /*20720*/  @P0 IMAD.MOV.U32 R18, RZ, RZ, R23 ;  /* 0x000000ffff120224 */ /* 0x001fc400078e0017 */
[----:B------:R-:W-:Y:S02]  /*20730*/  @P0 IMAD.MOV.U32 R19, RZ, RZ, R47 ;  /* 0x000000ffff130224 */ /* 0x000fe400078e002f */
[----:B------:R-:W3:Y:S04]  /*20740*/  LDL.LU R47, [R1+0x19d8] ;  /* 0x0019d800012f7983 */ /* 0x000ee80000300800 */
[----:B------:R0:W3:Y:S04]  /*20750*/  @P0 LDG.E.U8 R32, desc[UR14][R18.64] ;  /* 0x0000000e12200981 */ /* 0x0000e8000c1e1100 */
[----:B------:R-:W3:Y:S01]  /*20760*/  LDL.LU R23, [R1+0x19d4] ;  /* 0x0019d40001177983 */ /* 0x000ee20000300800 */
[----:B0-----:R-:W-:-:S02]  /*20770*/  @P0 IMAD.MOV.U32 R19, RZ, RZ, R39 ;  /* 0x000000ffff130224 */ /* 0x001fc400078e0027 */
[----:B------:R-:W-:Y:S01]  /*20780*/  @P0 IMAD.MOV.U32 R18, RZ, RZ, R31 ;  /* 0x000000ffff120224 */ /* 0x000fe200078e001f */
[----:B------:R-:W3:Y:S04]  /*20790*/  LDL.LU R39, [R1+0x19d0] ;  /* 0x0019d00001277983 */ /* 0x000ee80000300800 */
[----:B------:R-:W3:Y:S01]  /*207a0*/  LDL.LU R31, [R1+0x19cc] ;  /* 0x0019cc00011f7983 */ /* 0x000ee20000300800 */
[----:B------:R-:W-:Y:S02]  /*207b0*/  PRMT R79, RZ, 0x7610, R79 ;  /* 0x00007610ff4f7816 */ /* 0x000fe4000000004f */
[----:B------:R-:W-:Y:S01]  /*207c0*/  PRMT R71, RZ, 0x7610, R71 ;  /* 0x00007610ff477816 */ /* 0x000fe20000000047 */
[----:B------:R-:W3:Y:S04]  /*207d0*/  LDL R90, [R1+0x15d8] ;  /* 0x0015d800015a7983 */ /* 0x000ee80000100800 */
[----:B------:R-:W3:Y:S01]  /*207e0*/  LDL R91, [R1+0x15dc] ;  /* 0x0015dc00015b7983 */ /* 0x000ee20000100800 */
[----:B--2---:R-:W-:-:S06]  /*207f0*/  PRMT R24, RZ, 0x7610, R24 ;  /* 0x00007610ff187816 */ /* 0x004fcc0000000018 */
[----:B------:R0:W2:Y:S02]  /*20800*/  @P0 LDG.E.U8 R24, desc[UR14][R18.64] ;  /* 0x0000000e12180981 */ /* 0x0000a4000c1e1100 */
[----:B0-----:R-:W-:Y:S02]  /*20810*/  @P0 IMAD.MOV.U32 R18, RZ, RZ, R93 ;  /* 0x000000ffff120224 */ /* 0x001fe400078e005d */
[----:B------:R-:W-:-:S05]  /*20820*/  @P0 IMAD.MOV.U32 R19, RZ, RZ, R92 ;  /* 0x000000ffff130224 */ /* 0x000fca00078e005c */
[----:B------:R4:W2:Y:S02]  /*20830*/  @P0 LDG.E.U8 R79, desc[UR14][R18.64] ;  /* 0x0000000e124f0981 */ /* 0x0008a4000c1e1100 */
[----:B----4-:R-:W-:Y:S02]  /*20840*/  @P0 IMAD.MOV.U32 R18, RZ, RZ, R87 ;  /* 0x000000ffff120224 */ /* 0x010fe400078e0057 */
[----:B---3--:R-:W-:Y:S01]  /*20850*/  @P0 IMAD.MOV.U32 R19, RZ, RZ, R86 ;  /* 0x000000ffff130224 */ /* 0x008fe200078e0056 */
[----:B------:R-:W3:Y:S04]  /*20860*/  LDL R87, [R1+0x161c] ;  /* 0x00161c0001577983 */ /* 0x000ee80000100800 */
[----:B------:R0:W4:Y:S04]  /*20870*/  @P0 LDG.E.U8 R71, desc[UR14][R18.64] ;  /* 0x0000000e12470981 */ /* 0x000128000c1e1100 */
[----:B------:R-:W2:Y:S01]  /*20880*/  LDL R86, [R1+0x1618] ;  /* 0x0016180001567983 */ /* 0x000ea20000100800 */
[----:B0-----:R-:W-:-:S03]  /*20890*/  @P0 IMAD.MOV.U32 R19, RZ, RZ, R31 ;  /* 0x000000ffff130224 */ /* 0x001fc600078e001f */
[----:B------:R-:W2:Y:S01]  /*208a0*/  LDL.LU R31, [R1+0x19c8] ;  /* 0x0019c800011f7983 */ /* 0x000ea20000300800 */
[----:B------:R-:W-:Y:S01]  /*208b0*/  PRMT R63, RZ, 0x7610, R63 ;  /* 0x00007610ff3f7816 */ /* 0x000fe2000000003f */
[----:B------:R-:W-:Y:S01]  /*208c0*/  @P0 IMAD.MOV.U32 R18, RZ, RZ, R89 ;  /* 0x000000ffff120224 */ /* 0x000fe200078e0059 */
[----:B------:R-:W-:Y:S01]  /*208d0*/  PRMT R55, RZ, 0x7610, R55 ;  /* 0x00007610ff377816 */ /* 0x000fe20000000037 */
[----:B------:R-:W3:Y:S04]  /*208e0*/  LDL R89, [R1+0x1658] ;  /* 0x0016580001597983 */ /* 0x000ee80000100800 */
[----:B------:R0:W3:Y:S01]  /*208f0*/  @P0 LDG.E.U8 R63, desc[UR14][R18.64] ;  /* 0x0000000e123f0981 */ /* 0x0000e2000c1e1100 */
[----:B------:R-:W-:Y:S01]  /*20900*/  PRMT R47, RZ, 0x7610, R47 ;  /* 0x00007610ff2f7816 */ /* 0x000fe2000000002f */
[----:B0-----:R-:W-:-:S02]  /*20910*/  @P0 IMAD.MOV.U32 R18, RZ, RZ, R23 ;  /* 0x000000ffff120224 */ /* 0x001fc400078e0017 */
[----:B------:R-:W-:Y:S01]  /*20920*/  @P0 IMAD.MOV.U32 R19, RZ, RZ, R83 ;  /* 0x000000ffff130224 */ /* 0x000fe200078e0053 */
[----:B------:R-:W3:Y:S04]  /*20930*/  LDL.LU R23, [R1+0x19c4] ;  /* 0x0019c40001177983 */ /* 0x000ee80000300800 */
[----:B------:R0:W4:Y:S01]  /*20940*/  @P0 LDG.E.U8 R55, desc[UR14][R18.64] ;  /* 0x0000000e12370981 */ /* 0x000122000c1e1100 */
[----:B------:R-:W-:-:S03]  /*20950*/  PRMT R39, RZ, 0x7610, R39 ;  /* 0x00007610ff277816 */ /* 0x000fc60000000027 */
[----:B------:R-:W4:Y:S04]  /*20960*/  LDL R11, [R1+0x1698] ;  /* 0x00169800010b7983 */ /* 0x000f280000100800 */
[----:B------:R-:W4:Y:S01]  /*20970*/  LDL R92, [R1+0x169c] ;  /* 0x00169c00015c7983 */ /* 0x000f220000100800 */
[----:B0-----:R-:W-:Y:S02]  /*20980*/  @P0 IMAD.MOV.U32 R18, RZ, RZ, R85 ;  /* 0x000000ffff120224 */ /* 0x001fe400078e0055 */
[----:B------:R-:W-:Y:S01]  /*20990*/  @P0 IMAD.MOV.U32 R19, RZ, RZ, R84 ;  /* 0x000000ffff130224 */ /* 0x000fe200078e0054 */
[----:B------:R-:W4:Y:S04]  /*209a0*/  LDL R93, [R1+0x16d8] ;  /* 0x0016d800015d7983 */ /* 0x000f280000100800 */
[----:B------:R0:W4:Y:S04]  /*209b0*/  @P0 LDG.E.U8 R47, desc[UR14][R18.64] ;  /* 0x0000000e122f0981 */ /* 0x000128000c1e1100 */
[----:B------:R-:W4:Y:S01]  /*209c0*/  LDL R83, [R1+0x16dc] ;  /* 0x0016dc0001537983 */ /* 0x000f220000100800 */
[----:B0-----:R-:W-:-:S02]  /*209d0*/  @P0 IMAD.MOV.U32 R18, RZ, RZ, R51 ;  /* 0x000000ffff120224 */ /* 0x001fc400078e0033 */
[----:B------:R-:W-:Y:S02]  /*209e0*/  @P0 IMAD.MOV.U32 R19, RZ, RZ, R3 ;  /* 0x000000ffff130224 */ /* 0x000fe400078e0003 */
[----:B------:R-:W4:Y:S04]  /*209f0*/  LDL.LU R3, [R1+0x19c0] ;  /* 0x0019c00001037983 */ /* 0x000f280000300800 */
[----:B------:R0:W4:Y:S04]  /*20a00*/  @P0 LDG.E.U8 R39, desc[UR14][R18.64] ;  /* 0x0000000e12270981 */ /* 0x000128000c1e1100 */
[----:B------:R-:W4:Y:S01]  /*20a10*/  LDL.LU R51, [R1+0x19bc] ;  /* 0x0019bc0001337983 */ /* 0x000f220000300800 */
[----:B0-----:R-:W-:-:S02]  /*20a20*/  @P0 IMAD.MOV.U32 R18, RZ, RZ, R38 ;  /* 0x000000ffff120224 */ /* 0x001fc400078e0026 */
[----:B------:R-:W-:Y:S02]  /*20a30*/  @P0 IMAD.MOV.U32 R19, RZ, RZ, R46 ;  /* 0x000000ffff130224 */ /* 0x000fe400078e002e */
[----:B------:R-:W4:Y:S04]  /*20a40*/  LDL.LU R46, [R1+0x19b8] ;  /* 0x0019b800012e7983 */ /* 0x000f280000300800 */
[----:B------:R-:W4:Y:S01]  /*20a50*/  LDL.LU R38, [R1+0x19b4] ;  /* 0x0019b40001267983 */ /* 0x000f220000300800 */
[----:B--2---:R-:W-:-:S06]  /*20a60*/  PRMT R31, RZ, 0x7610, R31 ;  /* 0x00007610ff1f7816 */ /* 0x004fcc000000001f */
[----:B------:R0:W2:Y:S02]  /*20a70*/  @P0 LDG.E.U8 R31, desc[UR14][R18.64] ;  /* 0x0000000e121f0981 */ /* 0x0000a4000c1e1100 */
[----:B0-----:R-:W-:Y:S02]  /*20a80*/  @P0 IMAD.MOV.U32 R19, RZ, RZ, R22 ;  /* 0x000000ffff130224 */ /* 0x001fe400078e0016 */
[----:B------:R-:W2:Y:S01]  /*20a90*/  LDL.LU R22, [R1+0x19b0] ;  /* 0x0019b00001167983 */ /* 0x000ea20000300800 */
[----:B------:R-:W-:-:S03]  /*20aa0*/  @P0 IMAD.MOV.U32 R18, RZ, RZ, R30 ;  /* 0x000000ffff120224 */ /* 0x000fc600078e001e */
[----:B------:R-:W2:Y:S01]  /*20ab0*/  LDL.LU R30, [R1+0x19ac] ;  /* 0x0019ac00011e7983 */ /* 0x000ea20000300800 */
[----:B---3--:R-:W-:Y:S02]  /*20ac0*/  PRMT R23, RZ, 0x7610, R23 ;  /* 0x00007610ff177816 */ /* 0x008fe40000000017 */
[----:B------:R-:W-:Y:S01]  /*20ad0*/  PRMT R78, RZ, 0x7610, R78 ;  /* 0x00007610ff4e7816 */ /* 0x000fe2000000004e */
[----:B------:R-:W3:Y:S04]  /*20ae0*/  LDL R84, [R1+0x15e0] ;  /* 0x0015e00001547983 */ /* 0x000ee80000100800 */
[----:B------:R0:W3:Y:S01]  /*20af0*/  @P0 LDG.E.U8 R23, desc[UR14][R18.64] ;  /* 0x0000000e12170981 */ /* 0x0000e2000c1e1100 */
[----:B------:R-:W-:Y:S02]  /*20b00*/  PRMT R70, RZ, 0x7610, R70 ;  /* 0x00007610ff467816 */ /* 0x000fe40000000046 */
[----:B------:R-:W-:Y:S01]  /*20b10*/  PRMT R62, RZ, 0x7610, R62 ;  /* 0x00007610ff3e7816 */ /* 0x000fe2000000003e */
[----:B------:R-:W3:Y:S01]  /*20b20*/  LDL R85, [R1+0x15e4] ;  /* 0x0015e40001557983 */ /* 0x000ee20000100800 */
[----:B0-----:R-:W-:-:S02]  /*20b30*/  @P0 IMAD.MOV.U32 R18, RZ, RZ, R91 ;  /* 0x000000ffff120224 */ /* 0x001fc400078e005b */
[----:B------:R-:W-:Y:S01]  /*20b40*/  @P0 IMAD.MOV.U32 R19, RZ, RZ, R90 ;  /* 0x000000ffff130224 */ /* 0x000fe200078e005a */
[----:B------:R-:W-:Y:S01]  /*20b50*/  PRMT R54, RZ, 0x7610, R54 ;  /* 0x00007610ff367816 */ /* 0x000fe20000000036 */
[----:B------:R-:W3:Y:S04]  /*20b60*/  LDL R91, [R1+0x1620] ;  /* 0x00162000015b7983 */ /* 0x000ee80000100800 */
[----:B------:R0:W3:Y:S02]  /*20b70*/  @P0 LDG.E.U8 R78, desc[UR14][R18.64] ;  /* 0x0000000e124e0981 */ /* 0x0000e4000c1e1100 */
[----:B0-----:R-:W-:Y:S02]  /*20b80*/  @P0 IMAD.MOV.U32 R18, RZ, RZ, R87 ;  /* 0x000000ffff120224 */ /* 0x001fe400078e0057 */
[----:B------:R-:W-:Y:S01]  /*20b90*/  @P0 IMAD.MOV.U32 R19, RZ, RZ, R86 ;  /* 0x000000ffff130224 */ /* 0x000fe200078e0056 */
[----:B------:R-:W3:Y:S04]  /*20ba0*/  LDL R87, [R1+0x1660] ;  /* 0x0016600001577983 */ /* 0x000ee80000100800 */
[----:B------:R0:W3:Y:S04]  /*20bb0*/  @P0 LDG.E.U8 R70, desc[UR14][R18.64] ;  /* 0x0000000e12460981 */ /* 0x0000e8000c1e1100 */
[----:B------:R-:W3:Y:S01]  /*20bc0*/  LDL R86, [R1+0x1624] ;  /* 0x0016240001567983 */ /* 0x000ee20000100800 */
[----:B0-----:R-:W-:Y:S01]  /*20bd0*/  @P0 IMAD.MOV.U32 R19, RZ, RZ, R89 ;  /* 0x000000ffff130224 */ /* 0x001fe200078e0059 */
[----:B----4-:R-:W-:-:S02]  /*20be0*/  PRMT R46, RZ, 0x7610, R46 ;  /* 0x00007610ff2e7816 */ /* 0x010fc4000000002e */
[----:B------:R-:W-:Y:S01]  /*20bf0*/  PRMT R38, RZ, 0x7610, R38 ;  /* 0x00007610ff267816 */ /* 0x000fe20000000026 */
[----:B--2---:R-:W-:Y:S02]  /*20c00*/  @P0 IMAD.MOV.U32 R18, RZ, RZ, R22 ;  /* 0x000000ffff120224 */ /* 0x004fe400078e0016 */
[----:B------:R-:W2:Y:S04]  /*20c10*/  LDL.LU R22, [R1+0x19a8] ;  /* 0x0019a80001167983 */ /* 0x000ea80000300800 */
[----:B------:R0:W4:Y:S01]  /*20c20*/  @P0 LDG.E.U8 R62, desc[UR14][R18.64] ;  /* 0x0000000e123e0981 */ /* 0x000122000c1e1100 */
[----:B------:R-:W-:-:S03]  /*20c30*/  PRMT R30, RZ, 0x7610, R30 ;  /* 0x00007610ff1e7816 */ /* 0x000fc6000000001e */
[----:B------:R-:W3:Y:S01]  /*20c40*/  LDL R89, [R1+0x16a0] ;  /* 0x0016a00001597983 */ /* 0x000ee20000100800 */
[----:B0-----:R-:W-:Y:S02]  /*20c50*/  @P0 IMAD.MOV.U32 R18, RZ, RZ, R92 ;  /* 0x000000ffff120224 */ /* 0x001fe400078e005c */
[----:B------:R-:W-:-:S05]  /*20c60*/  @P0 IMAD.MOV.U32 R19, RZ, RZ, R11 ;  /* 0x000000ffff130224 */ /* 0x000fca00078e000b */
[----:B------:R0:W4:Y:S02]  /*20c70*/  @P0 LDG.E.U8 R54, desc[UR14][R18.64] ;  /* 0x0000000e12360981 */ /* 0x000124000c1e1100 */
[----:B0-----:R-:W-:Y:S02]  /*20c80*/  @P0 IMAD.MOV.U32 R18, RZ, RZ, R83 ;  /* 0x000000ffff120224 */ /* 0x001fe400078e0053 */
[----:B------:R-:W-:-:S05]  /*20c90*/  @P0 IMAD.MOV.U32 R19, RZ, RZ, R93 ;  /* 0x000000ffff130224 */ /* 0x000fca00078e005d */
[----:B------:R0:W4:Y:S02]  /*20ca0*/  @P0 LDG.E.U8 R46, desc[UR14][R18.64] ;  /* 0x0000000e122e0981 */ /* 0x000124000c1e1100 */
[----:B0-----:R-:W-:Y:S02]  /*20cb0*/  @P0 IMAD.MOV.U32 R18, RZ, RZ, R50 ;  /* 0x000000ffff120224 */ /* 0x001fe400078e0032 */
[----:B------:R-:W-:Y:S02]  /*20cc0*/  @P0 IMAD.MOV.U32 R19, RZ, RZ, R42 ;  /* 0x000000ffff130224 */ /* 0x000fe400078e002a */
[----:B------:R-:W4:Y:S04]  /*20cd0*/  LDL.LU R42, [R1+0x19a4] ;  /* 0x0019a400012a7983 */ /* 0x000f280000300800 */
[----:B------:R0:W4:Y:S04]  /*20ce0*/  @P0 LDG.E.U8 R38, desc[UR14][R18.64] ;  /* 0x0000000e12260981 */ /* 0x000128000c1e1100 */
[----:B------:R-:W4:Y:S01]  /*20cf0*/  LDL.LU R50, [R1+0x19a0] ;  /* 0x0019a00001327983 */ /* 0x000f220000300800 */
[----:B0-----:R-:W-:-:S02]  /*20d00*/  @P0 IMAD.MOV.U32 R18, RZ, RZ, R21 ;  /* 0x000000ffff120224 */ /* 0x001fc400078e0015 */
[----:B------:R-:W-:Y:S02]  /*20d10*/  @P0 IMAD.MOV.U32 R19, RZ, RZ, R45 ;  /* 0x000000ffff130224 */ /* 0x000fe400078e002d */
[----:B------:R-:W4:Y:S04]  /*20d20*/  LDL.LU R45, [R1+0x199c] ;  /* 0x00199c00012d7983 */ /* 0x000f280000300800 */
[----:B------:R0:W4:Y:S04]  /*20d30*/  @P0 LDG.E.U8 R30, desc[UR14][R18.64] ;  /* 0x0000000e121e0981 */ /* 0x000128000c1e1100 */
[----:B------:R-:W4:Y:S01]  /*20d40*/  LDL.LU R21, [R1+0x1998] ;  /* 0x0019980001157983 */ /* 0x000f220000300800 */
[----:B0-----:R-:W-:-:S02]  /*20d50*/  @P0 IMAD.MOV.U32 R19, RZ, RZ, R37 ;  /* 0x000000ffff130224 */ /* 0x001fc400078e0025 */
[----:B------:R-:W-:Y:S01]  /*20d60*/  @P0 IMAD.MOV.U32 R18, RZ, RZ, R29 ;  /* 0x000000ffff120224 */ /* 0x000fe200078e001d */
[----:B------:R-:W4:Y:S04]  /*20d70*/  LDL.LU R37, [R1+0x1994] ;  /* 0x0019940001257983 */ /* 0x000f280000300800 */
[----:B------:R-:W4:Y:S01]  /*20d80*/  LDL.LU R29, [R1+0x1990] ;  /* 0x00199000011d7983 */ /* 0x000f220000300800 */
[----:B------:R-:W-:Y:S02]  /*20d90*/  PRMT R77, RZ, 0x7610, R77 ;  /* 0x00007610ff4d7816 */ /* 0x000fe4000000004d */
[----:B------:R-:W-:Y:S01]  /*20da0*/  PRMT R69, RZ, 0x7610, R69 ;  /* 0x00007610ff457816 */ /* 0x000fe20000000045 */
[----:B------:R-:W4:Y:S04]  /*20db0*/  LDL R92, [R1+0x15e8] ;  /* 0x0015e800015c7983 */ /* 0x000f280000100800 */
[----:B------:R-:W4:Y:S04]  /*20dc0*/  LDL R93, [R1+0x15ec] ;  /* 0x0015ec00015d7983 */ /* 0x000f280000100800 */
[----:B------:R-:W4:Y:S01]  /*20dd0*/  LDL R83, [R1+0x1628] ;  /* 0x0016280001537983 */ /* 0x000f220000100800 */
[----:B------:R-:W-:-:S02]  /*20de0*/  PRMT R61, RZ, 0x7610, R61 ;  /* 0x00007610ff3d7816 */ /* 0x000fc4000000003d */
[----:B------:R-:W-:Y:S02]  /*20df0*/  PRMT R53, RZ, 0x7610, R53 ;  /* 0x00007610ff357816 */ /* 0x000fe40000000035 */
[----:B--2---:R-:W-:-:S06]  /*20e00*/  PRMT R22, RZ, 0x7610, R22 ;  /* 0x00007610ff167816 */ /* 0x004fcc0000000016 */
[----:B------:R3:W2:Y:S02]  /*20e10*/  @P0 LDG.E.U8 R22, desc[UR14][R18.64] ;  /* 0x0000000e12160981 */ /* 0x0006a4000c1e1100 */
[----:B---3--:R-:W-:Y:S02]  /*20e20*/  @P0 IMAD.MOV.U32 R18, RZ, RZ, R85 ;  /* 0x000000ffff120224 */ /* 0x008fe400078e0055 */
[----:B------:R-:W-:Y:S01]  /*20e30*/  @P0 IMAD.MOV.U32 R19, RZ, RZ, R84 ;  /* 0x000000ffff130224 */ /* 0x000fe200078e0054 */
[----:B------:R-:W3:Y:S04]  /*20e40*/  LDL R85, [R1+0x1668] ;  /* 0x0016680001557983 */ /* 0x000ee80000100800 */
[----:B------:R0:W2:Y:S04]  /*20e50*/  @P0 LDG.E.U8 R77, desc[UR14][R18.64] ;  /* 0x0000000e124d0981 */ /* 0x0000a8000c1e1100 */
[----:B------:R-:W2:Y:S01]  /*20e60*/  LDL R84, [R1+0x162c] ;  /* 0x00162c0001547983 */ /* 0x000ea20000100800 */
[----:B0-----:R-:W-:-:S02]  /*20e70*/  @P0 IMAD.MOV.U32 R18, RZ, RZ, R86 ;  /* 0x000000ffff120224 */ /* 0x001fc400078e0056 */
[----:B------:R-:W-:-:S05]  /*20e80*/  @P0 IMAD.MOV.U32 R19, RZ, RZ, R91 ;  /* 0x000000ffff130224 */ /* 0x000fca00078e005b */
[----:B------:R4:W2:Y:S02]  /*20e90*/  @P0 LDG.E.U8 R69, desc[UR14][R18.64] ;  /* 0x0000000e12450981 */ /* 0x0008a4000c1e1100 */
[----:B----4-:R-:W-:Y:S02]  /*20ea0*/  @P0 IMAD.MOV.U32 R18, RZ, RZ, R29 ;  /* 0x000000ffff120224 */ /* 0x010fe400078e001d */
[----:B------:R-:W4:Y:S01]  /*20eb0*/  LDL.LU R29, [R1+0x198c] ;  /* 0x00198c00011d7983 */ /* 0x000f220000300800 */
[----:B------:R-:W-:-:S05]  /*20ec0*/  @P0 IMAD.MOV.U32 R19, RZ, RZ, R87 ;  /* 0x000000ffff130224 */ /* 0x000fca00078e0057 */
[----:B------:R0:W2:Y:S01]  /*20ed0*/  @P0 LDG.E.U8 R61, desc[UR14][R18.64] ;  /* 0x0000000e123d0981 */ /* 0x0000a2000c1e1100 */
[----:B------:R-:W-:Y:S01]  /*20ee0*/  PRMT R45, RZ, 0x7610, R45 ;  /* 0x00007610ff2d7816 */ /* 0x000fe2000000002d */
[----:B0-----:R-:W-:Y:S02]  /*20ef0*/  @P0 IMAD.MOV.U32 R18, RZ, RZ, R21 ;  /* 0x000000ffff120224 */ /* 0x001fe400078e0015 */
[----:B------:R-:W-:Y:S01]  /*20f00*/  @P0 IMAD.MOV.U32 R19, RZ, RZ, R89 ;  /* 0x000000ffff130224 */ /* 0x000fe200078e0059 */
[----:B------:R-:W2:Y:S04]  /*20f10*/  LDL.LU R21, [R1+0x1988] ;  /* 0x0019880001157983 */ /* 0x000ea80000300800 */
[----:B------:R0:W2:Y:S01]  /*20f20*/  @P0 LDG.E.U8 R53, desc[UR14][R18.64] ;  /* 0x0000000e12350981 */ /* 0x0000a2000c1e1100 */
[----:B------:R-:W-:Y:S01]  /*20f30*/  PRMT R37, RZ, 0x7610, R37 ;  /* 0x00007610ff257816 */ /* 0x000fe20000000025 */
        /* <DEDUP_REMOVED lines=13> */
[----:B------:R-:W3:Y:S04]  /*21010*/  LDL.LU R28, [R1+0x1970] ;  /* 0x00197000011c7983 */ /* 0x000ee80000300800 */
[----:B------:R-:W3:Y:S04]  /*21020*/  LDL R86, [R1+0x15f0] ;  /* 0x0015f00001567983 */ /* 0x000ee80000100800 */
[----:B------:R-:W3:Y:S04]  /*21030*/  LDL R87, [R1+0x15f4] ;  /* 0x0015f40001577983 */ /* 0x000ee80000100800 */
[----:B------:R-:W3:Y:S01]  /*21040*/  LDL R89, [R1+0x1634] ;  /* 0x0016340001597983 */ /* 0x000ee20000100800 */
[----:B------:R-:W-:-:S02]  /*21050*/  PRMT R76, RZ, 0x7610, R76 ;  /* 0x00007610ff4c7816 */ /* 0x000fc4000000004c */
[----:B------:R-:W-:Y:S02]  /*21060*/  PRMT R68, RZ, 0x7610, R68 ;  /* 0x00007610ff447816 */ /* 0x000fe40000000044 */
[----:B----4-:R-:W-:-:S06]  /*21070*/  PRMT R29, RZ, 0x7610, R29 ;  /* 0x00007610ff1d7816 */ /* 0x010fcc000000001d */
[----:B------:R0:W4:Y:S02]  /*21080*/  @P0 LDG.E.U8 R29, desc[UR14][R18.64] ;  /* 0x0000000e121d0981 */ /* 0x000124000c1e1100 */
[----:B0-----:R-:W-:Y:S02]  /*21090*/  @P0 IMAD.MOV.U32 R19, RZ, RZ, R43 ;  /* 0x000000ffff130224 */ /* 0x001fe400078e002b */
[----:B------:R-:W-:Y:S01]  /*210a0*/  @P0 IMAD.MOV.U32 R18, RZ, RZ, R36 ;  /* 0x000000ffff120224 */ /* 0x000fe200078e0024 */
[----:B------:R-:W4:Y:S04]  /*210b0*/  LDL.LU R43, [R1+0x196c] ;  /* 0x00196c00012b7983 */ /* 0x000f280000300800 */
[----:B------:R-:W4:Y:S01]  /*210c0*/  LDL.LU R36, [R1+0x1968] ;  /* 0x0019680001247983 */ /* 0x000f220000300800 */
[----:B--2---:R-:W-:-:S06]  /*210d0*/  PRMT R21, RZ, 0x7610, R21 ;  /* 0x00007610ff157816 */ /* 0x004fcc0000000015 */
[----:B------:R0:W2:Y:S02]  /*210e0*/  @P0 LDG.E.U8 R21, desc[UR14][R18.64] ;  /* 0x0000000e12150981 */ /* 0x0000a4000c1e1100 */
[----:B0-----:R-:W-:Y:S02]  /*210f0*/  @P0 IMAD.MOV.U32 R18, RZ, RZ, R93 ;  /* 0x000000ffff120224 */ /* 0x001fe400078e005d */
[----:B------:R-:W-:-:S05]  /*21100*/  @P0 IMAD.MOV.U32 R19, RZ, RZ, R92 ;  /* 0x000000ffff130224 */ /* 0x000fca00078e005c */
[----:B------:R0:W2:Y:S02]  /*21110*/  @P0 LDG.E.U8 R76, desc[UR14][R18.64] ;  /* 0x0000000e124c0981 */ /* 0x0000a4000c1e1100 */
[----:B0-----:R-:W-:Y:S02]  /*21120*/  @P0 IMAD.MOV.U32 R18, RZ, RZ, R84 ;  /* 0x000000ffff120224 */ /* 0x001fe400078e0054 */
[----:B------:R-:W-:-:S05]  /*21130*/  @P0 IMAD.MOV.U32 R19, RZ, RZ, R83 ;  /* 0x000000ffff130224 */ /* 0x000fca00078e0053 */
[----:B------:R3:W2:Y:S02]  /*21140*/  @P0 LDG.E.U8 R68, desc[UR14][R18.64] ;  /* 0x0000000e12440981 */ /* 0x0006a4000c1e1100 */
[----:B---3--:R-:W-:Y:S02]  /*21150*/  @P0 IMAD.MOV.U32 R18, RZ, RZ, R28 ;  /* 0x000000ffff120224 */ /* 0x008fe400078e001c */
[----:B------:R-:W3:Y:S01]  /*21160*/  LDL.LU R28, [R1+0x1964] ;  /* 0x00196400011c7983 */ /* 0x000ee20000300800 */
[----:B------:R-:W-:Y:S01]  /*21170*/  PRMT R60, RZ, 0x7610, R60 ;  /* 0x00007610ff3c7816 */ /* 0x000fe2000000003c */
[----:B------:R-:W-:Y:S01]  /*21180*/  @P0 IMAD.MOV.U32 R19, RZ, RZ, R85 ;  /* 0x000000ffff130224 */ /* 0x000fe200078e0055 */
[----:B------:R-:W-:-:S04]  /*21190*/  PRMT R52, RZ, 0x7610, R52 ;  /* 0x00007610ff347816 */ /* 0x000fc80000000034 */
[----:B------:R0:W2:Y:S01]  /*211a0*/  @P0 LDG.E.U8 R60, desc[UR14][R18.64] ;  /* 0x0000000e123c0981 */ /* 0x0000a2000c1e1100 */
[----:B------:R-:W-:Y:S01]  /*211b0*/  PRMT R44, RZ, 0x7610, R44 ;  /* 0x00007610ff2c7816 */ /* 0x000fe2000000002c */
[----:B0-----:R-:W-:Y:S02]  /*211c0*/  @P0 IMAD.MOV.U32 R18, RZ, RZ, R20 ;  /* 0x000000ffff120224 */ /* 0x001fe400078e0014 */
[----:B------:R-:W-:Y:S02]  /*211d0*/  @P0 IMAD.MOV.U32 R19, RZ, RZ, R42 ;  /* 0x000000ffff130224 */ /* 0x000fe400078e002a */
[----:B------:R-:W2:Y:S04]  /*211e0*/  LDL.LU R42, [R1+0x1960] ;  /* 0x00196000012a7983 */ /* 0x000ea80000300800 */
[----:B------:R0:W2:Y:S04]  /*211f0*/  @P0 LDG.E.U8 R52, desc[UR14][R18.64] ;  /* 0x0000000e12340981 */ /* 0x0000a8000c1e1100 */
[----:B------:R-:W2:Y:S01]  /*21200*/  LDL.LU R20, [R1+0x195c] ;  /* 0x00195c0001147983 */ /* 0x000ea20000300800 */
[----:B0-----:R-:W-:-:S02]  /*21210*/  @P0 IMAD.MOV.U32 R18, RZ, RZ, R3 ;  /* 0x000000ffff120224 */ /* 0x001fc400078e0003 */
[----:B------:R-:W-:Y:S02]  /*21220*/  @P0 IMAD.MOV.U32 R19, RZ, RZ, R4 ;  /* 0x000000ffff130224 */ /* 0x000fe400078e0004 */
[----:B------:R-:W2:Y:S04]  /*21230*/  LDL.LU R4, [R1+0x1958] ;  /* 0x0019580001047983 */ /* 0x000ea80000300800 */
[----:B------:R0:W2:Y:S04]  /*21240*/  @P0 LDG.E.U8 R44, desc[UR14][R18.64] ;  /* 0x0000000e122c0981 */ /* 0x0000a8000c1e1100 */
[----:B------:R-:W2:Y:S01]  /*21250*/  LDL.LU R3, [R1+0x1954] ;  /* 0x0019540001037983 */ /* 0x000ea20000300800 */
[----:B0-----:R-:W-:-:S02]  /*21260*/  @P0 IMAD.MOV.U32 R18, RZ, RZ, R34 ;  /* 0x000000ffff120224 */ /* 0x001fc400078e0022 */
[----:B------:R-:W-:Y:S02]  /*21270*/  @P0 IMAD.MOV.U32 R19, RZ, RZ, R35 ;  /* 0x000000ffff130224 */ /* 0x000fe400078e0023 */
[----:B------:R-:W2:Y:S04]  /*21280*/  LDL.LU R35, [R1+0x1950] ;  /* 0x0019500001237983 */ /* 0x000ea80000300800 */
[----:B------:R-:W2:Y:S01]  /*21290*/  LDL.LU R34, [R1+0x194c] ;  /* 0x00194c0001227983 */ /* 0x000ea20000300800 */
[----:B----4-:R-:W-:-:S06]  /*212a0*/  PRMT R36, RZ, 0x7610, R36 ;  /* 0x00007610ff247816 */ /* 0x010fcc0000000024 */
[----:B------:R0:W4:Y:S02]  /*212b0*/  @P0 LDG.E.U8 R36, desc[UR14][R18.64] ;  /* 0x0000000e12240981 */ /* 0x000124000c1e1100 */
[----:B0-----:R-:W-:Y:S02]  /*212c0*/  @P0 IMAD.MOV.U32 R19, RZ, RZ, R2 ;  /* 0x000000ffff130224 */ /* 0x001fe400078e0002 */
[----:B------:R-:W-:Y:S01]  /*212d0*/  @P0 IMAD.MOV.U32 R18, RZ, RZ, R26 ;  /* 0x000000ffff120224 */ /* 0x000fe200078e001a */
[----:B------:R-:W4:Y:S04]  /*212e0*/  LDL.LU R2, [R1+0x1948] ;  /* 0x0019480001027983 */ /* 0x000f280000300800 */
[----:B------:R-:W4:Y:S01]  /*212f0*/  LDL.LU R26, [R1+0x1944] ;  /* 0x00194400011a7983 */ /* 0x000f220000300800 */
[----:B---3--:R-:W-:-:S06]  /*21300*/  PRMT R28, RZ, 0x7610, R28 ;  /* 0x00007610ff1c7816 */ /* 0x008fcc000000001c */
[----:B------:R0:W3:Y:S02]  /*21310*/  @P0 LDG.E.U8 R28, desc[UR14][R18.64] ;  /* 0x0000000e121c0981 */ /* 0x0000e4000c1e1100 */
[----:B0-----:R-:W-:Y:S02]  /*21320*/  @P0 IMAD.MOV.U32 R19, RZ, RZ, R0 ;  /* 0x000000ffff130224 */ /* 0x001fe400078e0000 */
[----:B------:R-:W-:Y:S01]  /*21330*/  @P0 IMAD.MOV.U32 R18, RZ, RZ, R27 ;  /* 0x000000ffff120224 */ /* 0x000fe200078e001b */
[----:B------:R-:W3:Y:S04]  /*21340*/  LDL.LU R0, [R1+0x1940] ;  /* 0x0019400001007983 */ /* 0x000ee80000300800 */
[----:B------:R-:W3:Y:S01]  /*21350*/  LDL.LU R27, [R1+0x193c] ;  /* 0x00193c00011b7983 */ /* 0x000ee20000300800 */
[----:B--2---:R-:W-:-:S02]  /*21360*/  PRMT R20, RZ, 0x7610, R20 ;  /* 0x00007610ff147816 */ /* 0x004fc40000000014 */
[----:B------:R-:W-:-:S04]  /*21370*/  PRMT R75, RZ, 0x7610, R75 ;  /* 0x00007610ff4b7816 */ /* 0x000fc8000000004b */
[----:B------:R0:W2:Y:S01]  /*21380*/  @P0 LDG.E.U8 R20, desc[UR14][R18.64] ;  /* 0x0000000e12140981 */ /* 0x0000a2000c1e1100 */
[----:B------:R-:W-:Y:S01]  /*21390*/  PRMT R67, RZ, 0x7610, R67 ;  /* 0x00007610ff437816 */ /* 0x000fe20000000043 */
[----:B0-----:R-:W-:Y:S02]  /*213a0*/  @P0 IMAD.MOV.U32 R18, RZ, RZ, R87 ;  /* 0x000000ffff120224 */ /* 0x001fe400078e0057 */
[----:B------:R-:W-:-:S05]  /*213b0*/  @P0 IMAD.MOV.U32 R19, RZ, RZ, R86 ;  /* 0x000000ffff130224 */ /* 0x000fca00078e0056 */
[----:B------:R0:W2:Y:S02]  /*213c0*/  @P0 LDG.E.U8 R75, desc[UR14][R18.64] ;  /* 0x0000000e124b0981 */ /* 0x0000a4000c1e1100 */
[----:B0-----:R-:W-:Y:S01]  /*213d0*/  @P0 IMAD.MOV.U32 R18, RZ, RZ, R89 ;  /* 0x000000ffff120224 */ /* 0x001fe200078e0059 */
[----:B------:R-:W-:Y:S02]  /*213e0*/  PRMT R59, RZ, 0x7610, R59 ;  /* 0x00007610ff3b7816 */ /* 0x000fe4000000003b */
[----:B------:R-:W-:Y:S02]  /*213f0*/  PRMT R51, RZ, 0x7610, R51 ;  /* 0x00007610ff337816 */ /* 0x000fe40000000033 */
[----:B------:R-:W-:Y:S01]  /*21400*/  PRMT R43, RZ, 0x7610, R43 ;  /* 0x00007610ff2b7816 */ /* 0x000fe2000000002b */
[----:B------:R-:W-:Y:S02]  /*21410*/  @P0 IMAD.MOV.U32 R84, RZ, RZ, R7 ;  /* 0x000000ffff540224 */ /* 0x000fe400078e0007 */
[----:B------:R-:W-:-:S02]  /*21420*/  @P0 IMAD.MOV.U32 R85, RZ, RZ, R8 ;  /* 0x000000ffff550224 */ /* 0x000fc400078e0008 */
[----:B----4-:R-:W-:Y:S02]  /*21430*/  @P0 IMAD.MOV.U32 R19, RZ, RZ, R26 ;  /* 0x000000ffff130224 */ /* 0x010fe400078e001a */
[----:B------:R-:W4:Y:S04]  /*21440*/  LDL.LU R26, [R1+0x1938] ;  /* 0x00193800011a7983 */ /* 0x000f280000300800 */
[----:B------:R0:W2:Y:S02]  /*21450*/  @P0 LDG.E.U8 R67, desc[UR14][R18.64] ;  /* 0x0000000e12430981 */ /* 0x0000a4000c1e1100 */
[----:B0-----:R-:W-:Y:S02]  /*21460*/  @P0 IMAD.MOV.U32 R19, RZ, RZ, R4 ;  /* 0x000000ffff130224 */ /* 0x001fe400078e0004 */
[----:B------:R-:W-:Y:S01]  /*21470*/  @P0 IMAD.MOV.U32 R18, RZ, RZ, R3 ;  /* 0x000000ffff120224 */ /* 0x000fe200078e0003 */
[----:B------:R-:W2:Y:S04]  /*21480*/  LDL.LU R4, [R1+0x1934] ;  /* 0x0019340001047983 */ /* 0x000ea80000300800 */
[----:B------:R-:W4:Y:S04]  /*21490*/  LDL.LU R3, [R1+0x1930] ;  /* 0x0019300001037983 */ /* 0x000f280000300800 */
[----:B------:R-:W4:Y:S04]  /*214a0*/  LDL R13, [R1+0x1678] ;  /* 0x00167800010d7983 */ /* 0x000f280000100800 */
        /* <DEDUP_REMOVED lines=11> */
[----:B------:R0:W4:Y:S02]  /*21560*/  @P0 LDG.E.U8 R59, desc[UR14][R18.64] ;  /* 0x0000000e123b0981 */ /* 0x000124000c1e1100 */
[----:B0-----:R-:W-:-:S02]  /*21570*/  @P0 IMAD.MOV.U32 R18, RZ, RZ, R17 ;  /* 0x000000ffff120224 */ /* 0x001fc400078e0011 */
[----:B------:R-:W-:-:S05]  /*21580*/  @P0 IMAD.MOV.U32 R19, RZ, RZ, R88 ;  /* 0x000000ffff130224 */ /* 0x000fca00078e0058 */
[----:B------:R0:W4:Y:S02]  /*21590*/  @P0 LDG.E.U8 R51, desc[UR14][R18.64] ;  /* 0x0000000e12330981 */ /* 0x000124000c1e1100 */
[----:B0-----:R-:W-:Y:S02]  /*215a0*/  @P0 IMAD.MOV.U32 R18, RZ, RZ, R15 ;  /* 0x000000ffff120224 */ /* 0x001fe400078e000f */
[----:B------:R-:W4:Y:S01]  /*215b0*/  LDL.LU R15, [R1+0x50c] ;  /* 0x00050c00010f7983 */ /* 0x000f220000300800 */
[----:B------:R-:W-:Y:S01]  /*215c0*/  @P0 IMAD.MOV.U32 R19, RZ, RZ, R16 ;  /* 0x000000ffff130224 */ /* 0x000fe200078e0010 */
[----:B---3--:R-:W-:-:S04]  /*215d0*/  PRMT R27, RZ, 0x7610, R27 ;  /* 0x00007610ff1b7816 */ /* 0x008fc8000000001b */
[----:B------:R0:W3:Y:S04]  /*215e0*/  @P0 LDG.E.U8 R43, desc[UR14][R18.64] ;  /* 0x0000000e122b0981 */ /* 0x0000e8000c1e1100 */
[----:B------:R1:W3:Y:S01]  /*215f0*/  @P0 LDG.E.U8 R27, desc[UR14][R84.64] ;  /* 0x0000000e541b0981 */ /* 0x0002e2000c1e1100 */
[----:B0-----:R-:W-:Y:S02]  /*21600*/  @P0 IMAD.MOV.U32 R18, RZ, RZ, R9 ;  /* 0x000000ffff120224 */ /* 0x001fe400078e0009 */
[----:B------:R-:W-:Y:S01]  /*21610*/  @P0 IMAD.MOV.U32 R19, RZ, RZ, R10 ;  /* 0x000000ffff130224 */ /* 0x000fe200078e000a */
[----:B------:R-:W3:Y:S01]  /*21620*/  LDL.LU R9, [R1+0x508] ;  /* 0x0005080001097983 */ /* 0x000ee20000300800 */
[----:B-1----:R-:W-:-:S03]  /*21630*/  @P0 IMAD.MOV.U32 R85, RZ, RZ, R6 ;  /* 0x000000ffff550224 */ /* 0x002fc600078e0006 */
[----:B------:R-:W3:Y:S01]  /*21640*/  LDL.LU R10, [R1+0x4f8] ;  /* 0x0004f800010a7983 */ /* 0x000ee20000300800 */
[----:B------:R-:W-:-:S03]  /*21650*/  @P0 IMAD.MOV.U32 R84, RZ, RZ, R5 ;  /* 0x000000ffff540224 */ /* 0x000fc600078e0005 */
[----:B------:R-:W3:Y:S04]  /*21660*/  LDL.LU R8, [R1+0x4b0] ;  /* 0x0004b00001087983 */ /* 0x000ee80000300800 */
[----:B------:R-:W3:Y:S04]  /*21670*/  LDL.LU R6, [R1+0x4ac] ;  /* 0x0004ac0001067983 */ /* 0x000ee80000300800 */
[----:B------:R-:W3:Y:S04]  /*21680*/  LDL.LU R7, [R1+0x4a8] ;  /* 0x0004a80001077983 */ /* 0x000ee80000300800 */
[----:B------:R-:W3:Y:S04]  /*21690*/  LDL.LU R88, [R1+0x498] ;  /* 0x0004980001587983 */ /* 0x000ee80000300800 */
[----:B------:R-:W3:Y:S04]  /*216a0*/  LDL.LU R5, [R1+0x450] ;  /* 0x0004500001057983 */ /* 0x000ee80000300800 */
[----:B------:R-:W3:Y:S01]  /*216b0*/  LDL.LU R17, [R1+0x44c] ;  /* 0x00044c0001117983 */ /* 0x000ee20000300800 */
[----:B------:R-:W-:-:S06]  /*216c0*/  PRMT R35, RZ, 0x7610, R35 ;  /* 0x00007610ff237816 */ /* 0x000fcc0000000023 */
[----:B------:R0:W3:Y:S01]  /*216d0*/  @P0 LDG.E.U8 R35, desc[UR14][R18.64] ;  /* 0x0000000e12230981 */ /* 0x0000e2000c1e1100 */
[----:B------:R-:W-:Y:S02]  /*216e0*/  PRMT R74, RZ, 0x7610, R74 ;  /* 0x00007610ff4a7816 */ /* 0x000fe4000000004a */
[----:B0-----:R-:W-:-:S06]  /*216f0*/  PRMT R19, RZ, 0x7610, R19 ;  /* 0x00007610ff137816 */ /* 0x001fcc0000000013 */
[----:B------:R2:W3:Y:S01]  /*21700*/  @P0 LDG.E.U8 R19, desc[UR14][R84.64] ;  /* 0x0000000e54130981 */ /* 0x0004e2000c1e1100 */
[----:B------:R-:W-:Y:S02]  /*21710*/  PRMT R66, RZ, 0x7610, R66 ;  /* 0x00007610ff427816 */ /* 0x000fe40000000042 */
[----:B------:R-:W-:Y:S02]  /*21720*/  PRMT R58, RZ, 0x7610, R58 ;  /* 0x00007610ff3a7816 */ /* 0x000fe4000000003a */
[----:B------:R-:W-:Y:S02]  /*21730*/  PRMT R50, RZ, 0x7610, R50 ;  /* 0x00007610ff327816 */ /* 0x000fe40000000032 */
[----:B------:R-:W-:Y:S02]  /*21740*/  PRMT R42, RZ, 0x7610, R42 ;  /* 0x00007610ff2a7816 */ /* 0x000fe4000000002a */
[----:B------:R-:W-:Y:S02]  /*21750*/  PRMT R34, RZ, 0x7610, R34 ;  /* 0x00007610ff227816 */ /* 0x000fe40000000022 */
[----:B------:R-:W-:Y:S01]  /*21760*/  PRMT R18, RZ, 0x7610, R18 ;  /* 0x00007610ff127816 */ /* 0x000fe20000000012 */
[----:B--2---:R-:W-:Y:S01]  /*21770*/  @P0 IMAD.MOV.U32 R85, RZ, RZ, R4 ;  /* 0x000000ffff550224 */ /* 0x004fe200078e0004 */
[----:B----4-:R-:W-:Y:S01]  /*21780*/  PRMT R26, RZ, 0x7610, R26 ;  /* 0x00007610ff1a7816 */ /* 0x010fe2000000001a */
[----:B------:R-:W2:Y:S01]  /*21790*/  LDL.LU R4, [R1+0x448] ;  /* 0x0004480001047983 */ /* 0x000ea20000300800 */
[----:B------:R-:W-:-:S03]  /*217a0*/  @P0 IMAD.MOV.U32 R84, RZ, RZ, R3 ;  /* 0x000000ffff540224 */ /* 0x000fc600078e0003 */
[----:B------:R-:W4:Y:S04]  /*217b0*/  LDL.LU R3, [R1+0x438] ;  /* 0x0004380001037983 */ /* 0x000f280000300800 */
[----:B------:R0:W4:Y:S02]  /*217c0*/  @P0 LDG.E.U8 R74, desc[UR14][R84.64] ;  /* 0x0000000e544a0981 */ /* 0x000124000c1e1100 */
[----:B0-----:R-:W-:Y:S02]  /*217d0*/  @P0 IMAD.MOV.U32 R84, RZ, RZ, R0 ;  /* 0x000000ffff540224 */ /* 0x001fe400078e0000 */
[----:B------:R-:W-:Y:S02]  /*217e0*/  @P0 IMAD.MOV.U32 R85, RZ, RZ, R2 ;  /* 0x000000ffff550224 */ /* 0x000fe400078e0002 */
[----:B------:R-:W4:Y:S04]  /*217f0*/  LDL.LU R2, [R1+0x3fc] ;  /* 0x0003fc0001027983 */ /* 0x000f280000300800 */
[----:B------:R0:W4:Y:S04]  /*21800*/  @P0 LDG.E.U8 R66, desc[UR14][R84.64] ;  /* 0x0000000e54420981 */ /* 0x000128000c1e1100 */
[----:B------:R-:W4:Y:S04]  /*21810*/  LDL.LU R0, [R1+0x3f8] ;  /* 0x0003f80001007983 */ /* 0x000f280000300800 */
[----:B------:R-:W4:Y:S01]  /*21820*/  LDL.LU R16, [R1+0x3f4] ;  /* 0x0003f40001107983 */ /* 0x000f220000300800 */
[----:B0-----:R-:W-:-:S02]  /*21830*/  @P0 IMAD.MOV.U32 R84, RZ, RZ, R82 ;  /* 0x000000ffff540224 */ /* 0x001fc400078e0052 */
[----:B------:R-:W-:-:S05]  /*21840*/  @P0 IMAD.MOV.U32 R85, RZ, RZ, R13 ;  /* 0x000000ffff550224 */ /* 0x000fca00078e000d */
[----:B------:R0:W4:Y:S02]  /*21850*/  @P0 LDG.E.U8 R58, desc[UR14][R84.64] ;  /* 0x0000000e543a0981 */ /* 0x000124000c1e1100 */
[----:B0-----:R-:W-:Y:S02]  /*21860*/  @P0 IMAD.MOV.U32 R84, RZ, RZ, R90 ;  /* 0x000000ffff540224 */ /* 0x001fe400078e005a */
        /* <DEDUP_REMOVED lines=13> */
[----:B------:R-:W4:Y:S04]  /*21940*/  @P0 LDG.E.U8 R18, desc[UR14][R84.64] ;  /* 0x0000000e54120981 */ /* 0x000f28000c1e1100 */
        /* <DEDUP_REMOVED lines=18> */
[----:B0-----:R-:W4:Y:S04]  /*21a70*/  LDL.LU R15, [R1+0xa4] ;  /* 0x0000a400010f7983 */ /* 0x001f280000300800 */
[----:B---3--:R0:W-:Y:S04]  /*21a80*/  STS.U8 [R14+UR4+0x9300], R9 ;  /* 0x009300090e007988 */ /* 0x0081e80008000004 */
[----:B------:R1:W-:Y:S04]  /*21a90*/  STS.U8 [R14+UR4+0xd300], R10 ;  /* 0x00d3000a0e007988 */ /* 0x0003e80008000004 */
[----:B------:R3:W-:Y:S04]  /*21aa0*/  STS.U8 [R14+UR4+0x1700], R8 ;  /* 0x001700080e007988 */ /* 0x0007e80008000004 */
[----:B0-----:R-:W4:Y:S04]  /*21ab0*/  LDL.LU R9, [R1+0xa0] ;  /* 0x0000a00001097983 */ /* 0x001f280000300800 */
[----:B-1----:R-:W4:Y:S04]  /*21ac0*/  LDL.LU R10, [R1+0x9c] ;  /* 0x00009c00010a7983 */ /* 0x002f280000300800 */
[----:B------:R0:W-:Y:S04]  /*21ad0*/  STS.U8 [R14+UR4+0x5700], R6 ;  /* 0x005700060e007988 */ /* 0x0001e80008000004 */
[----:B---3--:R-:W3:Y:S04]  /*21ae0*/  LDL.LU R8, [R1+0x98] ;  /* 0x0000980001087983 */ /* 0x008ee80000300800 */
        /* <DEDUP_REMOVED lines=9> */
[----:B--2---:R0:W-:Y:S04]  /*21b80*/  STS.U8 [R14+UR4+0x9b00], R4 ;  /* 0x009b00040e007988 */ /* 0x0041e80008000004 */
[----:B----4-:R1:W-:Y:S04]  /*21b90*/  STS.U8 [R14+UR4+0xdb00], R3 ;  /* 0x00db00030e007988 */ /* 0x0103e80008000004 */
[----:B0-----:R-:W2:Y:S04]  /*21ba0*/  LDL.LU R4, [R1+0x80] ;  /* 0x0000800001047983 */ /* 0x001ea80000300800 */
[----:B-1----:R-:W4:Y:S04]  /*21bb0*/  LDL.LU R3, [R1+0x7c] ;  /* 0x00007c0001037983 */ /* 0x002f280000300800 */
[----:B------:R0:W-:Y:S04]  /*21bc0*/  STS.U8 [R14+UR4+0x1f00], R2 ;  /* 0x001f00020e007988 */ /* 0x0001e80008000004 */
[----:B------:R1:W-:Y:S04]  /*21bd0*/  STS.U8 [R14+UR4+0x5f00], R0 ;  /* 0x005f00000e007988 */ /* 0x0003e80008000004 */
[----:B0-----:R-:W2:Y:S04]  /*21be0*/  LDL.LU R2, [R1+0x78] ;  /* 0x0000780001027983 */ /* 0x001ea80000300800 */
[----:B------:R0:W-:Y:S04]  /*21bf0*/  STS.U8 [R14+UR4+0x9f00], R16 ;  /* 0x009f00100e007988 */ /* 0x0001e80008000004 */
[----:B-1----:R-:W2:Y:S04]  /*21c00*/  LDL.LU R0, [R1+0xbc] ;  /* 0x0000bc0001007983 */ /* 0x002ea80000300800 */
[----:B0-----:R-:W2:Y:S04]  /*21c10*/  LDL.LU R16, [R1+0xb8] ;  /* 0x0000b80001107983 */ /* 0x001ea80000300800 */
        /* <DEDUP_REMOVED lines=39> */
[----:B---3--:R0:W-:Y:S04]  /*21e90*/  STS.U8 [R14+UR4+0xf300], R8 ;  /* 0x00f300080e007988 */ /* 0x0081e80008000004 */
        /* <DEDUP_REMOVED lines=12> */
[----:B--2---:R0:W-:Y:S04]  /*21f60*/  STS.U8 [R14+UR4+0x7b00], R4 ;  /* 0x007b00040e007988 */ /* 0x0041e80008000004 */
[----:B----4-:R1:W-:Y:S04]  /*21f70*/  STS.U8 [R14+UR4+0xbb00], R3 ;  /* 0x00bb00030e007988 */ /* 0x0103e80008000004 */
[----:B------:R2:W-:Y:S04]  /*21f80*/  STS.U8 [R14+UR4+0xfb00], R2 ;  /* 0x00fb00020e007988 */ /* 0x0005e80008000004 */
[----:B0-----:R-:W4:Y:S04]  /*21f90*/  LDL.LU R4, [R1+0x434] ;  /* 0x0004340001047983 */ /* 0x001f280000300800 */
[----:B-1----:R-:W4:Y:S04]  /*21fa0*/  LDL.LU R3, [R1+0x430] ;  /* 0x0004300001037983 */ /* 0x002f280000300800 */
[----:B------:R0:W-:Y:S04]  /*21fb0*/  STS.U8 [R14+UR4+0x3f00], R0 ;  /* 0x003f00000e007988 */ /* 0x0001e80008000004 */
[----:B--2---:R-:W2:Y:S04]  /*21fc0*/  LDL.LU R2, [R1+0x42c] ;  /* 0x00042c0001027983 */ /* 0x004ea80000300800 */
[----:B------:R1:W-:Y:S04]  /*21fd0*/  STS.U8 [R14+UR4+0x7f00], R16 ;  /* 0x007f00100e007988 */ /* 0x0003e80008000004 */
[----:B0-----:R-:W2:Y:S04]  /*21fe0*/  LDL.LU R0, [R1+0x418] ;  /* 0x0004180001007983 */ /* 0x001ea80000300800 */
[----:B-1----:R-:W2:Y:S04]  /*21ff0*/  LDL.LU R16, [R1+0x3e0] ;  /* 0x0003e00001107983 */ /* 0x002ea80000300800 */
[----:B------:R0:W-:Y:S02]  /*22000*/  STS.U8 [R14+UR4+0xbf00], R15 ;  /* 0x00bf000f0e007988 */ /* 0x0001e40008000004 */
[----:B0-----:R-:W0:Y:S02]  /*22010*/  S2R R15, SR_TID.X ;  /* 0x00000000000f7919 */ /* 0x001e240000002100 */
[----:B------:R-:W-:Y:S01]  /*22020*/  STS.U8 [R14+UR4+0xff00], R82 ;  /* 0x00ff00520e007988 */ /* 0x000fe20008000004 */
[----:B0-----:R-:W-:-:S04]  /*22030*/  LOP3.LUT R15, R15, 0x7f, RZ, 0xc0, !PT ;  /* 0x0000007f0f0f7812 */ /* 0x001fc800078ec0ff */
[----:B------:R-:W-:-:S05]  /*22040*/  LOP3.LUT R15, R15, 0x70, RZ, 0x3c, !PT ;  /* 0x000000700f0f7812 */ /* 0x000fca00078e3cff */
[----:B------:R0:W-:Y:S04]  /*22050*/  STS.U8 [R15+UR4+0x8380], R65 ;  /* 0x008380410f007988 */ /* 0x0001e80008000004 */
[----:B------:R1:W-:Y:S04]  /*22060*/  STS.U8 [R15+UR4+0xc380], R73 ;  /* 0x00c380490f007988 */ /* 0x0003e80008000004 */
[----:B------:R1:W-:Y:S04]  /*22070*/  STS.U8 [R15+UR4+0x780], R81 ;  /* 0x000780510f007988 */ /* 0x0003e80008000004 */
[----:B0-----:R-:W2:Y:S04]  /*22080*/  LDL.LU R65, [R1+0x3dc] ;  /* 0x0003dc0001417983 */ /* 0x001ea80000300800 */
[----:B-1----:R-:W2:Y:S04]  /*22090*/  LDL.LU R73, [R1+0x3d8] ;  /* 0x0003d80001497983 */ /* 0x002ea80000300800 */
[----:B------:R-:W2:Y:S04]  /*220a0*/  LDL.LU R81, [R1+0x3c4] ;  /* 0x0003c40001517983 */ /* 0x000ea80000300800 */
[----:B------:R0:W-:Y:S04]  /*220b0*/  STS.U8 [R15+UR4+0x1380], R9 ;  /* 0x001380090f007988 */ /* 0x0001e80008000004 */
[----:B---3--:R1:W-:Y:S04]  /*220c0*/  STS.U8 [R15+UR4+0x5380], R10 ;  /* 0x0053800a0f007988 */ /* 0x0083e80008000004 */
        /* <DEDUP_REMOVED lines=14> */
[----:B----4-:R0:W-:Y:S04]  /*221b0*/  STS.U8 [R15+UR4+0x1b80], R4 ;  /* 0x001b80040f007988 */ /* 0x0101e80008000004 */
[----:B------:R1:W-:Y:S04]  /*221c0*/  STS.U8 [R15+UR4+0x5b80], R3 ;  /* 0x005b80030f007988 */ /* 0x0003e80008000004 */
[----:B0-----:R-:W4:Y:S04]  /*221d0*/  LDL.LU R4, [R1+0x274] ;  /* 0x0002740001047983 */ /* 0x001f280000300800 */
[----:B--2---:R0:W-:Y:S04]  /*221e0*/  STS.U8 [R15+UR4+0x9b80], R2 ;  /* 0x009b80020f007988 */ /* 0x0041e80008000004 */
[----:B-1----:R-:W2:Y:S04]  /*221f0*/  LDL.LU R3, [R1+0x270] ;  /* 0x0002700001037983 */ /* 0x002ea80000300800 */
[----:B------:R1:W-:Y:S04]  /*22200*/  STS.U8 [R15+UR4+0xdb80], R0 ;  /* 0x00db80000f007988 */ /* 0x0003e80008000004 */
[----:B0-----:R-:W2:Y:S04]  /*22210*/  LDL.LU R2, [R1+0x26c] ;  /* 0x00026c0001027983 */ /* 0x001ea80000300800 */
[----:B------:R0:W-:Y:S04]  /*22220*/  STS.U8 [R15+UR4+0x1f80], R16 ;  /* 0x001f80100f007988 */ /* 0x0001e80008000004 */
[----:B-1----:R-:W2:Y:S04]  /*22230*/  LDL.LU R0, [R1+0x258] ;  /* 0x0002580001007983 */ /* 0x002ea80000300800 */
[----:B------:R1:W-:Y:S04]  /*22240*/  STS.U8 [R15+UR4+0x4780], R13 ;  /* 0x0047800d0f007988 */ /* 0x0003e80008000004 */
[----:B0-----:R-:W2:Y:S04]  /*22250*/  LDL.LU R16, [R1+0x204] ;  /* 0x0002040001107983 */ /* 0x001ea80000300800 */
[----:B------:R-:W2:Y:S04]  /*22260*/  LDL.LU R14, [R1+0x200] ;  /* 0x00020000010e7983 */ /* 0x000ea80000300800 */
[----:B------:R-:W2:Y:S04]  /*22270*/  LDL.LU R82, [R1+0x1fc] ;  /* 0x0001fc0001527983 */ /* 0x000ea80000300800 */
        /* <DEDUP_REMOVED lines=26> */
[----:B------:R1:W-:Y:S04]  /*22420*/  STS.U8 [R15+UR4+0x9f80], R73 ;  /* 0x009f80490f007988 */ /* 0x0003e80008000004 */
[----:B------:R1:W-:Y:S04]  /*22430*/  STS.U8 [R15+UR4+0xdf80], R81 ;  /* 0x00df80510f007988 */ /* 0x0003e80008000004 */
[----:B0-----:R-:W2:Y:S04]  /*22440*/  LDL.LU R65, [R1+0x192c] ;  /* 0x00192c0001417983 */ /* 0x001ea80000300800 */
[----:B-1----:R-:W2:Y:S04]  /*22450*/  LDL.LU R73, [R1+0x1928] ;  /* 0x0019280001497983 */ /* 0x002ea80000300800 */
[----:B------:R-:W2:Y:S04]  /*22460*/  LDL.LU R81, [R1+0x1924] ;  /* 0x0019240001517983 */ /* 0x000ea80000300800 */
[----:B---3--:R0:W-:Y:S04]  /*22470*/  STS.U8 [R15+UR4+0x2380], R9 ;  /* 0x002380090f007988 */ /* 0x0081e80008000004 */
[----:B------:R1:W-:Y:S04]  /*22480*/  STS.U8 [R15+UR4+0x6380], R10 ;  /* 0x0063800a0f007988 */ /* 0x0003e80008000004 */
[----:B0-----:R-:W3:Y:S04]  /*22490*/  LDL.LU R9, [R1+0x1920] ;  /* 0x0019200001097983 */ /* 0x001ee80000300800 */
[----:B------:R0:W-:Y:S04]  /*224a0*/  STS.U8 [R15+UR4+0xa380], R8 ;  /* 0x00a380080f007988 */ /* 0x0001e80008000004 */
[----:B-1----:R-:W3:Y:S04]  /*224b0*/  LDL.LU R10, [R1+0x191c] ;  /* 0x00191c00010a7983 */ /* 0x002ee80000300800 */
[----:B------:R1:W-:Y:S04]  /*224c0*/  STS.U8 [R15+UR4+0xe380], R6 ;  /* 0x00e380060f007988 */ /* 0x0003e80008000004 */
[----:B0-----:R0:W5:Y:S04]  /*224d0*/  LDL.LU R8, [R1+0x1918] ;  /* 0x0019180001087983 */ /* 0x0011680000300800 */
[----:B------:R0:W-:Y:S04]  /*224e0*/  STS.U8 [R15+UR4+0x2780], R7 ;  /* 0x002780070f007988 */ /* 0x0001e80008000004 */
[----:B-1----:R1:W5:Y:S04]  /*224f0*/  LDL.LU R6, [R1+0x1914] ;  /* 0x0019140001067983 */ /* 0x0023680000300800 */
[----:B------:R1:W-:Y:S04]  /*22500*/  STS.U8 [R15+UR4+0x6780], R88 ;  /* 0x006780580f007988 */ /* 0x0003e80008000004 */
[----:B0-----:R0:W5:Y:S04]  /*22510*/  LDL.LU R7, [R1+0x1910] ;  /* 0x0019100001077983 */ /* 0x0011680000300800 */
[----:B------:R0:W-:Y:S04]  /*22520*/  STS.U8 [R15+UR4+0xa780], R5 ;  /* 0x00a780050f007988 */ /* 0x0001e80008000004 */
[----:B-1----:R-:W3:Y:S04]  /*22530*/  LDL.LU R88, [R1+0x190c] ;  /* 0x00190c0001587983 */ /* 0x002ee80000300800 */
[----:B------:R1:W-:Y:S04]  /*22540*/  STS.U8 [R15+UR4+0xe780], R17 ;  /* 0x00e780110f007988 */ /* 0x0003e80008000004 */
[----:B0-----:R0:W5:Y:S04]  /*22550*/  LDL.LU R5, [R1+0x1908] ;  /* 0x0019080001057983 */ /* 0x0011680000300800 */
[----:B-1----:R-:W3:Y:S04]  /*22560*/  LDL.LU R17, [R1+0x1904] ;  /* 0x0019040001117983 */ /* 0x002ee80000300800 */
[----:B----4-:R1:W-:Y:S04]  /*22570*/  STS.U8 [R15+UR4+0x2b80], R4 ;  /* 0x002b80040f007988 */ /* 0x0103e80008000004 */
[----:B--2---:R2:W-:Y:S04]  /*22580*/  STS.U8 [R15+UR4+0x6b80], R3 ;  /* 0x006b80030f007988 */ /* 0x0045e80008000004 */
[----:B-1----:R0:W5:Y:S04]  /*22590*/  LDL.LU R4, [R1+0x1900] ;  /* 0x0019000001047983 */ /* 0x0021680000300800 */
[----:B------:R1:W-:Y:S04]  /*225a0*/  STS.U8 [R15+UR4+0xab80], R2 ;  /* 0x00ab80020f007988 */ /* 0x0003e80008000004 */
[----:B--2---:R0:W5:Y:S04]  /*225b0*/  LDL.LU R3, [R1+0x18fc] ;  /* 0x0018fc0001037983 */ /* 0x0041680000300800 */
[----:B------:R2:W-:Y:S04]  /*225c0*/  STS.U8 [R15+UR4+0xeb80], R0 ;  /* 0x00eb80000f007988 */ /* 0x0005e80008000004 */
[----:B-1----:R0:W5:Y:S04]  /*225d0*/  LDL.LU R2, [R1+0x18f8] ;  /* 0x0018f80001027983 */ /* 0x0021680000300800 */
[----:B------:R1:W-:Y:S04]  /*225e0*/  STS.U8 [R15+UR4+0x2f80], R16 ;  /* 0x002f80100f007988 */ /* 0x0003e80008000004 */
[----:B--2---:R0:W5:Y:S04]  /*225f0*/  LDL.LU R0, [R1+0x18f4] ;  /* 0x0018f40001007983 */ /* 0x0041680000300800 */
[----:B-1----:R0:W5:Y:S04]  /*22600*/  LDL.LU R16, [R1+0x18f0] ;  /* 0x0018f00001107983 */ /* 0x0021680000300800 */
[----:B------:R1:W-:Y:S04]  /*22610*/  STS.U8 [R15+UR4+0xaf80], R82 ;  /* 0x00af80520f007988 */ /* 0x0003e80008000004 */
[----:B------:R-:W-:Y:S01]  /*22620*/  STS.U8 [R15+UR4+0x6f80], R14 ;  /* 0x006f800e0f007988 */ /* 0x000fe20008000004 */
[----:B-1----:R-:W1:Y:S03]  /*22630*/  S2R R82, SR_TID.X ;  /* 0x0000000000527919 */ /* 0x002e660000002100 */
[----:B---3--:R-:W-:Y:S04]  /*22640*/  STS.U8 [R15+UR4+0x7f80], R88 ;  /* 0x007f80580f007988 */ /* 0x008fe80008000004 */
[----:B------:R2:W-:Y:S04]  /*22650*/  STS.U8 [R15+UR4+0x3f80], R17 ;  /* 0x003f80110f007988 */ /* 0x0005e80008000004 */
[----:B--2---:R0:W5:Y:S04]  /*22660*/  LDL.LU R17, [R1+0x18ec] ;  /* 0x0018ec0001117983 */ /* 0x0041680000300800 */
[----:B------:R0:W5:Y:S01]  /*22670*/  LDL.LU R88, [R1+0x18e8] ;  /* 0x0018e80001587983 */ /* 0x0001620000300800 */
[----:B------:R-:W2:Y:S01]  /*22680*/  S2R R14, SR_TID.X ;  /* 0x00000000000e7919 */ /* 0x000ea20000002100 */
[----:B-1----:R-:W-:-:S02]  /*22690*/  LOP3.LUT R82, R82, 0x7f, RZ, 0xc0, !PT ;  /* 0x0000007f52527812 */ /* 0x002fc400078ec0ff */
[----:B------:R1:W-:Y:S04]  /*226a0*/  STS.U8 [R15+UR4+0xfb80], R89 ;  /* 0x00fb80590f007988 */ /* 0x0003e80008000004 */
[----:B------:R3:W-:Y:S01]  /*226b0*/  STS.U8 [R15+UR4+0xff80], R9 ;  /* 0x00ff80090f007988 */ /* 0x0007e20008000004 */
[----:B-1----:R-:W1:Y:S03]  /*226c0*/  LDC R89, c[0x0][0x3a0] ;  /* 0x0000e800ff597b82 */ /* 0x002e660000000800 */
[----:B------:R4:W-:Y:S01]  /*226d0*/  STS.U8 [R15+UR4+0xbf80], R10 ;  /* 0x00bf800a0f007988 */ /* 0x0009e20008000004 */
[----:B---3--:R-:W-:-:S03]  /*226e0*/  LOP3.LUT R9, R82, 0x10, RZ, 0x3c, !PT ;  /* 0x0000001052097812 */ /* 0x008fc600078e3cff */
[----:B------:R3:W-:Y:S04]  /*226f0*/  STS.U8 [R15+UR4+0x7380], R11 ;  /* 0x0073800b0f007988 */ /* 0x0007e80008000004 */
[----:B------:R0:W-:Y:S01]  /*22700*/  STS.U8 [R15+UR4+0x3380], R12 ;  /* 0x0033800c0f007988 */ /* 0x0001e20008000004 */
[----:B----4-:R-:W-:-:S03]  /*22710*/  LOP3.LUT R10, R82, 0x20, RZ, 0x3c, !PT ;  /* 0x00000020520a7812 */ /* 0x010fc600078e3cff */
[----:B------:R4:W-:Y:S01]  /*22720*/  STS.U8 [R15+UR4+0xef80], R13 ;  /* 0x00ef800d0f007988 */ /* 0x0009e20008000004 */
[----:B---3--:R-:W-:Y:S02]  /*22730*/  LOP3.LUT R11, R82, 0x30, RZ, 0x3c, !PT ;  /* 0x00000030520b7812 */ /* 0x008fe400078e3cff */
[----:B--2---:R-:W-:Y:S01]  /*22740*/  LOP3.LUT R14, R14, 0x7f, RZ, 0xc0, !PT ;  /* 0x0000007f0e0e7812 */ /* 0x004fe200078ec0ff */
[----:B------:R2:W-:Y:S01]  /*22750*/  STS.U8 [R15+UR4+0xb380], R84 ;  /* 0x00b380540f007988 */ /* 0x0005e20008000004 */
[----:B0-----:R-:W-:-:S03]  /*22760*/  LOP3.LUT R12, R82, 0x40, RZ, 0x3c, !PT ;  /* 0x00000040520c7812 */ /* 0x001fc600078e3cff */
[----:B------:R2:W-:Y:S01]  /*22770*/  STS.U8 [R15+UR4+0xf380], R85 ;  /* 0x00f380550f007988 */ /* 0x0005e20008000004 */
[----:B----4-:R-:W-:-:S03]  /*22780*/  LOP3.LUT R13, R82, 0x50, RZ, 0x3c, !PT ;  /* 0x00000050520d7812 */ /* 0x010fc600078e3cff */
[----:B------:R2:W-:Y:S01]  /*22790*/  STS.U8 [R15+UR4+0x3780], R90 ;  /* 0x0037805a0f007988 */ /* 0x0005e20008000004 */
[----:B------:R-:W-:-:S03]  /*227a0*/  LOP3.LUT R14, R14, 0x60, RZ, 0x3c, !PT ;  /* 0x000000600e0e7812 */ /* 0x000fc600078e3cff */
[----:B------:R2:W-:Y:S04]  /*227b0*/  STS.U8 [R15+UR4+0x7780], R91 ;  /* 0x0077805b0f007988 */ /* 0x0005e80008000004 */
        /* <DEDUP_REMOVED lines=68> */
[----:B------:R2:W-:Y:S01]  /*22c00*/  STS.U8 [R15+UR4+0x21f80], R18 ;  /* 0x021f80120f007988 */ /* 0x0005e20008000004 */
[----:B------:R0:W-:Y:S06]  /*22c10*/  MEMBAR.ALL.CTA ;  /* 0x0000000000007992 */ /* 0x0001ec0000008000 */
[----:B0-----:R-:W0:Y:S01]  /*22c20*/  FENCE.VIEW.ASYNC.S ;  /* 0x00000000000073c6 */ /* 0x001e220000000000 */
[----:B-1----:R-:W-:Y:S01]  /*22c30*/  VIADD R89, R89, 0x7f ;  /* 0x0000007f59597836 */ /* 0x002fe20000000000 */
[----:B0-----:R-:W-:Y:S01]  /*22c40*/  BAR.SYNC.DEFER_BLOCKING 0x0 ;  /* 0x0000000000007b1d */ /* 0x001fe20000010000 */
[----:B------:R-:W-:-:S04]  /*22c50*/  ISETP.NE.U32.AND P0, PT, RZ, UR11, PT ;  /* 0x0000000bff007c0c */ /* 0x000fc8000bf05070 */
[C---:B------:R-:W-:Y:S02]  /*22c60*/  ISETP.LT.OR P1, PT, R89.reuse, 0x80, P0 ;  /* 0x000000805900780c */ /* 0x040fe40000721670 */
[----:B------:R-:W-:-:S11]  /*22c70*/  ISETP.GE.AND P2, PT, R89, 0x100, PT ;  /* 0x000001005900780c */ /* 0x000fd60003f46270 */
[----:B--2---:R-:W-:Y:S05]  /*22c80*/  @P1 BRA `(.L_x_6) ;  /* 0x0000000400781947 */ /* 0x004fea0003800000 */
[----:B------:R-:W-:Y:S02]  /*22c90*/  USHF.R.U32.HI UR44, URZ, 0x4, UR4 ;  /* 0x00000004ff2c7899 */ /* 0x000fe40008011604 */
[----:B------:R-:W-:Y:S02]  /*22ca0*/  UIADD3 UR9, UPT, UPT, UR4, 0x20000, URZ ;  /* 0x0002000004097890 */ /* 0x000fe4000fffe0ff */
[----:B------:R-:W-:Y:S02]  /*22cb0*/  USGXT.U32 UR44, UR44, 0xe ;  /* 0x0000000e2c2c789a */ /* 0x000fe40008000000 */
[----:B------:R-:W-:Y:S02]  /*22cc0*/  USHF.R.U32.HI UR9, URZ, 0x4, UR9 ;  /* 0x00000004ff097899 */ /* 0x000fe40008011609 */
[----:B------:R-:W-:Y:S02]  /*22cd0*/  UIADD3 UR48, UP1, UPT, UR44, 0x100, URZ ;  /* 0x000001002c307890 */ /* 0x000fe4000ff3e0ff */
[----:B------:R-:W-:Y:S01]  /*22ce0*/  USGXT.U32 UR50, UR9, 0xe ;  /* 0x0000000e0932789a */ /* 0x000fe20008000000 */
[----:B------:R-:W-:Y:S01]  /*22cf0*/  UMOV UR8, URZ ;  /* 0x000000ff00087c82 */ /* 0x000fe20008000000 */
[----:B------:R-:W-:Y:S01]  /*22d00*/  UMOV UR45, URZ ;  /* 0x000000ff002d7c82 */ /* 0x000fe20008000000 */
[----:B------:R-:W-:-:S02]  /*22d10*/  UIADD3.X UR49, UPT, UPT, UR8, 0x40004040, URZ, UP1, !UPT ;  /* 0x4000404008317890 */ /* 0x000fc40008ffe4ff */
[----:B------:R-:W-:Y:S01]  /*22d20*/  UIADD3 UR52, UP1, UPT, UR50, 0x2, URZ ;  /* 0x0000000232347890 */ /* 0x000fe2000ff3e0ff */
[----:B------:R-:W-:Y:S01]  /*22d30*/  UMOV UR56, UR6 ;  /* 0x0000000600387c82 */ /* 0x000fe20008000000 */
[----:B------:R-:W-:Y:S02]  /*22d40*/  UMOV UR57, URZ ;  /* 0x000000ff00397c82 */ /* 0x000fe40008000000 */
[----:B------:R-:W-:Y:S01]  /*22d50*/  UIADD3.X UR53, UPT, UPT, UR45, 0x40004040, URZ, UP1, !UPT ;  /* 0x400040402d357890 */ /* 0x000fe20008ffe4ff */
[----:B------:R-:W-:Y:S01]  /*22d60*/  UMOV UR8, UR56 ;  /* 0x0000003800087c82 */ /* 0x000fe20008000000 */
[----:B------:R-:W-:Y:S02]  /*22d70*/  UIADD3.64 UR56, UPT, UPT, UR48, 0x100, URZ ;  /* 0x0000010030387897 */ /* 0x000fe4000fffe0ff */
[----:B------:R-:W-:Y:S02]  /*22d80*/  UIADD3.64 UR64, UPT, UPT, UR52, 0x2, URZ ;  /* 0x0000000234407897 */ /* 0x000fe4000fffe0ff */
[----:B------:R-:W-:-:S02]  /*22d90*/  UIADD3.64 UR58, UPT, UPT, UR48, 0x200, URZ ;  /* 0x00000200303a7897 */ /* 0x000fc4000fffe0ff */
[----:B------:R-:W-:Y:S01]  /*22da0*/  UIADD3.64 UR68, UPT, UPT, UR52, 0x4, URZ ;  /* 0x0000000434447897 */ /* 0x000fe2000fffe0ff */
[----:B------:R-:W-:Y:S01]  /*22db0*/  UMOV UR18, 0x0 ;  /* 0x0000000000127882 */ /* 0x000fe20000000000 */
[----:B------:R-:W-:Y:S01]  /*22dc0*/  UMOV UR19, 0x8108490 ;  /* 0x0810849000137882 */ /* 0x000fe20000000000 */
[----:B------:R-:W-:Y:S02]  /*22dd0*/  UIADD3 UR12, UPT, UPT, UR5, 0x40, URZ ;  /* 0x00000040050c7890 */ /* 0x000fe4000fffe0ff */
[----:B------:R-:W-:Y:S01]  /*22de0*/  UIADD3.64 UR60, UPT, UPT, UR48, 0x300, URZ ;  /* 0x00000300303c7897 */ /* 0x000fe2000fffe0ff */
[----:B------:R-:W-:Y:S01]  /*22df0*/  UMOV UR45, 0x40004040 ;  /* 0x40004040002d7882 */ /* 0x000fe20000000000 */
[----:B------:R-:W-:Y:S01]  /*22e00*/  UMOV UR51, 0x40004040 ;  /* 0x4000404000337882 */ /* 0x000fe20000000000 */
[----:B------:R-:W-:Y:S02]  /*22e10*/  UIADD3 UR76, UPT, UPT, UR5, 0x40, URZ ;  /* 0x00000040054c7890 */ /* 0x000fe4000fffe0ff */
[----:B------:R0:W-:Y:S01]  /*22e20*/  UTCQMMA gdesc[UR44], gdesc[UR50], tmem[UR5], tmem[UR18], idesc[UR19], !UPT ;  /* 0x00ff12322c0075ea */ /* 0x0001e2000f800305 */
[----:B------:R-:W-:Y:S01]  /*22e30*/  UIADD3.64 UR62, UPT, UPT, UR48, 0x400, URZ ;  /* 0x00000400303e7897 */ /* 0x000fe2000fffe0ff */
[----:B------:R-:W-:Y:S01]  /*22e40*/  UMOV UR26, 0x0 ;  /* 0x00000000001a7882 */ /* 0x000fe20000000000 */
[----:B------:R-:W-:Y:S01]  /*22e50*/  UMOV UR27, 0x8108490 ;  /* 0x08108490001b7882 */ /* 0x000fe20000000000 */
[----:B------:R-:W-:-:S02]  /*22e60*/  UIADD3 UR75, UPT, UPT, UR5, 0x40, URZ ;  /* 0x00000040054b7890 */ /* 0x000fc4000fffe0ff */
[----:B------:R1:W-:Y:S01]  /*22e70*/  UTCQMMA gdesc[UR48], gdesc[UR52], tmem[UR5], tmem[UR26], idesc[UR27], UPT ;  /* 0x00ff1a34300075ea */ /* 0x0003e2000b800305 */
[----:B------:R-:W-:Y:S01]  /*22e80*/  UIADD3.64 UR66, UPT, UPT, UR48, 0x500, URZ ;  /* 0x0000050030427897 */ /* 0x000fe2000fffe0ff */
[----:B------:R-:W-:Y:S01]  /*22e90*/  UMOV UR38, 0x0 ;  /* 0x0000000000267882 */ /* 0x000fe20000000000 */
[----:B------:R-:W-:Y:S01]  /*22ea0*/  UMOV UR39, 0x8108490 ;  /* 0x0810849000277882 */ /* 0x000fe20000000000 */
[----:B------:R-:W-:Y:S02]  /*22eb0*/  UIADD3 UR74, UPT, UPT, UR5, 0x40, URZ ;  /* 0x00000040054a7890 */ /* 0x000fe4000fffe0ff */
[----:B------:R2:W-:Y:S01]  /*22ec0*/  UTCQMMA gdesc[UR56], gdesc[UR64], tmem[UR5], tmem[UR38], idesc[UR39], UPT ;  /* 0x00ff2640380075ea */ /* 0x0005e2000b800305 */
[----:B0-----:R-:W-:Y:S02]  /*22ed0*/  UIADD3.64 UR44, UPT, UPT, UR48, 0x600, URZ ;  /* 0x00000600302c7897 */ /* 0x001fe4000fffe0ff */
[----:B------:R-:W-:Y:S02]  /*22ee0*/  UIADD3 UR73, UPT, UPT, UR5, 0x80, URZ ;  /* 0x0000008005497890 */ /* 0x000fe4000fffe0ff */
[----:B------:R-:W-:Y:S01]  /*22ef0*/  UIADD3.64 UR18, UPT, UPT, UR48, 0x700, URZ ;  /* 0x0000070030127897 */ /* 0x000fe2000fffe0ff */
[----:B------:R-:W-:Y:S01]  /*22f00*/  UMOV UR30, 0x0 ;  /* 0x00000000001e7882 */ /* 0x000fe20000000000 */
[----:B------:R-:W-:Y:S01]  /*22f10*/  UMOV UR31, 0x8108490 ;  /* 0x08108490001f7882 */ /* 0x000fe20000000000 */
[----:B------:R-:W-:-:S02]  /*22f20*/  UIADD3 UR72, UPT, UPT, UR5, 0x80, URZ ;  /* 0x0000008005487890 */ /* 0x000fc4000fffe0ff */
[----:B------:R0:W-:Y:S01]  /*22f30*/  UTCQMMA gdesc[UR58], gdesc[UR68], tmem[UR5], tmem[UR30], idesc[UR31], UPT ;  /* 0x00ff1e443a0075ea */ /* 0x0001e2000b800305 */
[----:B-1----:R-:W-:Y:S02]  /*22f40*/  UIADD3.64 UR26, UPT, UPT, UR48, 0x800, URZ ;  /* 0x00000800301a7897 */ /* 0x002fe4000fffe0ff */
[----:B------:R-:W-:Y:S02]  /*22f50*/  UIADD3 UR71, UPT, UPT, UR5, 0x80, URZ ;  /* 0x0000008005477890 */ /* 0x000fe4000fffe0ff */
[----:B--2---:R-:W-:Y:S01]  /*22f60*/  UIADD3.64 UR56, UPT, UPT, UR48, 0x900, URZ ;  /* 0x0000090030387897 */ /* 0x004fe2000fffe0ff */
[----:B------:R-:W-:Y:S01]  /*22f70*/  UMOV UR22, 0x0 ;  /* 0x0000000000167882 */ /* 0x000fe20000000000 */
[----:B------:R-:W-:Y:S01]  /*22f80*/  UMOV UR23, 0x8108490 ;  /* 0x0810849000177882 */ /* 0x000fe20000000000 */
[----:B------:R-:W-:Y:S01]  /*22f90*/  UIADD3 UR70, UPT, UPT, UR5, 0x80, URZ ;  /* 0x0000008005467890 */ /* 0x000fe2000fffe0ff */
[----:B------:R1:W-:Y:S01]  /*22fa0*/  UTCQMMA gdesc[UR60], gdesc[UR50], tmem[UR12], tmem[UR22], idesc[UR23], !UPT ;  /* 0x00ff16323c0075ea */ /* 0x0003e2000f80030c */
[----:B------:R-:W-:Y:S01]  /*22fb0*/  UIADD3.64 UR38, UPT, UPT, UR48, 0xa00, URZ ;  /* 0x00000a0030267897 */ /* 0x000fe2000fffe0ff */
[----:B------:R-:W-:Y:S01]  /*22fc0*/  UMOV UR16, 0x0 ;  /* 0x0000000000107882 */ /* 0x000fe20000000000 */
[----:B------:R-:W-:Y:S01]  /*22fd0*/  UMOV UR17, 0x8108490 ;  /* 0x0810849000117882 */ /* 0x000fe20000000000 */
[----:B------:R-:W-:Y:S01]  /*22fe0*/  UIADD3 UR13, UPT, UPT, UR5, 0xc0, URZ ;  /* 0x000000c0050d7890 */ /* 0x000fe2000fffe0ff */
[----:B------:R2:W-:Y:S01]  /*22ff0*/  UTCQMMA gdesc[UR62], gdesc[UR52], tmem[UR76], tmem[UR16], idesc[UR17], UPT ;  /* 0x00ff10343e0075ea */ /* 0x0005e2000b80034c */
[----:B0-----:R-:W-:Y:S01]  /*23000*/  UIADD3.64 UR58, UPT, UPT, UR48, 0xb00, URZ ;  /* 0x00000b00303a7897 */ /* 0x001fe2000fffe0ff */
[----:B------:R-:W-:Y:S01]  /*23010*/  UMOV UR34, 0x0 ;  /* 0x0000000000227882 */ /* 0x000fe20000000000 */
[----:B------:R-:W-:Y:S01]  /*23020*/  UMOV UR35, 0x8108490 ;  /* 0x0810849000237882 */ /* 0x000fe20000000000 */
[----:B------:R-:W-:Y:S01]  /*23030*/  UIADD3 UR11, UPT, UPT, UR5, 0xc0, URZ ;  /* 0x000000c0050b7890 */ /* 0x000fe2000fffe0ff */
[----:B------:R2:W-:Y:S01]  /*23040*/  UTCQMMA gdesc[UR66], gdesc[UR64], tmem[UR75], tmem[UR34], idesc[UR35], UPT ;  /* 0x00ff2240420075ea */ /* 0x0005e2000b80034b */
[----:B------:R-:W-:Y:S01]  /*23050*/  UIADD3.64 UR30, UPT, UPT, UR48, 0xc00, URZ ;  /* 0x00000c00301e7897 */ /* 0x000fe2000fffe0ff */
[----:B------:R-:W-:Y:S01]  /*23060*/  UMOV UR24, 0x0 ;  /* 0x0000000000187882 */ /* 0x000fe20000000000 */
[----:B------:R-:W-:Y:S01]  /*23070*/  UMOV UR25, 0x8108490 ;  /* 0x0810849000197882 */ /* 0x000fe20000000000 */
[----:B------:R-:W-:Y:S01]  /*23080*/  UIADD3 UR10, UPT, UPT, UR5, 0xc0, URZ ;  /* 0x000000c0050a7890 */ /* 0x000fe2000fffe0ff */
[----:B------:R2:W-:Y:S01]  /*23090*/  UTCQMMA gdesc[UR44], gdesc[UR68], tmem[UR74], tmem[UR24], idesc[UR25], UPT ;  /* 0x00ff18442c0075ea */ /* 0x0005e2000b80034a */
[----:B-1----:R-:W-:Y:S01]  /*230a0*/  UIADD3.64 UR22, UPT, UPT, UR48, 0xd00, URZ ;  /* 0x00000d0030167897 */ /* 0x002fe2000fffe0ff */
[----:B------:R-:W-:Y:S01]  /*230b0*/  UMOV UR20, 0x0 ;  /* 0x0000000000147882 */ /* 0x000fe20000000000 */
[----:B------:R-:W-:Y:S01]  /*230c0*/  UMOV UR21, 0x8108490 ;  /* 0x0810849000157882 */ /* 0x000fe20000000000 */
[----:B------:R-:W-:Y:S01]  /*230d0*/  UIADD3 UR9, UPT, UPT, UR5, 0xc0, URZ ;  /* 0x000000c005097890 */ /* 0x000fe2000fffe0ff */
[----:B------:R2:W-:Y:S01]  /*230e0*/  UTCQMMA gdesc[UR18], gdesc[UR50], tmem[UR73], tmem[UR20], idesc[UR21], !UPT ;  /* 0x00ff1432120075ea */ /* 0x0005e2000f800349 */
[----:B------:R-:W-:Y:S01]  /*230f0*/  UIADD3.64 UR48, UPT, UPT, UR48, 0xe00, URZ ;  /* 0x00000e0030307897 */ /* 0x000fe2000fffe0ff */
[----:B------:R-:W-:Y:S01]  /*23100*/  UMOV UR28, 0x0 ;  /* 0x00000000001c7882 */ /* 0x000fe20000000000 */
[----:B------:R-:W-:Y:S01]  /*23110*/  UMOV UR29, 0x8108490 ;  /* 0x08108490001d7882 */ /* 0x000fe20000000000 */
[----:B------:R-:W-:Y:S01]  /*23120*/  UMOV UR36, 0x0 ;  /* 0x0000000000247882 */ /* 0x000fe20000000000 */
[----:B------:R-:W-:Y:S01]  /*23130*/  UMOV UR37, 0x8108490 ;  /* 0x0810849000257882 */ /* 0x000fe20000000000 */
[----:B------:R-:W-:Y:S01]  /*23140*/  UMOV UR32, 0x0 ;  /* 0x0000000000207882 */ /* 0x000fe20000000000 */
[----:B------:R-:W-:Y:S01]  /*23150*/  UMOV UR33, 0x8108490 ;  /* 0x0810849000217882 */ /* 0x000fe20000000000 */
[----:B------:R2:W-:Y:S01]  /*23160*/  UTCQMMA gdesc[UR26], gdesc[UR52], tmem[UR72], tmem[UR28], idesc[UR29], UPT ;  /* 0x00ff1c341a0075ea */ /* 0x0005e2000b800348 */
        /* <DEDUP_REMOVED lines=8> */
[----:B------:R2:W-:Y:S01]  /*231f0*/  UTCQMMA gdesc[UR58], gdesc[UR50], tmem[UR13], tmem[UR40], idesc[UR41], !UPT ;  /* 0x00ff28323a0075ea */ /* 0x0005e2000f80030d */
[----:B------:R-:W-:Y:S01]  /*23200*/  UMOV UR54, 0x0 ;  /* 0x0000000000367882 */ /* 0x000fe20000000000 */
[----:B------:R-:W-:Y:S01]  /*23210*/  UMOV UR55, 0x8108490 ;  /* 0x0810849000377882 */ /* 0x000fe20000000000 */
[----:B------:R2:W-:Y:S01]  /*23220*/  UTCQMMA gdesc[UR30], gdesc[UR52], tmem[UR11], tmem[UR42], idesc[UR43], UPT ;  /* 0x00ff2a341e0075ea */ /* 0x0005e2000b80030b */
[----:B------:R2:W-:Y:S01]  /*23230*/  UTCQMMA gdesc[UR22], gdesc[UR64], tmem[UR10], tmem[UR46], idesc[UR47], UPT ;  /* 0x00ff2e40160075ea */ /* 0x0005e2000b80030a */
[----:B------:R2:W-:Y:S01]  /*23240*/  UTCQMMA gdesc[UR48], gdesc[UR68], tmem[UR9], tmem[UR54], idesc[UR55], UPT ;  /* 0x00ff3644300075ea */ /* 0x0005e2000b800309 */
[----:B------:R2:W-:Y:S01]  /*23250*/  UTCBAR [UR8], URZ ;  /* 0x000000ff080073e9 */ /* 0x0005e200080000ff */
[----:B------:R-:W-:Y:S01]  /*23260*/  NOP ;  /* 0x0000000000007918 */ /* 0x000fe20000000000 */
.L_x_6:
[----:B--2---:R-:W-:Y:S01]  /*23270*/  UMOV UR8, URZ ;  /* 0x000000ff00087c82 */ /* 0x004fe20008000000 */
[----:B------:R-:W-:Y:S05]  /*23280*/  @!P2 BRA `(.L_x_7) ;  /* 0x0000026400c4a947 */ /* 0x000fea0003800000 */
[----:B------:R-:W-:Y:S01]  /*23290*/  SHF.R.S32.HI R18, RZ, 0x1f, R89 ;  /* 0x0000001fff127819 */ /* 0x000fe20000011459 */
[----:B------:R-:W-:Y:S01]  /*232a0*/  UIADD3 UR10, UPT, UPT, UR4, 0x10000, URZ ;  /* 0x00010000040a7890 */ /* 0x000fe2000fffe0ff */
[----:B-----5:R-:W-:Y:S01]  /*232b0*/  IMAD.SHL.U32 R16, R16, 0x80, RZ ;  /* 0x0000008010107824 */ /* 0x020fe200078e00ff */
[----:B------:R-:W-:Y:S01]  /*232c0*/  UIADD3 UR11, UPT, UPT, UR4, 0x22000, URZ ;  /* 0x00022000040b7890 */ /* 0x000fe2000fffe0ff */
[----:B------:R-:W-:Y:S01]  /*232d0*/  LEA.HI R18, R18, R89, RZ, 0x7 ;  /* 0x0000005912127211 */ /* 0x000fe200078f38ff */
[----:B------:R-:W-:Y:S01]  /*232e0*/  USHF.R.U32.HI UR10, URZ, 0x4, UR10 ;  /* 0x00000004ff0a7899 */ /* 0x000fe2000801160a */
[----:B------:R-:W-:Y:S01]  /*232f0*/  IMAD.SHL.U32 R17, R17, 0x80, RZ ;  /* 0x0000008011117824 */ /* 0x000fe200078e00ff */
[----:B------:R-:W-:Y:S01]  /*23300*/  USHF.R.U32.HI UR11, URZ, 0x4, UR11 ;  /* 0x00000004ff0b7899 */ /* 0x000fe2000801160b */
[----:B------:R-:W-:Y:S01]  /*23310*/  SHF.R.S32.HI R18, RZ, 0x7, R18 ;  /* 0x00000007ff127819 */ /* 0x000fe20000011412 */
[----:B------:R-:W-:Y:S01]  /*23320*/  USGXT.U32 UR10, UR10, 0xe ;  /* 0x0000000e0a0a789a */ /* 0x000fe20008000000 */
[----:B------:R-:W-:Y:S01]  /*23330*/  IMAD.MOV.U32 R20, RZ, RZ, RZ ;  /* 0x000000ffff147224 */ /* 0x000fe200078e00ff */
[----:B------:R-:W-:Y:S01]  /*23340*/  USGXT.U32 UR12, UR11, 0xe ;  /* 0x0000000e0b0c789a */ /* 0x000fe20008000000 */
[----:B------:R-:W-:Y:S01]  /*23350*/  VIMNMX R18, PT, PT, R18, 0x2, !PT ;  /* 0x0000000212127848 */ /* 0x000fe20007fe0100 */
[----:B------:R-:W-:Y:S01]  /*23360*/  UIADD3 UR16, UP1, UPT, UR10, 0x100, URZ ;  /* 0x000001000a107890 */ /* 0x000fe2000ff3e0ff */
[----:B------:R-:W-:Y:S01]  /*23370*/  SHF.R.S32.HI R19, RZ, 0x1f, R17 ;  /* 0x0000001fff137819 */ /* 0x000fe20000011411 */
[----:B------:R-:W-:-:S02]  /*23380*/  UIADD3 UR18, UP2, UPT, UR12, 0x2, URZ ;  /* 0x000000020c127890 */ /* 0x000fc4000ff5e0ff */
[----:B------:R-:W-:Y:S01]  /*23390*/  VIADD R18, R18, 0xfffffffe ;  /* 0xfffffffe12127836 */ /* 0x000fe20000000000 */
[----:B------:R-:W-:Y:S01]  /*233a0*/  UMOV UR8, URZ ;  /* 0x000000ff00087c82 */ /* 0x000fe20008000000 */
[----:B------:R-:W-:Y:S01]  /*233b0*/  UMOV UR9, URZ ;  /* 0x000000ff00097c82 */ /* 0x000fe20008000000 */
[----:B------:R-:W-:Y:S02]  /*233c0*/  UIADD3.X UR17, UPT, UPT, UR8, 0x40004040, URZ, UP1, !UPT ;  /* 0x4000404008117890 */ /* 0x000fe40008ffe4ff */
[----:B------:R0:W-:Y:S01]  /*233d0*/  STL [R1+0x18e4], R18 ;  /* 0x0018e41201007387 */ /* 0x0001e20000100800 */
[----:B------:R-:W-:Y:S02]  /*233e0*/  UIADD3.X UR19, UPT, UPT, UR9, 0x40004040, URZ, UP2, !UPT ;  /* 0x4000404009137890 */ /* 0x000fe400097fe4ff */
[----:B------:R-:W-:Y:S01]  /*233f0*/  UIADD3.64 UR20, UPT, UPT, UR16, 0x100, URZ ;  /* 0x0000010010147897 */ /* 0x000fe2000fffe0ff */
[----:B------:R1:W-:Y:S01]  /*23400*/  STL [R1+0x18d0], RZ ;  /* 0x0018d0ff01007387 */ /* 0x0003e20000100800 */
[----:B------:R-:W-:Y:S01]  /*23410*/  UMOV UR9, 0x1 ;  /* 0x0000000100097882 */ /* 0x000fe20000000000 */
[----:B------:R-:W-:-:S02]  /*23420*/  UIADD3.64 UR22, UPT, UPT, UR18, 0x2, URZ ;  /* 0x0000000212167897 */ /* 0x000fc4000fffe0ff */
[----:B------:R-:W-:Y:S01]  /*23430*/  UIADD3.64 UR24, UPT, UPT, UR16, 0x200, URZ ;  /* 0x0000020010187897 */ /* 0x000fe2000fffe0ff */
[----:B0-----:R-:W-:Y:S01]  /*23440*/  SHF.R.S32.HI R18, RZ, 0x1f, R16 ;  /* 0x0000001fff127819 */ /* 0x001fe20000011410 */
[----:B------:R-:W-:Y:S02]  /*23450*/  UIADD3.64 UR26, UPT, UPT, UR18, 0x4, URZ ;  /* 0x00000004121a7897 */ /* 0x000fe4000fffe0ff */
[----:B------:R-:W-:Y:S02]  /*23460*/  UIADD3.64 UR28, UPT, UPT, UR16, 0x300, URZ ;  /* 0x00000300101c7897 */ /* 0x000fe4000fffe0ff */
[----:B------:R-:W-:Y:S02]  /*23470*/  UIADD3.64 UR30, UPT, UPT, UR16, 0x400, URZ ;  /* 0x00000400101e7897 */ /* 0x000fe4000fffe0ff */
[----:B------:R-:W-:Y:S02]  /*23480*/  UIADD3.64 UR32, UPT, UPT, UR16, 0x500, URZ ;  /* 0x0000050010207897 */ /* 0x000fe4000fffe0ff */
[----:B------:R-:W-:-:S02]  /*23490*/  UIADD3.64 UR34, UPT, UPT, UR16, 0x600, URZ ;  /* 0x0000060010227897 */ /* 0x000fc4000fffe0ff */
[----:B------:R-:W-:Y:S02]  /*234a0*/  UIADD3.64 UR36, UPT, UPT, UR16, 0x700, URZ ;  /* 0x0000070010247897 */ /* 0x000fe4000fffe0ff */
[----:B------:R-:W-:Y:S02]  /*234b0*/  UIADD3.64 UR38, UPT, UPT, UR16, 0x800, URZ ;  /* 0x0000080010267897 */ /* 0x000fe4000fffe0ff */
[----:B------:R-:W-:Y:S02]  /*234c0*/  UIADD3.64 UR40, UPT, UPT, UR16, 0x900, URZ ;  /* 0x0000090010287897 */ /* 0x000fe4000fffe0ff */
[----:B------:R-:W-:Y:S02]  /*234d0*/  UIADD3.64 UR42, UPT, UPT, UR16, 0xa00, URZ ;  /* 0x00000a00102a7897 */ /* 0x000fe4000fffe0ff */
[----:B------:R-:W-:Y:S02]  /*234e0*/  UIADD3.64 UR44, UPT, UPT, UR16, 0xb00, URZ ;  /* 0x00000b00102c7897 */ /* 0x000fe4000fffe0ff */
[----:B------:R-:W-:-:S02]  /*234f0*/  UIADD3.64 UR46, UPT, UPT, UR16, 0xc00, URZ ;  /* 0x00000c00102e7897 */ /* 0x000fc4000fffe0ff */
[----:B------:R-:W-:Y:S02]  /*23500*/  UIADD3.64 UR48, UPT, UPT, UR16, 0xd00, URZ ;  /* 0x00000d0010307897 */ /* 0x000fe4000fffe0ff */
[----:B------:R-:W-:Y:S01]  /*23510*/  UIADD3.64 UR50, UPT, UPT, UR16, 0xe00, URZ ;  /* 0x00000e0010327897 */ /* 0x000fe2000fffe0ff */
[----:B------:R-:W-:Y:S01]  /*23520*/  UMOV UR11, URZ ;  /* 0x000000ff000b7c82 */ /* 0x000fe20008000000 */
[----:B-1----:R-:W-:-:S10]  /*23530*/  UMOV UR13, 0x40004040 ;  /* 0x40004040000d7882 */ /* 0x002fd40000000000 */
.L_x_10:
[----:B------:R-:W2:Y:S04]  /*23540*/  LDL.LU R24, [R1+0x808] ;  /* 0x0008080001187983 */ /* 0x000ea80000300800 */
[----:B------:R-:W3:Y:S04]  /*23550*/  LDL.LU R25, [R1+0x17a8] ;  /* 0x0017a80001197983 */ /* 0x000ee80000300800 */
[----:B------:R-:W4:Y:S04]  /*23560*/  LDL.LU R23, [R1+0x17a4] ;  /* 0x0017a40001177983 */ /* 0x000f280000300800 */
[----:B-----5:R-:W5:Y:S04]  /*23570*/  LDL.LU R22, [R1+0x17a0] ;  /* 0x0017a00001167983 */ /* 0x020f680000300800 */
[----:B0-----:R-:W3:Y:S04]  /*23580*/  LDL.LU R19, [R1+0x179c] ;  /* 0x00179c0001137983 */ /* 0x001ee80000300800 */
[----:B------:R-:W3:Y:S01]  /*23590*/  LDL.LU R26, [R1+0x7fc] ;  /* 0x0007fc00011a7983 */ /* 0x000ee20000300800 */
[----:B------:R-:W-:-:S03]  /*235a0*/  IMAD.U32 R20, R20, -0x80000000, RZ ;  /* 0x8000000014147824 */ /* 0x000fc600078e00ff */
[----:B------:R-:W3:Y:S04]  /*235b0*/  LDL.LU R46, [R1+0x1794] ;  /* 0x00179400012e7983 */ /* 0x000ee80000300800 */
[----:B------:R-:W3:Y:S04]  /*235c0*/  LDL.LU R44, [R1+0x804] ;  /* 0x00080400012c7983 */ /* 0x000ee80000300800 */
[----:B------:R-:W3:Y:S01]  /*235d0*/  LDL.LU R43, [R1+0x178c] ;  /* 0x00178c00012b7983 */ /* 0x000ee20000300800 */
[----:B--2---:R-:W-:-:S05]  /*235e0*/  IADD3 R24, P4, PT, R17, R24, RZ ;  /* 0x0000001811187210 */ /* 0x004fca0007f9e0ff */
[----:B------:R0:W-:Y:S04]  /*235f0*/  STL [R1+0x808], R24 ;  /* 0x0008081801007387 */ /* 0x0001e80000100800 */
        /* <DEDUP_REMOVED lines=13> */
[----:B---3--:R-:W-:-:S03]  /*236d0*/  IADD3 R25, P6, PT, R17, R25, RZ ;  /* 0x0000001911197210 */ /* 0x008fc60007fde0ff */
[----:B------:R-:W3:Y:S04]  /*236e0*/  LDL.LU R29, [R1+0x1754] ;  /* 0x00175400011d7983 */ /* 0x000ee80000300800 */
[----:B------:R-:W3:Y:S04]  /*236f0*/  LDL.LU R28, [R1+0x1770] ;  /* 0x00177000011c7983 */ /* 0x000ee80000300800 */
[----:B------:R-:W3:Y:S04]  /*23700*/  LDL.LU R27, [R1+0x174c] ;  /* 0x00174c00011b7983 */ /* 0x000ee80000300800 */
[----:B0-----:R-:W3:Y:S01]  /*23710*/  LDL.LU R24, [R1+0x1768] ;  /* 0x0017680001187983 */ /* 0x001ee20000300800 */
[----:B----4-:R-:W-:-:S03]  /*23720*/  IADD3 R23, P1, PT, R17, R23, RZ ;  /* 0x0000001711177210 */ /* 0x010fc60007f3e0ff */
[----:B------:R0:W-:Y:S01]  /*23730*/  STL [R1+0x17a8], R25 ;  /* 0x0017a81901007387 */ /* 0x0001e20000100800 */
[----:B-----5:R-:W-:-:S03]  /*23740*/  IADD3 R22, P2, PT, R17, R22, RZ ;  /* 0x0000001611167210 */ /* 0x020fc60007f5e0ff */
[----:B0-----:R-:W4:Y:S04]  /*23750*/  LDL.LU R25, [R1+0x1744] ;  /* 0x0017440001197983 */ /* 0x001f280000300800 */
[----:B------:R0:W-:Y:S04]  /*23760*/  STL [R1+0x17a4], R23 ;  /* 0x0017a41701007387 */ /* 0x0001e80000100800 */
[----:B0-----:R-:W5:Y:S04]  /*23770*/  LDL.LU R23, [R1+0x1760] ;  /* 0x0017600001177983 */ /* 0x001f680000300800 */
[----:B------:R0:W-:Y:S04]  /*23780*/  STL [R1+0x17a0], R22 ;  /* 0x0017a01601007387 */ /* 0x0001e80000100800 */
[----:B0-----:R-:W5:Y:S01]  /*23790*/  LDL.LU R22, [R1+0x173c] ;  /* 0x00173c0001167983 */ /* 0x001f620000300800 */
[----:B------:R-:W-:-:S02]  /*237a0*/  SHF.R.S32.HI R45, RZ, 0x1f, R17 ;  /* 0x0000001fff2d7819 */ /* 0x000fc40000011411 */
[----:B------:R-:W-:-:S03]  /*237b0*/  IADD3 R19, P3, PT, R17, R19, RZ ;  /* 0x0000001311137210 */ /* 0x000fc60007f7e0ff */
[----:B------:R-:W-:Y:S02]  /*237c0*/  IMAD.X R26, R45, 0x1, R26, P4 ;  /* 0x000000012d1a7824 */ /* 0x000fe400020e061a */
[----:B------:R0:W-:Y:S01]  /*237d0*/  STL [R1+0x179c], R19 ;  /* 0x00179c1301007387 */ /* 0x0001e20000100800 */
[----:B------:R-:W-:Y:S01]  /*237e0*/  IADD3 R46, P4, PT, R17, R46, RZ ;  /* 0x0000002e112e7210 */ /* 0x000fe20007f9e0ff */
[----:B------:R-:W-:Y:S01]  /*237f0*/  IMAD.X R44, R45, 0x1, R44, P6 ;  /* 0x000000012d2c7824 */ /* 0x000fe200030e062c */
[----:B------:R-:W-:Y:S01]  /*23800*/  IADD3 R43, P6, PT, R17, R43, RZ ;  /* 0x0000002b112b7210 */ /* 0x000fe20007fde0ff */
[----:B0-----:R-:W5:Y:S04]  /*23810*/  LDL.LU R19, [R1+0x1758] ;  /* 0x0017580001137983 */ /* 0x001f680000300800 */
[----:B------:R0:W-:Y:S04]  /*23820*/  STL [R1+0x7fc], R26 ;  /* 0x0007fc1a01007387 */ /* 0x0001e80000100800 */
[----:B0-----:R-:W5:Y:S04]  /*23830*/  LDL.LU R26, [R1+0x1734] ;  /* 0x00173400011a7983 */ /* 0x001f680000300800 */
[----:B------:R-:W-:Y:S04]  /*23840*/  STL [R1+0x1794], R46 ;  /* 0x0017942e01007387 */ /* 0x000fe80000100800 */
[----:B------:R-:W-:Y:S04]  /*23850*/  STL [R1+0x804], R44 ;  /* 0x0008042c01007387 */ /* 0x000fe80000100800 */
[----:B------:R-:W-:Y:S01]  /*23860*/  STL [R1+0x178c], R43 ;  /* 0x00178c2b01007387 */ /* 0x000fe20000100800 */
[----:B--2---:R-:W-:Y:S01]  /*23870*/  IMAD.X R42, R45, 0x1, R42, P1 ;  /* 0x000000012d2a7824 */ /* 0x004fe200008e062a */
[----:B------:R-:W-:-:S04]  /*23880*/  IADD3 R41, P1, PT, R17, R41, RZ ;  /* 0x0000002911297210 */ /* 0x000fc80007f3e0ff */
[----:B------:R-:W-:Y:S01]  /*23890*/  STL [R1+0x800], R42 ;  /* 0x0008002a01007387 */ /* 0x000fe20000100800 */
[----:B------:R-:W-:-:S03]  /*238a0*/  IMAD.X R40, R45, 0x1, R40, P2 ;  /* 0x000000012d287824 */ /* 0x000fc600010e0628 */
[----:B------:R-:W-:Y:S01]  /*238b0*/  STL [R1+0x1784], R41 ;  /* 0x0017842901007387 */ /* 0x000fe20000100800 */
[----:B------:R-:W-:-:S03]  /*238c0*/  IADD3 R39, P2, PT, R17, R39, RZ ;  /* 0x0000002711277210 */ /* 0x000fc60007f5e0ff */
        /* <DEDUP_REMOVED lines=19> */
[----:B---3--:R-:W-:-:S03]  /*23a00*/  IADD3 R29, P2, PT, R17, R29, RZ ;  /* 0x0000001d111d7210 */ /* 0x008fc60007f5e0ff */
[----:B------:R-:W-:Y:S01]  /*23a10*/  STL [R1+0x1778], R30 ;  /* 0x0017781e01007387 */ /* 0x000fe20000100800 */
[----:B------:R-:W-:-:S03]  /*23a20*/  IMAD.X R28, R45, 0x1, R28, P3 ;  /* 0x000000012d1c7824 */ /* 0x000fc600018e061c */
[----:B------:R-:W-:Y:S01]  /*23a30*/  STL [R1+0x1754], R29 ;  /* 0x0017541d01007387 */ /* 0x000fe20000100800 */
[----:B------:R-:W-:-:S03]  /*23a40*/  IADD3 R27, P3, PT, R17, R27, RZ ;  /* 0x0000001b111b7210 */ /* 0x000fc60007f7e0ff */
[----:B------:R-:W2:Y:S01]  /*23a50*/  LDL.LU R47, [R1+0x1750] ;  /* 0x00175000012f7983 */ /* 0x000ea20000300800 */
[----:B------:R-:W-:-:S03]  /*23a60*/  IMAD.X R24, R45, 0x1, R24, P4 ;  /* 0x000000012d187824 */ /* 0x000fc600020e0618 */
[----:B------:R-:W-:Y:S04]  /*23a70*/  STL [R1+0x1770], R28 ;  /* 0x0017701c01007387 */ /* 0x000fe80000100800 */
[----:B------:R0:W-:Y:S04]  /*23a80*/  STL [R1+0x1768], R24 ;  /* 0x0017681801007387 */ /* 0x0001e80000100800 */
[----:B------:R-:W-:Y:S01]  /*23a90*/  STL [R1+0x174c], R27 ;  /* 0x00174c1b01007387 */ /* 0x000fe20000100800 */
[----:B----4-:R-:W-:-:S03]  /*23aa0*/  IADD3 R25, P4, PT, R17, R25, RZ ;  /* 0x0000001911197210 */ /* 0x010fc60007f9e0ff */
[----:B0-----:R-:W3:Y:S04]  /*23ab0*/  LDL.LU R24, [R1+0x172c] ;  /* 0x00172c0001187983 */ /* 0x001ee80000300800 */
[----:B------:R0:W-:Y:S01]  /*23ac0*/  STL [R1+0x1744], R25 ;  /* 0x0017441901007387 */ /* 0x0001e20000100800 */
[----:B-----5:R-:W-:-:S03]  /*23ad0*/  IMAD.X R23, R45, 0x1, R23, P6 ;  /* 0x000000012d177824 */ /* 0x020fc600030e0617 */
[----:B0-----:R-:W4:Y:S04]  /*23ae0*/  LDL.LU R25, [R1+0x1748] ;  /* 0x0017480001197983 */ /* 0x001f280000300800 */
[----:B------:R0:W-:Y:S01]  /*23af0*/  STL [R1+0x1760], R23 ;  /* 0x0017601701007387 */ /* 0x0001e20000100800 */
[----:B------:R-:W-:-:S03]  /*23b00*/  IADD3 R22, P6, PT, R17, R22, RZ ;  /* 0x0000001611167210 */ /* 0x000fc60007fde0ff */
[----:B0-----:R-:W5:Y:S04]  /*23b10*/  LDL.LU R23, [R1+0x1724] ;  /* 0x0017240001177983 */ /* 0x001f680000300800 */
[----:B------:R0:W-:Y:S04]  /*23b20*/  STL [R1+0x173c], R22 ;  /* 0x00173c1601007387 */ /* 0x0001e80000100800 */
[----:B0-----:R-:W5:Y:S01]  /*23b30*/  LDL.LU R22, [R1+0x1740] ;  /* 0x0017400001167983 */ /* 0x001f620000300800 */
[----:B------:R-:W-:-:S05]  /*23b40*/  IMAD.X R19, R45, 0x1, R19, P1 ;  /* 0x000000012d137824 */ /* 0x000fca00008e0613 */
[----:B------:R0:W-:Y:S01]  /*23b50*/  STL [R1+0x1758], R19 ;  /* 0x0017581301007387 */ /* 0x0001e20000100800 */
[----:B------:R-:W-:-:S03]  /*23b60*/  IADD3 R26, P1, PT, R17, R26, RZ ;  /* 0x0000001a111a7210 */ /* 0x000fc60007f3e0ff */
[----:B0-----:R-:W5:Y:S04]  /*23b70*/  LDL.LU R19, [R1+0x171c] ;  /* 0x00171c0001137983 */ /* 0x001f680000300800 */
[----:B------:R-:W5:Y:S04]  /*23b80*/  LDL.LU R46, [R1+0x1738] ;  /* 0x00173800012e7983 */ /* 0x000f680000300800 */
[----:B------:R-:W5:Y:S04]  /*23b90*/  LDL.LU R44, [R1+0x1714] ;  /* 0x00171400012c7983 */ /* 0x000f680000300800 */
[----:B------:R-:W5:Y:S04]  /*23ba0*/  LDL.LU R43, [R1+0x1730] ;  /* 0x00173000012b7983 */ /* 0x000f680000300800 */
[----:B------:R0:W-:Y:S04]  /*23bb0*/  STL [R1+0x1734], R26 ;  /* 0x0017341a01007387 */ /* 0x0001e80000100800 */
[----:B------:R-:W5:Y:S04]  /*23bc0*/  LDL.LU R42, [R1+0x170c] ;  /* 0x00170c00012a7983 */ /* 0x000f680000300800 */
        /* <DEDUP_REMOVED lines=15> */
[----:B0-----:R-:W5:Y:S01]  /*23cc0*/  LDL.LU R26, [R1+0x16cc] ;  /* 0x0016cc00011a7983 */ /* 0x001f620000300800 */
[----:B--2---:R-:W-:Y:S01]  /*23cd0*/  IMAD.X R47, R45, 0x1, R47, P2 ;  /* 0x000000012d2f7824 */ /* 0x004fe200010e062f */
[----:B---3--:R-:W-:-:S05]  /*23ce0*/  IADD3 R24, P2, PT, R17, R24, RZ ;  /* 0x0000001811187210 */ /* 0x008fca0007f5e0ff */
[----:B------:R0:W-:Y:S01]  /*23cf0*/  STL [R1+0x172c], R24 ;  /* 0x00172c1801007387 */ /* 0x0001e20000100800 */
[----:B----4-:R-:W-:-:S03]  /*23d00*/  IMAD.X R25, R45, 0x1, R25, P3 ;  /* 0x000000012d197824 */ /* 0x010fc600018e0619 */
[----:B0-----:R-:W2:Y:S04]  /*23d10*/  LDL.LU R24, [R1+0x16e8] ;  /* 0x0016e80001187983 */ /* 0x001ea80000300800 */
[----:B------:R-:W-:Y:S04]  /*23d20*/  STL [R1+0x1750], R47 ;  /* 0x0017502f01007387 */ /* 0x000fe80000100800 */
[----:B------:R0:W-:Y:S01]  /*23d30*/  STL [R1+0x1748], R25 ;  /* 0x0017481901007387 */ /* 0x0001e20000100800 */
[----:B-----5:R-:W-:-:S03]  /*23d40*/  IADD3 R23, P3, PT, R17, R23, RZ ;  /* 0x0000001711177210 */ /* 0x020fc60007f7e0ff */
[----:B0-----:R-:W3:Y:S04]  /*23d50*/  LDL.LU R25, [R1+0x16c4] ;  /* 0x0016c40001197983 */ /* 0x001ee80000300800 */
[----:B------:R0:W-:Y:S01]  /*23d60*/  STL [R1+0x1724], R23 ;  /* 0x0017241701007387 */ /* 0x0001e20000100800 */
[----:B------:R-:W-:-:S03]  /*23d70*/  IMAD.X R22, R45, 0x1, R22, P4 ;  /* 0x000000012d167824 */ /* 0x000fc600020e0616 */
[----:B0-----:R-:W4:Y:S04]  /*23d80*/  LDL.LU R23, [R1+0x16e0] ;  /* 0x0016e00001177983 */ /* 0x001f280000300800 */
[----:B------:R0:W-:Y:S04]  /*23d90*/  STL [R1+0x1740], R22 ;  /* 0x0017401601007387 */ /* 0x0001e80000100800 */
[----:B0-----:R-:W5:Y:S01]  /*23da0*/  LDL.LU R22, [R1+0x16bc] ;  /* 0x0016bc0001167983 */ /* 0x001f620000300800 */
[----:B------:R-:W-:Y:S01]  /*23db0*/  IADD3 R19, P4, PT, R17, R19, RZ ;  /* 0x0000001311137210 */ /* 0x000fe20007f9e0ff */
[----:B------:R-:W-:Y:S01]  /*23dc0*/  IMAD.X R46, R45, 0x1, R46, P6 ;  /* 0x000000012d2e7824 */ /* 0x000fe200030e062e */
[----:B------:R-:W-:-:S03]  /*23dd0*/  IADD3 R44, P6, PT, R17, R44, RZ ;  /* 0x0000002c112c7210 */ /* 0x000fc60007fde0ff */
[----:B------:R0:W-:Y:S01]  /*23de0*/  STL [R1+0x171c], R19 ;  /* 0x00171c1301007387 */ /* 0x0001e20000100800 */
[----:B------:R-:W-:-:S03]  /*23df0*/  IMAD.X R43, R45, 0x1, R43, P1 ;  /* 0x000000012d2b7824 */ /* 0x000fc600008e062b */
[----:B0-----:R-:W5:Y:S01]  /*23e00*/  LDL.LU R19, [R1+0x16d8] ;  /* 0x0016d80001137983 */ /* 0x001f620000300800 */
        /* <DEDUP_REMOVED lines=33> */
[----:B------:R-:W-:Y:S04]  /*24020*/  STL [R1+0x16f8], R29 ;  /* 0x0016f81d01007387 */ /* 0x000fe80000100800 */
[----:B------:R-:W5:Y:S04]  /*24030*/  LDL.LU R47, [R1+0x16b4] ;  /* 0x0016b400012f7983 */ /* 0x000f680000300800 */
[----:B------:R-:W-:Y:S04]  /*24040*/  STL [R1+0x16d4], R28 ;  /* 0x0016d41c01007387 */ /* 0x000fe80000100800 */
[----:B------:R0:W-:Y:S04]  /*24050*/  STL [R1+0x16cc], R26 ;  /* 0x0016cc1a01007387 */ /* 0x0001e80000100800 */
[----:B------:R-:W-:Y:S04]  /*24060*/  STL [R1+0x16f0], R27 ;  /* 0x0016f01b01007387 */ /* 0x000fe80000100800 */
[----:B0-----:R-:W5:Y:S01]  /*24070*/  LDL.LU R26, [R1+0x16d0] ;  /* 0x0016d000011a7983 */ /* 0x001f620000300800 */
[----:B--2---:R-:W-:-:S05]  /*24080*/  IMAD.X R24, R45, 0x1, R24, P6 ;  /* 0x000000012d187824 */ /* 0x004fca00030e0618 */
[----:B------:R0:W-:Y:S04]  /*24090*/  STL [R1+0x16e8], R24 ;  /* 0x0016e81801007387 */ /* 0x0001e80000100800 */
[----:B0-----:R-:W2:Y:S01]  /*240a0*/  LDL.LU R24, [R1+0x16ac] ;  /* 0x0016ac0001187983 */ /* 0x001ea20000300800 */
[----:B---3--:R-:W-:-:S05]  /*240b0*/  IADD3 R25, P6, PT, R17, R25, RZ ;  /* 0x0000001911197210 */ /* 0x008fca0007fde0ff */
[----:B------:R0:W-:Y:S01]  /*240c0*/  STL [R1+0x16c4], R25 ;  /* 0x0016c41901007387 */ /* 0x0001e20000100800 */
[----:B----4-:R-:W-:-:S03]  /*240d0*/  IMAD.X R23, R45, 0x1, R23, P1 ;  /* 0x000000012d177824 */ /* 0x010fc600008e0617 */
[----:B0-----:R-:W3:Y:S04]  /*240e0*/  LDL.LU R25, [R1+0x16c8] ;  /* 0x0016c80001197983 */ /* 0x001ee80000300800 */
[----:B------:R0:W-:Y:S01]  /*240f0*/  STL [R1+0x16e0], R23 ;  /* 0x0016e01701007387 */ /* 0x0001e20000100800 */
[----:B-----5:R-:W-:-:S03]  /*24100*/  IADD3 R22, P1, PT, R17, R22, RZ ;  /* 0x0000001611167210 */ /* 0x020fc60007f3e0ff */
[----:B0-----:R-:W4:Y:S04]  /*24110*/  LDL.LU R23, [R1+0x16a4] ;  /* 0x0016a40001177983 */ /* 0x001f280000300800 */
[----:B------:R0:W-:Y:S04]  /*24120*/  STL [R1+0x16bc], R22 ;  /* 0x0016bc1601007387 */ /* 0x0001e80000100800 */
[----:B0-----:R-:W5:Y:S01]  /*24130*/  LDL.LU R22, [R1+0x16c0] ;  /* 0x0016c00001167983 */ /* 0x001f620000300800 */
[----:B------:R-:W-:-:S03]  /*24140*/  IMAD.X R19, R45, 0x1, R19, P2 ;  /* 0x000000012d137824 */ /* 0x000fc600010e0613 */
        /* <DEDUP_REMOVED lines=21> */
[----:B------:R-:W-:Y:S01]  /*242a0*/  IADD3 R47, P2, PT, R17, R47, RZ ;  /* 0x0000002f112f7210 */ /* 0x000fe20007f5e0ff */
[----:B------:R-:W-:-:S05]  /*242b0*/  IMAD.X R26, R45, 0x1, R26, P3 ;  /* 0x000000012d1a7824 */ /* 0x000fca00018e061a */
[----:B------:R0:W-:Y:S04]  /*242c0*/  STL [R1+0x16d0], R26 ;  /* 0x0016d01a01007387 */ /* 0x0001e80000100800 */
[----:B0-----:R-:W5:Y:S04]  /*242d0*/  LDL.LU R26, [R1+0x164c] ;  /* 0x00164c00011a7983 */ /* 0x001f680000300800 */
[----:B------:R-:W-:Y:S01]  /*242e0*/  STL [R1+0x16b4], R47 ;  /* 0x0016b42f01007387 */ /* 0x000fe20000100800 */
[----:B--2---:R-:W-:-:S05]  /*242f0*/  IADD3 R24, P3, PT, R17, R24, RZ ;  /* 0x0000001811187210 */ /* 0x004fca0007f7e0ff */
[----:B------:R0:W-:Y:S04]  /*24300*/  STL [R1+0x16ac], R24 ;  /* 0x0016ac1801007387 */ /* 0x0001e80000100800 */
[----:B0-----:R-:W2:Y:S01]  /*24310*/  LDL.LU R24, [R1+0x1668] ;  /* 0x0016680001187983 */ /* 0x001ea20000300800 */
[----:B---3--:R-:W-:-:S05]  /*24320*/  IMAD.X R25, R45, 0x1, R25, P4 ;  /* 0x000000012d197824 */ /* 0x008fca00020e0619 */
[----:B------:R0:W-:Y:S01]  /*24330*/  STL [R1+0x16c8], R25 ;  /* 0x0016c81901007387 */ /* 0x0001e20000100800 */
[----:B----4-:R-:W-:-:S03]  /*24340*/  IADD3 R23, P4, PT, R17, R23, RZ ;  /* 0x0000001711177210 */ /* 0x010fc60007f9e0ff */
[----:B0-----:R-:W3:Y:S04]  /*24350*/  LDL.LU R25, [R1+0x1644] ;  /* 0x0016440001197983 */ /* 0x001ee80000300800 */
[----:B------:R0:W-:Y:S01]  /*24360*/  STL [R1+0x16a4], R23 ;  /* 0x0016a41701007387 */ /* 0x0001e20000100800 */
[----:B-----5:R-:W-:-:S03]  /*24370*/  IMAD.X R22, R45, 0x1, R22, P6 ;  /* 0x000000012d167824 */ /* 0x020fc600030e0616 */
[----:B0-----:R-:W4:Y:S04]  /*24380*/  LDL.LU R23, [R1+0x1660] ;  /* 0x0016600001177983 */ /* 0x001f280000300800 */
[----:B------:R0:W-:Y:S04]  /*24390*/  STL [R1+0x16c0], R22 ;  /* 0x0016c01601007387 */ /* 0x0001e80000100800 */
[----:B0-----:R-:W5:Y:S01]  /*243a0*/  LDL.LU R22, [R1+0x163c] ;  /* 0x00163c0001167983 */ /* 0x001f620000300800 */
[----:B------:R-:W-:Y:S01]  /*243b0*/  IADD3 R46, P6, PT, R17, R46, RZ ;  /* 0x0000002e112e7210 */ /* 0x000fe20007fde0ff */
[----:B------:R-:W-:Y:S01]  /*243c0*/  IMAD.X R44, R45, 0x1, R44, P1 ;  /* 0x000000012d2c7824 */ /* 0x000fe200008e062c */
[----:B------:R-:W-:Y:S01]  /*243d0*/  IADD3 R43, P1, PT, R17, R43, RZ ;  /* 0x0000002b112b7210 */ /* 0x000fe20007f3e0ff */
[----:B------:R-:W-:-:S02]  /*243e0*/  IMAD.X R42, R45, 0x1, R42, P2 ;  /* 0x000000012d2a7824 */ /* 0x000fc400010e062a */
        /* <DEDUP_REMOVED lines=32> */
[----:B------:R-:W-:Y:S04]  /*245f0*/  STL [R1+0x165c], R29 ;  /* 0x00165c1d01007387 */ /* 0x000fe80000100800 */
[----:B------:R-:W5:Y:S04]  /*24600*/  LDL.LU R47, [R1+0x1658] ;  /* 0x00165800012f7983 */ /* 0x000f680000300800 */
[----:B------:R-:W-:Y:S04]  /*24610*/  STL [R1+0x1678], R28 ;  /* 0x0016781c01007387 */ /* 0x000fe80000100800 */
[----:B------:R0:W-:Y:S04]  /*24620*/  STL [R1+0x1670], R19 ;  /* 0x0016701301007387 */ /* 0x0001e80000100800 */
[----:B------:R-:W-:Y:S04]  /*24630*/  STL [R1+0x1654], R27 ;  /* 0x0016541b01007387 */ /* 0x000fe80000100800 */
[----:B0-----:R-:W5:Y:S01]  /*24640*/  LDL.LU R19, [R1+0x1634] ;  /* 0x0016340001137983 */ /* 0x001f620000300800 */
[----:B------:R-:W-:-:S05]  /*24650*/  IADD3 R26, P6, PT, R17, R26, RZ ;  /* 0x0000001a111a7210 */ /* 0x000fca0007fde0ff */
[----:B------:R0:W-:Y:S04]  /*24660*/  STL [R1+0x164c], R26 ;  /* 0x00164c1a01007387 */ /* 0x0001e80000100800 */
        /* <DEDUP_REMOVED lines=32> */
[----:B------:R-:W-:Y:S01]  /*24870*/  IMAD.X R47, R45, 0x1, R47, P3 ;  /* 0x000000012d2f7824 */ /* 0x000fe200018e062f */
[----:B------:R-:W-:-:S05]  /*24880*/  IADD3 R19, P3, PT, R17, R19, RZ ;  /* 0x0000001311137210 */ /* 0x000fca0007f7e0ff */
[----:B------:R0:W-:Y:S04]  /*24890*/  STL [R1+0x1634], R19 ;  /* 0x0016341301007387 */ /* 0x0001e80000100800 */
[----:B0-----:R-:W5:Y:S01]  /*248a0*/  LDL.LU R19, [R1+0x15f0] ;  /* 0x0015f00001137983 */ /* 0x001f620000300800 */
[----:B------:R-:W-:-:S03]  /*248b0*/  IMAD.X R26, R45, 0x1, R26, P4 ;  /* 0x000000012d1a7824 */ /* 0x000fc600020e061a */
[----:B------:R-:W-:Y:S04]  /*248c0*/  STL [R1+0x1658], R47 ;  /* 0x0016582f01007387 */ /* 0x000fe80000100800 */
[----:B------:R0:W-:Y:S04]  /*248d0*/  STL [R1+0x1650], R26 ;  /* 0x0016501a01007387 */ /* 0x0001e80000100800 */
[----:B0-----:R-:W5:Y:S01]  /*248e0*/  LDL.LU R26, [R1+0x15cc] ;  /* 0x0015cc00011a7983 */ /* 0x001f620000300800 */
[----:B--2---:R-:W-:-:S05]  /*248f0*/  IADD3 R24, P4, PT, R17, R24, RZ ;  /* 0x0000001811187210 */ /* 0x004fca0007f9e0ff */
[----:B------:R0:W-:Y:S04]  /*24900*/  STL [R1+0x162c], R24 ;  /* 0x00162c1801007387 */ /* 0x0001e80000100800 */
[----:B0-----:R-:W2:Y:S01]  /*24910*/  LDL.LU R24, [R1+0x15e8] ;  /* 0x0015e80001187983 */ /* 0x001ea20000300800 */
[----:B---3--:R-:W-:-:S05]  /*24920*/  IMAD.X R25, R45, 0x1, R25, P6 ;  /* 0x000000012d197824 */ /* 0x008fca00030e0619 */
[----:B------:R0:W-:Y:S01]  /*24930*/  STL [R1+0x1648], R25 ;  /* 0x0016481901007387 */ /* 0x0001e20000100800 */
[----:B----4-:R-:W-:-:S03]  /*24940*/  IADD3 R23, P6, PT, R17, R23, RZ ;  /* 0x0000001711177210 */ /* 0x010fc60007fde0ff */
[----:B0-----:R-:W3:Y:S01]  /*24950*/  LDL.LU R25, [R1+0x15c4] ;  /* 0x0015c40001197983 */ /* 0x001ee20000300800 */
[----:B-----5:R-:W-:-:S03]  /*24960*/  IMAD.X R46, R45, 0x1, R46, P1 ;  /* 0x000000012d2e7824 */ /* 0x020fc600008e062e */
[----:B------:R0:W-:Y:S01]  /*24970*/  STL [R1+0x1624], R23 ;  /* 0x0016241701007387 */ /* 0x0001e20000100800 */
[----:B------:R-:W-:Y:S01]  /*24980*/  IADD3 R44, P1, PT, R17, R44, RZ ;  /* 0x0000002c112c7210 */ /* 0x000fe20007f3e0ff */
[----:B------:R-:W-:Y:S02]  /*24990*/  IMAD.X R43, R45, 0x1, R43, P2 ;  /* 0x000000012d2b7824 */ /* 0x000fe400010e062b */
[----:B0-----:R-:W4:Y:S01]  /*249a0*/  LDL.LU R23, [R1+0x15e0] ;  /* 0x0015e00001177983 */ /* 0x001f220000300800 */
        /* <DEDUP_REMOVED lines=39> */
[----:B------:R-:W-:-:S05]  /*24c20*/  IMAD.X R19, R45, 0x1, R19, P1 ;  /* 0x000000012d137824 */ /* 0x000fca00008e0613 */
[----:B------:R0:W-:Y:S04]  /*24c30*/  STL [R1+0x15f0], R19 ;  /* 0x0015f01301007387 */ /* 0x0001e80000100800 */
        /* <DEDUP_REMOVED lines=11> */
[----:B------:R-:W4:Y:S04]  /*24cf0*/  LDL.LU R46, [R1+0x15a4] ;  /* 0x0015a400012e7983 */ /* 0x000f280000300800 */
[----:B------:R-:W4:Y:S04]  /*24d00*/  LDL.LU R44, [R1+0x15c0] ;  /* 0x0015c000012c7983 */ /* 0x000f280000300800 */
[----:B------:R-:W4:Y:S04]  /*24d10*/  LDL.LU R43, [R1+0x159c] ;  /* 0x00159c00012b7983 */ /* 0x000f280000300800 */
        /* <DEDUP_REMOVED lines=17> */
[----:B0-----:R-:W4:Y:S01]  /*24e30*/  LDL.LU R23, [R1+0x1578] ;  /* 0x0015780001177983 */ /* 0x001f220000300800 */
[----:B-----5:R-:W-:-:S05]  /*24e40*/  IMAD.X R22, R45, 0x1, R22, P4 ;  /* 0x000000012d167824 */ /* 0x020fca00020e0616 */
[----:B------:R0:W-:Y:S04]  /*24e50*/  STL [R1+0x15d8], R22 ;  /* 0x0015d81601007387 */ /* 0x0001e80000100800 */
[----:B0-----:R-:W5:Y:S01]  /*24e60*/  LDL.LU R22, [R1+0x1554] ;  /* 0x0015540001167983 */ /* 0x001f620000300800 */
[C---:B------:R-:W-:Y:S02]  /*24e70*/  IADD3 R47, P3, PT, R16.reuse, R47, RZ ;  /* 0x0000002f102f7210 */ /* 0x040fe40007f7e0ff */
[----:B------:R-:W-:-:S03]  /*24e80*/  IADD3 R19, P4, PT, R16, R19, RZ ;  /* 0x0000001310137210 */ /* 0x000fc60007f9e0ff */
[----:B------:R-:W-:Y:S04]  /*24e90*/  STL [R1+0x15bc], R47 ;  /* 0x0015bc2f01007387 */ /* 0x000fe80000100800 */
[----:B------:R0:W-:Y:S01]  /*24ea0*/  STL [R1+0x15b4], R19 ;  /* 0x0015b41301007387 */ /* 0x0001e20000100800 */
[----:B------:R-:W-:-:S03]  /*24eb0*/  IMAD.X R26, R45, 0x1, R26, P6 ;  /* 0x000000012d1a7824 */ /* 0x000fc600030e061a */
[----:B0-----:R-:W5:Y:S04]  /*24ec0*/  LDL.LU R19, [R1+0x1570] ;  /* 0x0015700001137983 */ /* 0x001f680000300800 */
[----:B------:R0:W-:Y:S04]  /*24ed0*/  STL [R1+0x15d0], R26 ;  /* 0x0015d01a01007387 */ /* 0x0001e80000100800 */
[----:B0-----:R-:W5:Y:S01]  /*24ee0*/  LDL.LU R26, [R1+0x154c] ;  /* 0x00154c00011a7983 */ /* 0x001f620000300800 */
[----:B--2---:R-:W-:-:S05]  /*24ef0*/  IADD3 R24, P6, PT, R16, R24, RZ ;  /* 0x0000001810187210 */ /* 0x004fca0007fde0ff */
[----:B------:R0:W-:Y:S04]  /*24f00*/  STL [R1+0x15ac], R24 ;  /* 0x0015ac1801007387 */ /* 0x0001e80000100800 */
[----:B0-----:R-:W2:Y:S01]  /*24f10*/  LDL.LU R24, [R1+0x1568] ;  /* 0x0015680001187983 */ /* 0x001ea20000300800 */
[----:B---3--:R-:W-:Y:S01]  /*24f20*/  IMAD.X R25, R45, 0x1, R25, P1 ;  /* 0x000000012d197824 */ /* 0x008fe200008e0619 */
[----:B----4-:R-:W-:-:S04]  /*24f30*/  IADD3 R46, P1, PT, R16, R46, RZ ;  /* 0x0000002e102e7210 */ /* 0x010fc80007f3e0ff */
[----:B------:R0:W-:Y:S01]  /*24f40*/  STL [R1+0x15c8], R25 ;  /* 0x0015c81901007387 */ /* 0x0001e20000100800 */
[----:B------:R-:W-:Y:S01]  /*24f50*/  IMAD.X R44, R45, 0x1, R44, P2 ;  /* 0x000000012d2c7824 */ /* 0x000fe200010e062c */
[----:B------:R-:W-:Y:S02]  /*24f60*/  IADD3 R43, P2, PT, R16, R43, RZ ;  /* 0x0000002b102b7210 */ /* 0x000fe40007f5e0ff */
[----:B0-----:R-:W3:Y:S01]  /*24f70*/  LDL.LU R25, [R1+0x1544] ;  /* 0x0015440001197983 */ /* 0x001ee20000300800 */
[----:B------:R-:W-:-:S03]  /*24f80*/  IMAD.X R42, R18, 0x1, R42, P3 ;  /* 0x00000001122a7824 */ /* 0x000fc600018e062a */
[----:B------:R0:W-:Y:S01]  /*24f90*/  STL [R1+0x15a4], R46 ;  /* 0x0015a42e01007387 */ /* 0x0001e20000100800 */
        /* <DEDUP_REMOVED lines=32> */
[----:B0-----:R-:W4:Y:S04]  /*251a0*/  LDL.LU R46, [R1+0x1560] ;  /* 0x00156000012e7983 */ /* 0x001f280000300800 */
[----:B------:R-:W-:Y:S04]  /*251b0*/  STL [R1+0x1580], R28 ;  /* 0x0015801c01007387 */ /* 0x000fe80000100800 */
[----:B------:R0:W-:Y:S04]  /*251c0*/  STL [R1+0x1578], R23 ;  /* 0x0015781701007387 */ /* 0x0001e80000100800 */
[----:B------:R-:W-:Y:S01]  /*251d0*/  STL [R1+0x155c], R27 ;  /* 0x00155c1b01007387 */ /* 0x000fe20000100800 */
[----:B-----5:R-:W-:-:S03]  /*251e0*/  IADD3 R22, P1, PT, R16, R22, RZ ;  /* 0x0000001610167210 */ /* 0x020fc60007f3e0ff */
[----:B0-----:R-:W5:Y:S04]  /*251f0*/  LDL.LU R23, [R1+0x153c] ;  /* 0x00153c0001177983 */ /* 0x001f680000300800 */
[----:B------:R0:W-:Y:S04]  /*25200*/  STL [R1+0x1554], R22 ;  /* 0x0015541601007387 */ /* 0x0001e80000100800 */
[----:B0-----:R-:W5:Y:S01]  /*25210*/  LDL.LU R22, [R1+0x1558] ;  /* 0x0015580001167983 */ /* 0x001f620000300800 */
[----:B------:R-:W-:-:S05]  /*25220*/  IMAD.X R19, R18, 0x1, R19, P2 ;  /* 0x0000000112137824 */ /* 0x000fca00010e0613 */
[----:B------:R0:W-:Y:S01]  /*25230*/  STL [R1+0x1570], R19 ;  /* 0x0015701301007387 */ /* 0x0001e20000100800 */
[----:B------:R-:W-:-:S03]  /*25240*/  IADD3 R26, P2, PT, R16, R26, RZ ;  /* 0x0000001a101a7210 */ /* 0x000fc60007f5e0ff */
[----:B0-----:R-:W5:Y:S04]  /*25250*/  LDL.LU R19, [R1+0x1534] ;  /* 0x0015340001137983 */ /* 0x001f680000300800 */
[----:B------:R0:W-:Y:S04]  /*25260*/  STL [R1+0x154c], R26 ;  /* 0x00154c1a01007387 */ /* 0x0001e80000100800 */
[----:B0-----:R-:W5:Y:S01]  /*25270*/  LDL.LU R26, [R1+0x1550] ;  /* 0x00155000011a7983 */ /* 0x001f620000300800 */
[----:B--2---:R-:W-:-:S05]  /*25280*/  IMAD.X R24, R18, 0x1, R24, P3 ;  /* 0x0000000112187824 */ /* 0x004fca00018e0618 */
[----:B------:R0:W-:Y:S04]  /*25290*/  STL [R1+0x1568], R24 ;  /* 0x0015681801007387 */ /* 0x0001e80000100800 */
[----:B0-----:R-:W2:Y:S01]  /*252a0*/  LDL.LU R24, [R1+0x152c] ;  /* 0x00152c0001187983 */ /* 0x001ea20000300800 */
[----:B---3--:R-:W-:-:S03]  /*252b0*/  IADD3 R25, P3, PT, R16, R25, RZ ;  /* 0x0000001910197210 */ /* 0x008fc60007f7e0ff */
[----:B------:R-:W3:Y:S04]  /*252c0*/  LDL.LU R45, [R1+0x1548] ;  /* 0x00154800012d7983 */ /* 0x000ee80000300800 */
[----:B------:R-:W3:Y:S04]  /*252d0*/  LDL.LU R44, [R1+0x1524] ;  /* 0x00152400012c7983 */ /* 0x000ee80000300800 */
[----:B------:R-:W3:Y:S04]  /*252e0*/  LDL.LU R43, [R1+0x1540] ;  /* 0x00154000012b7983 */ /* 0x000ee80000300800 */
[----:B------:R0:W-:Y:S04]  /*252f0*/  STL [R1+0x1544], R25 ;  /* 0x0015441901007387 */ /* 0x0001e80000100800 */
        /* <DEDUP_REMOVED lines=15> */
[----:B----4-:R-:W-:-:S03]  /*253f0*/  IMAD.X R46, R18, 0x1, R46, P4 ;  /* 0x00000001122e7824 */ /* 0x010fc600020e062e */
[----:B------:R-:W4:Y:S04]  /*25400*/  LDL.LU R27, [R1+0x1500] ;  /* 0x00150000011b7983 */ /* 0x000f280000300800 */
[----:B0-----:R-:W4:Y:S01]  /*25410*/  LDL.LU R25, [R1+0x14dc] ;  /* 0x0014dc0001197983 */ /* 0x001f220000300800 */
[----:B-----5:R-:W-:-:S05]  /*25420*/  IADD3 R23, P4, PT, R16, R23, RZ ;  /* 0x0000001710177210 */ /* 0x020fca0007f9e0ff */
[----:B------:R0:W-:Y:S01]  /*25430*/  STL [R1+0x153c], R23 ;  /* 0x00153c1701007387 */ /* 0x0001e20000100800 */
[----:B------:R-:W-:-:S03]  /*25440*/  IMAD.X R22, R18, 0x1, R22, P6 ;  /* 0x0000000112167824 */ /* 0x000fc600030e0616 */
[----:B0-----:R-:W5:Y:S04]  /*25450*/  LDL.LU R23, [R1+0x14f8] ;  /* 0x0014f80001177983 */ /* 0x001f680000300800 */
[----:B------:R-:W-:Y:S04]  /*25460*/  STL [R1+0x1560], R46 ;  /* 0x0015602e01007387 */ /* 0x000fe80000100800 */
[----:B------:R0:W-:Y:S04]  /*25470*/  STL [R1+0x1558], R22 ;  /* 0x0015581601007387 */ /* 0x0001e80000100800 */
[----:B0-----:R-:W5:Y:S01]  /*25480*/  LDL.LU R22, [R1+0x14d4] ;  /* 0x0014d40001167983 */ /* 0x001f620000300800 */
[----:B------:R-:W-:-:S05]  /*25490*/  IADD3 R19, P6, PT, R16, R19, RZ ;  /* 0x0000001310137210 */ /* 0x000fca0007fde0ff */
[----:B------:R0:W-:Y:S01]  /*254a0*/  STL [R1+0x1534], R19 ;  /* 0x0015341301007387 */ /* 0x0001e20000100800 */
[----:B------:R-:W-:-:S03]  /*254b0*/  IMAD.X R26, R18, 0x1, R26, P1 ;  /* 0x00000001121a7824 */ /* 0x000fc600008e061a */
[----:B0-----:R-:W5:Y:S04]  /*254c0*/  LDL.LU R19, [R1+0x14f0] ;  /* 0x0014f00001137983 */ /* 0x001f680000300800 */
[----:B------:R0:W-:Y:S04]  /*254d0*/  STL [R1+0x1550], R26 ;  /* 0x0015501a01007387 */ /* 0x0001e80000100800 */
[----:B0-----:R-:W5:Y:S01]  /*254e0*/  LDL.LU R26, [R1+0x14cc] ;  /* 0x0014cc00011a7983 */ /* 0x001f620000300800 */
[----:B--2---:R-:W-:Y:S01]  /*254f0*/  IADD3 R24, P1, PT, R16, R24, RZ ;  /* 0x0000001810187210 */ /* 0x004fe20007f3e0ff */
[----:B---3--:R-:W-:-:S04]  /*25500*/  IMAD.X R45, R18, 0x1, R45, P2 ;  /* 0x00000001122d7824 */ /* 0x008fc800010e062d */
[----:B------:R0:W-:Y:S01]  /*25510*/  STL [R1+0x152c], R24 ;  /* 0x00152c1801007387 */ /* 0x0001e20000100800 */
[----:B------:R-:W-:Y:S01]  /*25520*/  IADD3 R44, P2, PT, R16, R44, RZ ;  /* 0x0000002c102c7210 */ /* 0x000fe20007f5e0ff */
[----:B------:R-:W-:Y:S02]  /*25530*/  IMAD.X R43, R18, 0x1, R43, P3 ;  /* 0x00000001122b7824 */ /* 0x000fe400018e062b */
[----:B0-----:R-:W2:Y:S01]  /*25540*/  LDL.LU R24, [R1+0x14e8] ;  /* 0x0014e80001187983 */ /* 0x001ea20000300800 */
        /* <DEDUP_REMOVED lines=30> */
[----:B----4-:R-:W-:-:S03]  /*25730*/  IMAD.X R27, R18, 0x1, R27, P1 ;  /* 0x00000001121b7824 */ /* 0x010fc600008e061b */
[----:B------:R-:W-:Y:S01]  /*25740*/  STL [R1+0x14ec], R30 ;  /* 0x0014ec1e01007387 */ /* 0x000fe20000100800 */
[----:B------:R-:W-:-:S03]  /*25750*/  IADD3 R25, P1, PT, R16, R25, RZ ;  /* 0x0000001910197210 */ /* 0x000fc60007f3e0ff */
[----:B------:R-:W-:Y:S04]  /*25760*/  STL [R1+0x1508], R29 ;  /* 0x0015081d01007387 */ /* 0x000fe80000100800 */
[----:B------:R-:W3:Y:S04]  /*25770*/  LDL.LU R46, [R1+0x14c4] ;  /* 0x0014c400012e7983 */ /* 0x000ee80000300800 */
[----:B------:R-:W-:Y:S04]  /*25780*/  STL [R1+0x14e4], R28 ;  /* 0x0014e41c01007387 */ /* 0x000fe80000100800 */
[----:B------:R0:W-:Y:S04]  /*25790*/  STL [R1+0x14dc], R25 ;  /* 0x0014dc1901007387 */ /* 0x0001e80000100800 */
[----:B------:R-:W-:Y:S04]  /*257a0*/  STL [R1+0x1500], R27 ;  /* 0x0015001b01007387 */ /* 0x000fe80000100800 */
[----:B0-----:R-:W4:Y:S01]  /*257b0*/  LDL.LU R25, [R1+0x14e0] ;  /* 0x0014e00001197983 */ /* 0x001f220000300800 */
[----:B-----5:R-:W-:-:S05]  /*257c0*/  IMAD.X R23, R18, 0x1, R23, P2 ;  /* 0x0000000112177824 */ /* 0x020fca00010e0617 */
[----:B------:R0:W-:Y:S04]  /*257d0*/  STL [R1+0x14f8], R23 ;  /* 0x0014f81701007387 */ /* 0x0001e80000100800 */
[----:B0-----:R-:W5:Y:S01]  /*257e0*/  LDL.LU R23, [R1+0x14bc] ;  /* 0x0014bc0001177983 */ /* 0x001f620000300800 */
[----:B------:R-:W-:-:S05]  /*257f0*/  IADD3 R22, P2, PT, R16, R22, RZ ;  /* 0x0000001610167210 */ /* 0x000fca0007f5e0ff */
[----:B------:R0:W-:Y:S04]  /*25800*/  STL [R1+0x14d4], R22 ;  /* 0x0014d41601007387 */ /* 0x0001e80000100800 */
[----:B0-----:R-:W5:Y:S01]  /*25810*/  LDL.LU R22, [R1+0x14d8] ;  /* 0x0014d80001167983 */ /* 0x001f620000300800 */
[----:B------:R-:W-:-:S05]  /*25820*/  IMAD.X R19, R18, 0x1, R19, P3 ;  /* 0x0000000112137824 */ /* 0x000fca00018e0613 */
[----:B------:R0:W-:Y:S01]  /*25830*/  STL [R1+0x14f0], R19 ;  /* 0x0014f01301007387 */ /* 0x0001e20000100800 */
[----:B------:R-:W-:-:S03]  /*25840*/  IADD3 R26, P3, PT, R16, R26, RZ ;  /* 0x0000001a101a7210 */ /* 0x000fc60007f7e0ff */
[----:B0-----:R-:W5:Y:S04]  /*25850*/  LDL.LU R19, [R1+0x14b4] ;  /* 0x0014b40001137983 */ /* 0x001f680000300800 */
[----:B------:R0:W-:Y:S04]  /*25860*/  STL [R1+0x14cc], R26 ;  /* 0x0014cc1a01007387 */ /* 0x0001e80000100800 */
[----:B0-----:R-:W5:Y:S04]  /*25870*/  LDL.LU R26, [R1+0x14d0] ;  /* 0x0014d000011a7983 */ /* 0x001f680000300800 */
[----:B------:R-:W5:Y:S04]  /*25880*/  LDL.LU R45, [R1+0x14ac] ;  /* 0x0014ac00012d7983 */ /* 0x000f680000300800 */
[----:B------:R-:W5:Y:S04]  /*25890*/  LDL.LU R44, [R1+0x14c8] ;  /* 0x0014c800012c7983 */ /* 0x000f680000300800 */
[----:B------:R-:W5:Y:S01]  /*258a0*/  LDL.LU R43, [R1+0x14a4] ;  /* 0x0014a400012b7983 */ /* 0x000f620000300800 */
[----:B--2---:R-:W-:-:S05]  /*258b0*/  IMAD.X R24, R18, 0x1, R24, P4 ;  /* 0x0000000112187824 */ /* 0x004fca00020e0618 */
        /* <DEDUP_REMOVED lines=17> */
[----:B0-----:R-:W2:Y:S01]  /*259d0*/  LDL.LU R24, [R1+0x1480] ;  /* 0x0014800001187983 */ /* 0x001ea20000300800 */
[----:B---3--:R-:W-:Y:S01]  /*259e0*/  IADD3 R46, P4, PT, R16, R46, RZ ;  /* 0x0000002e102e7210 */ /* 0x008fe20007f9e0ff */
[----:B----4-:R-:W-:-:S05]  /*259f0*/  IMAD.X R25, R18, 0x1, R25, P6 ;  /* 0x0000000112197824 */ /* 0x010fca00030e0619 */
[----:B------:R0:W-:Y:S04]  /*25a00*/  STL [R1+0x14e0], R25 ;  /* 0x0014e01901007387 */ /* 0x0001e80000100800 */
[----:B0-----:R-:W3:Y:S01]  /*25a10*/  LDL.LU R25, [R1+0x145c] ;  /* 0x00145c0001197983 */ /* 0x001ee20000300800 */
[----:B-----5:R-:W-:-:S03]  /*25a20*/  IADD3 R23, P6, PT, R16, R23, RZ ;  /* 0x0000001710177210 */ /* 0x020fc60007fde0ff */
[----:B------:R-:W-:Y:S04]  /*25a30*/  STL [R1+0x14c4], R46 ;  /* 0x0014c42e01007387 */ /* 0x000fe80000100800 */
[----:B------:R0:W-:Y:S04]  /*25a40*/  STL [R1+0x14bc], R23 ;  /* 0x0014bc1701007387 */ /* 0x0001e80000100800 */
[----:B0-----:R-:W4:Y:S01]  /*25a50*/  LDL.LU R23, [R1+0x1478] ;  /* 0x0014780001177983 */ /* 0x001f220000300800 */
[----:B------:R-:W-:-:S05]  /*25a60*/  IMAD.X R22, R18, 0x1, R22, P1 ;  /* 0x0000000112167824 */ /* 0x000fca00008e0616 */
[----:B------:R0:W-:Y:S04]  /*25a70*/  STL [R1+0x14d8], R22 ;  /* 0x0014d81601007387 */ /* 0x0001e80000100800 */
[----:B0-----:R-:W5:Y:S01]  /*25a80*/  LDL.LU R22, [R1+0x1454] ;  /* 0x0014540001167983 */ /* 0x001f620000300800 */
[----:B------:R-:W-:-:S05]  /*25a90*/  IADD3 R19, P1, PT, R16, R19, RZ ;  /* 0x0000001310137210 */ /* 0x000fca0007f3e0ff */
[----:B------:R0:W-:Y:S01]  /*25aa0*/  STL [R1+0x14b4], R19 ;  /* 0x0014b41301007387 */ /* 0x0001e20000100800 */
[----:B------:R-:W-:-:S03]  /*25ab0*/  IMAD.X R26, R18, 0x1, R26, P2 ;  /* 0x00000001121a7824 */ /* 0x000fc600010e061a */
[----:B0-----:R-:W5:Y:S01]  /*25ac0*/  LDL.LU R19, [R1+0x1470] ;  /* 0x0014700001137983 */ /* 0x001f620000300800 */
[----:B------:R-:W-:-:S03]  /*25ad0*/  IADD3 R45, P2, PT, R16, R45, RZ ;  /* 0x0000002d102d7210 */ /* 0x000fc60007f5e0ff */
[----:B------:R0:W-:Y:S01]  /*25ae0*/  STL [R1+0x14d0], R26 ;  /* 0x0014d01a01007387 */ /* 0x0001e20000100800 */
[----:B------:R-:W-:Y:S01]  /*25af0*/  IMAD.X R44, R18, 0x1, R44, P3 ;  /* 0x00000001122c7824 */ /* 0x000fe200018e062c */
[----:B------:R-:W-:Y:S02]  /*25b00*/  IADD3 R43, P3, PT, R16, R43, RZ ;  /* 0x0000002b102b7210 */ /* 0x000fe40007f7e0ff */
        /* <DEDUP_REMOVED lines=38> */
[----:B------:R-:W-:Y:S04]  /*25d70*/  STL [R1+0x1464], R27 ;  /* 0x0014641b01007387 */ /* 0x000fe80000100800 */
[----:B0-----:R-:W2:Y:S01]  /*25d80*/  LDL.LU R24, [R1+0x1444] ;  /* 0x0014440001187983 */ /* 0x001ea20000300800 */
[----:B---3--:R-:W-:-:S05]  /*25d90*/  IADD3 R25, P2, PT, R16, R25, RZ ;  /* 0x0000001910197210 */ /* 0x008fca0007f5e0ff */
[----:B------:R0:W-:Y:S04]  /*25da0*/  STL [R1+0x145c], R25 ;  /* 0x00145c1901007387 */ /* 0x0001e80000100800 */
[----:B0-----:R-:W3:Y:S01]  /*25db0*/  LDL.LU R25, [R1+0x1460] ;  /* 0x0014600001197983 */ /* 0x001ee20000300800 */
[----:B----4-:R-:W-:-:S05]  /*25dc0*/  IMAD.X R23, R18, 0x1, R23, P3 ;  /* 0x0000000112177824 */ /* 0x010fca00018e0617 */
[----:B------:R0:W-:Y:S04]  /*25dd0*/  STL [R1+0x1478], R23 ;  /* 0x0014781701007387 */ /* 0x0001e80000100800 */
[----:B0-----:R-:W4:Y:S01]  /*25de0*/  LDL.LU R23, [R1+0x143c] ;  /* 0x00143c0001177983 */ /* 0x001f220000300800 */
[----:B-----5:R-:W-:-:S05]  /*25df0*/  IADD3 R22, P3, PT, R16, R22, RZ ;  /* 0x0000001610167210 */ /* 0x020fca0007f7e0ff */
        /* <DEDUP_REMOVED lines=28> */
[----:B------:R-:W-:-:S05]  /*25fc0*/  IADD3 R24, P6, PT, R16, R24, RZ ;  /* 0x0000001810187210 */ /* 0x000fca0007fde0ff */
[----:B------:R0:W-:Y:S04]  /*25fd0*/  STL [R1+0x1444], R24 ;  /* 0x0014441801007387 */ /* 0x0001e80000100800 */
[----:B0-----:R-:W2:Y:S04]  /*25fe0*/  LDL.LU R24, [R1+0x1400] ;  /* 0x0014000001187983 */ /* 0x001ea80000300800 */
[----:B------:R-:W-:Y:S01]  /*25ff0*/  STL [R1+0x1468], R46 ;  /* 0x0014682e01007387 */ /* 0x000fe20000100800 */
[----:B---3--:R-:W-:-:S05]  /*26000*/  IMAD.X R25, R18, 0x1, R25, P1 ;  /* 0x0000000112197824 */ /* 0x008fca00008e0619 */
[----:B------:R0:W-:Y:S04]  /*26010*/  STL [R1+0x1460], R25 ;  /* 0x0014601901007387 */ /* 0x0001e80000100800 */
[----:B0-----:R-:W3:Y:S01]  /*26020*/  LDL.LU R25, [R1+0x13dc] ;  /* 0x0013dc0001197983 */ /* 0x001ee20000300800 */
[----:B----4-:R-:W-:-:S05]  /*26030*/  IADD3 R23, P1, PT, R16, R23, RZ ;  /* 0x0000001710177210 */ /* 0x010fca0007f3e0ff */
[----:B------:R0:W-:Y:S04]  /*26040*/  STL [R1+0x143c], R23 ;  /* 0x00143c1701007387 */ /* 0x0001e80000100800 */
[----:B0-----:R-:W4:Y:S01]  /*26050*/  LDL.LU R23, [R1+0x13f8] ;  /* 0x0013f80001177983 */ /* 0x001f220000300800 */
[----:B-----5:R-:W-:-:S05]  /*26060*/  IMAD.X R22, R18, 0x1, R22, P2 ;  /* 0x0000000112167824 */ /* 0x020fca00010e0616 */
[----:B------:R0:W-:Y:S04]  /*26070*/  STL [R1+0x1458], R22 ;  /* 0x0014581601007387 */ /* 0x0001e80000100800 */
[----:B0-----:R-:W5:Y:S01]  /*26080*/  LDL.LU R22, [R1+0x13d4] ;  /* 0x0013d40001167983 */ /* 0x001f620000300800 */
[----:B------:R-:W-:Y:S01]  /*26090*/  IADD3 R19, P2, PT, R16, R19, RZ ;  /* 0x0000001310137210 */ /* 0x000fe20007f5e0ff */
[----:B------:R-:W-:-:S04]  /*260a0*/  IMAD.X R45, R18, 0x1, R45, P3 ;  /* 0x00000001122d7824 */ /* 0x000fc800018e062d */
[----:B------:R0:W-:Y:S01]  /*260b0*/  STL [R1+0x1434], R19 ;  /* 0x0014341301007387 */ /* 0x0001e20000100800 */
[----:B------:R-:W-:Y:S01]  /*260c0*/  IADD3 R44, P3, PT, R16, R44, RZ ;  /* 0x0000002c102c7210 */ /* 0x000fe20007f7e0ff */
[----:B------:R-:W-:Y:S02]  /*260d0*/  IMAD.X R43, R18, 0x1, R43, P4 ;  /* 0x00000001122b7824 */ /* 0x000fe400020e062b */
        /* <DEDUP_REMOVED lines=92> */
[----:B------:R-:W-:Y:S01]  /*266a0*/  IMAD.X R44, R18, 0x1, R44, P4 ;  /* 0x00000001122c7824 */ /* 0x000fe200020e062c */
[----:B------:R-:W-:Y:S01]  /*266b0*/  IADD3 R43, P4, PT, R16, R43, RZ ;  /* 0x0000002b102b7210 */ /* 0x000fe20007f9e0ff */
[----:B------:R-:W-:Y:S02]  /*266c0*/  IMAD.X R42, R18, 0x1, R42, P6 ;  /* 0x00000001122a7824 */ /* 0x000fe400030e062a */
        /* <DEDUP_REMOVED lines=50> */
[----:B-----5:R-:W-:-:S03]  /*269f0*/  IADD3 R22, P6, PT, R16, R22, RZ ;  /* 0x0000001610167210 */ /* 0x020fc60007fde0ff */
        /* <DEDUP_REMOVED lines=33> */
[----:B------:R0:W-:Y:S04]  /*26c10*/  STL [R1+0x1360], R25 ;  /* 0x0013601901007387 */ /* 0x0001e80000100800 */
[----:B0-----:R-:W3:Y:S01]  /*26c20*/  LDL.LU R25, [R1+0x12dc] ;  /* 0x0012dc0001197983 */ /* 0x001ee20000300800 */
[----:B----4-:R-:W-:Y:S01]  /*26c30*/  IADD3 R23, P3, PT, R16, R23, RZ ;  /* 0x0000001710177210 */ /* 0x010fe20007f7e0ff */
[----:B-----5:R-:W-:-:S04]  /*26c40*/  IMAD.X R45, R18, 0x1, R45, P4 ;  /* 0x00000001122d7824 */ /* 0x020fc800020e062d */
        /* <DEDUP_REMOVED lines=55> */
[----:B----4-:R-:W-:-:S03]  /*26fc0*/  IMAD.X R23, R18, 0x1, R23, P1 ;  /* 0x0000000112177824 */ /* 0x010fc600008e0617 */
        /* <DEDUP_REMOVED lines=27> */
[----:B------:R0:W-:Y:S04]  /*27180*/  STL [R1+0x12cc], R19 ;  /* 0x0012cc1301007387 */ /* 0x0001e80000100800 */
[----:B0-----:R-:W5:Y:S01]  /*27190*/  LDL.LU R19, [R1+0x1288] ;  /* 0x0012880001137983 */ /* 0x001f620000300800 */
[----:B------:R-:W-:-:S05]  /*271a0*/  IMAD.X R26, R18, 0x1, R26, P3 ;  /* 0x00000001121a7824 */ /* 0x000fca00018e061a */
        /* <DEDUP_REMOVED lines=45> */
[----:B------:R-:W4:Y:S04]  /*27480*/  LDL.LU R46, [R1+0x1278] ;  /* 0x00127800012e7983 */ /* 0x000f280000300800 */
[----:B------:R-:W-:Y:S04]  /*27490*/  STL [R1+0x1298], R28 ;  /* 0x0012981c01007387 */ /* 0x000fe80000100800 */
[----:B------:R0:W-:Y:S04]  /*274a0*/  STL [R1+0x1290], R23 ;  /* 0x0012901701007387 */ /* 0x0001e80000100800 */
[----:B------:R-:W-:Y:S04]  /*274b0*/  STL [R1+0x1274], R27 ;  /* 0x0012741b01007387 */ /* 0x000fe80000100800 */
[----:B0-----:R-:W4:Y:S01]  /*274c0*/  LDL.LU R23, [R1+0x1254] ;  /* 0x0012540001177983 */ /* 0x001f220000300800 */
[----:B-----5:R-:W-:-:S05]  /*274d0*/  IADD3 R22, P4, PT, R16, R22, RZ ;  /* 0x0000001610167210 */ /* 0x020fca0007f9e0ff */
[----:B------:R0:W-:Y:S04]  /*274e0*/  STL [R1+0x126c], R22 ;  /* 0x00126c1601007387 */ /* 0x0001e80000100800 */
        /* <DEDUP_REMOVED lines=9> */
[----:B0-----:R-:W2:Y:S04]  /*27580*/  LDL.LU R24, [R1+0x1244] ;  /* 0x0012440001187983 */ /* 0x001ea80000300800 */
[----:B------:R-:W2:Y:S04]  /*27590*/  LDL.LU R45, [R1+0x1260] ;  /* 0x00126000012d7983 */ /* 0x000ea80000300800 */
[----:B------:R-:W2:Y:S04]  /*275a0*/  LDL.LU R44, [R1+0x123c] ;  /* 0x00123c00012c7983 */ /* 0x000ea80000300800 */
[----:B------:R-:W2:Y:S01]  /*275b0*/  LDL.LU R43, [R1+0x1258] ;  /* 0x00125800012b7983 */ /* 0x000ea20000300800 */
[----:B---3--:R-:W-:-:S05]  /*275c0*/  IADD3 R25, P1, PT, R16, R25, RZ ;  /* 0x0000001910197210 */ /* 0x008fca0007f3e0ff */
        /* <DEDUP_REMOVED lines=17> */
[----:B0-----:R-:W3:Y:S01]  /*276e0*/  LDL.LU R25, [R1+0x11f4] ;  /* 0x0011f40001197983 */ /* 0x001ee20000300800 */
[----:B----4-:R-:W-:Y:S01]  /*276f0*/  IMAD.X R46, R18, 0x1, R46, P2 ;  /* 0x00000001122e7824 */ /* 0x010fe200010e062e */
[----:B------:R-:W-:-:S05]  /*27700*/  IADD3 R23, P2, PT, R16, R23, RZ ;  /* 0x0000001710177210 */ /* 0x000fca0007f5e0ff */
[----:B------:R0:W-:Y:S04]  /*27710*/  STL [R1+0x1254], R23 ;  /* 0x0012541701007387 */ /* 0x0001e80000100800 */
[----:B0-----:R-:W4:Y:S01]  /*27720*/  LDL.LU R23, [R1+0x1210] ;  /* 0x0012100001177983 */ /* 0x001f220000300800 */
[----:B-----5:R-:W-:-:S03]  /*27730*/  IMAD.X R22, R18, 0x1, R22, P3 ;  /* 0x0000000112167824 */ /* 0x020fc600018e0616 */
[----:B------:R-:W-:Y:S04]  /*27740*/  STL [R1+0x1278], R46 ;  /* 0x0012782e01007387 */ /* 0x000fe80000100800 */
[----:B------:R0:W-:Y:S04]  /*27750*/  STL [R1+0x1270], R22 ;  /* 0x0012701601007387 */ /* 0x0001e80000100800 */
[----:B0-----:R-:W5:Y:S01]  /*27760*/  LDL.LU R22, [R1+0x11ec] ;  /* 0x0011ec0001167983 */ /* 0x001f620000300800 */
[----:B------:R-:W-:-:S05]  /*27770*/  IADD3 R19, P3, PT, R16, R19, RZ ;  /* 0x0000001310137210 */ /* 0x000fca0007f7e0ff */
[----:B------:R0:W-:Y:S04]  /*27780*/  STL [R1+0x124c], R19 ;  /* 0x00124c1301007387 */ /* 0x0001e80000100800 */
[----:B0-----:R-:W5:Y:S01]  /*27790*/  LDL.LU R19, [R1+0x1208] ;  /* 0x0012080001137983 */ /* 0x001f620000300800 */
[----:B------:R-:W-:-:S05]  /*277a0*/  IMAD.X R26, R18, 0x1, R26, P4 ;  /* 0x00000001121a7824 */ /* 0x000fca00020e061a */
[----:B------:R0:W-:Y:S04]  /*277b0*/  STL [R1+0x1268], R26 ;  /* 0x0012681a01007387 */ /* 0x0001e80000100800 */
[----:B0-----:R-:W5:Y:S01]  /*277c0*/  LDL.LU R26, [R1+0x11e4] ;  /* 0x0011e400011a7983 */ /* 0x001f620000300800 */
[----:B--2---:R-:W-:Y:S01]  /*277d0*/  IADD3 R24, P4, PT, R16, R24, RZ ;  /* 0x0000001810187210 */ /* 0x004fe20007f9e0ff */
[----:B------:R-:W-:-:S04]  /*277e0*/  IMAD.X R45, R18, 0x1, R45, P6 ;  /* 0x00000001122d7824 */ /* 0x000fc800030e062d */
[----:B------:R0:W-:Y:S01]  /*277f0*/  STL [R1+0x1244], R24 ;  /* 0x0012441801007387 */ /* 0x0001e20000100800 */
[----:B------:R-:W-:Y:S01]  /*27800*/  IADD3 R44, P6, PT, R16, R44, RZ ;  /* 0x0000002c102c7210 */ /* 0x000fe20007fde0ff */
[----:B------:R-:W-:Y:S02]  /*27810*/  IMAD.X R43, R18, 0x1, R43, P1 ;  /* 0x00000001122b7824 */ /* 0x000fe400008e062b */
[----:B0-----:R-:W2:Y:S04]  /*27820*/  LDL.LU R24, [R1+0x1200] ;  /* 0x0012000001187983 */ /* 0x001ea80000300800 */
[----:B------:R-:W-:Y:S04]  /*27830*/  STL [R1+0x1260], R45 ;  /* 0x0012602d01007387 */ /* 0x000fe80000100800 */
[----:B------:R-:W-:Y:S01]  /*27840*/  STL [R1+0x123c], R44 ;  /* 0x00123c2c01007387 */ /* 0x000fe20000100800 */
[----:B---3--:R-:W-:-:S03]  /*27850*/  IADD3 R42, P1, PT, R16, R42, RZ ;  /* 0x0000002a102a7210 */ /* 0x008fc60007f3e0ff */
        /* <DEDUP_REMOVED lines=30> */
[----:B------:R-:W3:Y:S01]  /*27a40*/  LDL.LU R46, [R1+0x11dc] ;  /* 0x0011dc00012e7983 */ /* 0x000ee20000300800 */
[----:B------:R-:W-:-:S03]  /*27a50*/  IADD3 R25, P4, PT, R16, R25, RZ ;  /* 0x0000001910197210 */ /* 0x000fc60007f9e0ff */
[----:B------:R-:W-:Y:S04]  /*27a60*/  STL [R1+0x11fc], R28 ;  /* 0x0011fc1c01007387 */ /* 0x000fe80000100800 */
[----:B------:R0:W-:Y:S04]  /*27a70*/  STL [R1+0x11f4], R25 ;  /* 0x0011f41901007387 */ /* 0x0001e80000100800 */
[----:B------:R-:W-:Y:S04]  /*27a80*/  STL [R1+0x1218], R27 ;  /* 0x0012181b01007387 */ /* 0x000fe80000100800 */
        /* <DEDUP_REMOVED lines=36> */
[----:B------:R-:W-:-:S05]  /*27cd0*/  IMAD.X R25, R18, 0x1, R25, P3 ;  /* 0x0000000112197824 */ /* 0x000fca00018e0619 */
[----:B------:R0:W-:Y:S04]  /*27ce0*/  STL [R1+0x11f8], R25 ;  /* 0x0011f81901007387 */ /* 0x0001e80000100800 */
[----:B0-----:R-:W3:Y:S04]  /*27cf0*/  LDL.LU R25, [R1+0x1174] ;  /* 0x0011740001197983 */ /* 0x001ee80000300800 */
[----:B------:R-:W-:Y:S01]  /*27d00*/  STL [R1+0x11dc], R46 ;  /* 0x0011dc2e01007387 */ /* 0x000fe20000100800 */
[----:B----4-:R-:W-:-:S05]  /*27d10*/  IADD3 R23, P3, PT, R16, R23, RZ ;  /* 0x0000001710177210 */ /* 0x010fca0007f7e0ff */
[----:B------:R0:W-:Y:S04]  /*27d20*/  STL [R1+0x11d4], R23 ;  /* 0x0011d41701007387 */ /* 0x0001e80000100800 */
[----:B0-----:R-:W4:Y:S01]  /*27d30*/  LDL.LU R23, [R1+0x1190] ;  /* 0x0011900001177983 */ /* 0x001f220000300800 */
[----:B-----5:R-:W-:-:S05]  /*27d40*/  IMAD.X R22, R18, 0x1, R22, P4 ;  /* 0x0000000112167824 */ /* 0x020fca00020e0616 */
[----:B------:R0:W-:Y:S04]  /*27d50*/  STL [R1+0x11f0], R22 ;  /* 0x0011f01601007387 */ /* 0x0001e80000100800 */
[----:B0-----:R-:W5:Y:S01]  /*27d60*/  LDL.LU R22, [R1+0x116c] ;  /* 0x00116c0001167983 */ /* 0x001f620000300800 */
[----:B------:R-:W-:-:S05]  /*27d70*/  IADD3 R19, P4, PT, R16, R19, RZ ;  /* 0x0000001310137210 */ /* 0x000fca0007f9e0ff */
[----:B------:R0:W-:Y:S04]  /*27d80*/  STL [R1+0x11cc], R19 ;  /* 0x0011cc1301007387 */ /* 0x0001e80000100800 */
[----:B0-----:R-:W5:Y:S01]  /*27d90*/  LDL.LU R19, [R1+0x1188] ;  /* 0x0011880001137983 */ /* 0x001f620000300800 */
[----:B------:R-:W-:Y:S01]  /*27da0*/  IMAD.X R26, R18, 0x1, R26, P6 ;  /* 0x00000001121a7824 */ /* 0x000fe200030e061a */
[----:B------:R-:W-:-:S04]  /*27db0*/  IADD3 R45, P6, PT, R16, R45, RZ ;  /* 0x0000002d102d7210 */ /* 0x000fc80007fde0ff */
        /* <DEDUP_REMOVED lines=55> */
[----:B------:R-:W-:-:S03]  /*28130*/  IADD3 R26, P2, PT, R16, R26, RZ ;  /* 0x0000001a101a7210 */ /* 0x000fc60007f5e0ff */
        /* <DEDUP_REMOVED lines=91> */
[----:B0-----:R-:W5:Y:S04]  /*286f0*/  LDL.LU R22, [R1+0x10f0] ;  /* 0x0010f00001167983 */ /* 0x001f680000300800 */
[----:B------:R-:W5:Y:S01]  /*28700*/  LDL.LU R45, [R1+0x10cc] ;  /* 0x0010cc00012d7983 */ /* 0x000f620000300800 */
[----:B------:R-:W-:-:S03]  /*28710*/  IMAD.X R19, R18, 0x1, R19, P3 ;  /* 0x0000000112137824 */ /* 0x000fc600018e0613 */
        /* <DEDUP_REMOVED lines=18> */
[----:B------:R-:W5:Y:S01]  /*28840*/  LDL.LU R27, [R1+0x1084] ;  /* 0x00108400011b7983 */ /* 0x000f620000300800 */
[----:B------:R-:W-:-:S03]  /*28850*/  IADD3 R46, P3, PT, R16, R46, RZ ;  /* 0x0000002e102e7210 */ /* 0x000fc60007f7e0ff */
[----:B0-----:R-:W5:Y:S01]  /*28860*/  LDL.LU R19, [R1+0x10a0] ;  /* 0x0010a00001137983 */ /* 0x001f620000300800 */
        /* <DEDUP_REMOVED lines=162> */
[----:B0-----:R-:W3:Y:S04]  /*29290*/  LDL.LU R25, [R1+0xff8] ;  /* 0x000ff80001197983 */ /* 0x001ee80000300800 */
[----:B------:R-:W3:Y:S04]  /*292a0*/  LDL.LU R45, [R1+0xfd4] ;  /* 0x000fd400012d7983 */ /* 0x000ee80000300800 */
[----:B------:R-:W3:Y:S04]  /*292b0*/  LDL.LU R44, [R1+0xff0] ;  /* 0x000ff000012c7983 */ /* 0x000ee80000300800 */
[----:B------:R-:W3:Y:S01]  /*292c0*/  LDL.LU R43, [R1+0xfcc] ;  /* 0x000fcc00012b7983 */ /* 0x000ee20000300800 */
[----:B----4-:R-:W-:-:S05]  /*292d0*/  IMAD.X R23, R18, 0x1, R23, P4 ;  /* 0x0000000112177824 */ /* 0x010fca00020e0617 */
        /* <DEDUP_REMOVED lines=33> */
[----:B------:R-:W-:-:S04]  /*294f0*/  IADD3 R45, P2, PT, R16, R45, RZ ;  /* 0x0000002d102d7210 */ /* 0x000fc80007f5e0ff */
[----:B------:R0:W-:Y:S01]  /*29500*/  STL [R1+0xff8], R25 ;  /* 0x000ff81901007387 */ /* 0x0001e20000100800 */
[----:B------:R-:W-:Y:S01]  /*29510*/  IMAD.X R44, R18, 0x1, R44, P3 ;  /* 0x00000001122c7824 */ /* 0x000fe200018e062c */
[----:B------:R-:W-:Y:S02]  /*29520*/  IADD3 R43, P3, PT, R16, R43, RZ ;  /* 0x0000002b102b7210 */ /* 0x000fe40007f7e0ff */
[----:B0-----:R-:W3:Y:S04]  /*29530*/  LDL.LU R25, [R1+0xf74] ;  /* 0x000f740001197983 */ /* 0x001ee80000300800 */
[----:B------:R-:W-:Y:S04]  /*29540*/  STL [R1+0xfd4], R45 ;  /* 0x000fd42d01007387 */ /* 0x000fe80000100800 */
[----:B------:R-:W-:Y:S01]  /*29550*/  STL [R1+0xff0], R44 ;  /* 0x000ff02c01007387 */ /* 0x000fe20000100800 */
[----:B----4-:R-:W-:-:S03]  /*29560*/  IMAD.X R42, R18, 0x1, R42, P4 ;  /* 0x00000001122a7824 */ /* 0x010fc600020e062a */
        /* <DEDUP_REMOVED lines=30> */
[----:B------:R-:W4:Y:S01]  /*29750*/  LDL.LU R46, [R1+0xf90] ;  /* 0x000f9000012e7983 */ /* 0x000f220000300800 */
[----:B------:R-:W-:-:S03]  /*29760*/  IMAD.X R23, R18, 0x1, R23, P2 ;  /* 0x0000000112177824 */ /* 0x000fc600010e0617 */
        /* <DEDUP_REMOVED lines=41> */
[----:B0-----:R-:W4:Y:S04]  /*29a00*/  LDL.LU R23, [R1+0xf28] ;  /* 0x000f280001177983 */ /* 0x001f280000300800 */
[----:B------:R-:W-:Y:S01]  /*29a10*/  STL [R1+0xf90], R46 ;  /* 0x000f902e01007387 */ /* 0x000fe20000100800 */
[----:B-----5:R-:W-:-:S05]  /*29a20*/  IMAD.X R22, R18, 0x1, R22, P1 ;  /* 0x0000000112167824 */ /* 0x020fca00008e0616 */
        /* <DEDUP_REMOVED lines=272> */
[----:B------:R-:W5:Y:S04]  /*2ab30*/  LDL.LU R27, [R1+0xd9c] ;  /* 0x000d9c00011b7983 */ /* 0x000f680000300800 */
        /* <DEDUP_REMOVED lines=70> */
[----:B0-----:R-:W4:Y:S04]  /*2afa0*/  LDL.LU R23, [R1+0xd6c] ;  /* 0x000d6c0001177983 */ /* 0x001f280000300800 */
[----:B------:R-:W4:Y:S04]  /*2afb0*/  LDL.LU R45, [R1+0xd88] ;  /* 0x000d8800012d7983 */ /* 0x000f280000300800 */
[----:B------:R-:W4:Y:S04]  /*2afc0*/  LDL.LU R44, [R1+0xd64] ;  /* 0x000d6400012c7983 */ /* 0x000f280000300800 */
[----:B------:R-:W4:Y:S01]  /*2afd0*/  LDL.LU R43, [R1+0xd80] ;  /* 0x000d8000012b7983 */ /* 0x000f220000300800 */
[----:B-----5:R-:W-:-:S05]  /*2afe0*/  IADD3 R22, P1, PT, R16, R22, RZ ;  /* 0x0000001610167210 */ /* 0x020fca0007f3e0ff */
        /* <DEDUP_REMOVED lines=33> */
[----:B------:R-:W-:-:S04]  /*2b200*/  IMAD.X R45, R18, 0x1, R45, P6 ;  /* 0x00000001122d7824 */ /* 0x000fc800030e062d */
[----:B------:R0:W-:Y:S01]  /*2b210*/  STL [R1+0xd6c], R23 ;  /* 0x000d6c1701007387 */ /* 0x0001e20000100800 */
[----:B------:R-:W-:Y:S01]  /*2b220*/  IADD3 R44, P6, PT, R16, R44, RZ ;  /* 0x0000002c102c7210 */ /* 0x000fe20007fde0ff */
[----:B------:R-:W-:Y:S02]  /*2b230*/  IMAD.X R43, R18, 0x1, R43, P1 ;  /* 0x00000001122b7824 */ /* 0x000fe400008e062b */
[----:B0-----:R-:W4:Y:S04]  /*2b240*/  LDL.LU R23, [R1+0xd28] ;  /* 0x000d280001177983 */ /* 0x001f280000300800 */
[----:B------:R-:W-:Y:S04]  /*2b250*/  STL [R1+0xd88], R45 ;  /* 0x000d882d01007387 */ /* 0x000fe80000100800 */
[----:B------:R-:W-:Y:S01]  /*2b260*/  STL [R1+0xd64], R44 ;  /* 0x000d642c01007387 */ /* 0x000fe20000100800 */
[----:B-----5:R-:W-:-:S03]  /*2b270*/  IADD3 R42, P1, PT, R16, R42, RZ ;  /* 0x0000002a102a7210 */ /* 0x020fc60007f3e0ff */
        /* <DEDUP_REMOVED lines=30> */
[----:B------:R-:W5:Y:S01]  /*2b460*/  LDL.LU R46, [R1+0xd04] ;  /* 0x000d0400012e7983 */ /* 0x000f620000300800 */
[----:B------:R-:W-:-:S03]  /*2b470*/  IADD3 R22, P4, PT, R16, R22, RZ ;  /* 0x0000001610167210 */ /* 0x000fc60007f9e0ff */
        /* <DEDUP_REMOVED lines=41> */
[----:B------:R-:W-:-:S05]  /*2b710*/  IADD3 R46, P2, PT, R16, R46, RZ ;  /* 0x0000002e102e7210 */ /* 0x000fca0007f5e0ff */
[----:B------:R-:W-:Y:S01]  /*2b720*/  STL [R1+0xd04], R46 ;  /* 0x000d042e01007387 */ /* 0x000fe20000100800 */
[----:B------:R-:W-:-:S05]  /*2b730*/  IADD3 R19, P3, PT, R16, R19, RZ ;  /* 0x0000001310137210 */ /* 0x000fca0007f7e0ff */
        /* <DEDUP_REMOVED lines=250> */
[----:B0-----:R-:W5:Y:S04]  /*2c6e0*/  LDL.LU R19, [R1+0xb7c] ;  /* 0x000b7c0001137983 */ /* 0x001f680000300800 */
[----:B------:R-:W5:Y:S01]  /*2c6f0*/  LDL.LU R45, [R1+0xb98] ;  /* 0x000b9800012d7983 */ /* 0x000f620000300800 */
[----:B------:R-:W-:-:S03]  /*2c700*/  IADD3 R26, P3, PT, R16, R26, RZ ;  /* 0x0000001a101a7210 */ /* 0x000fc60007f7e0ff */
        /* <DEDUP_REMOVED lines=91> */
[----:B------:R-:W5:Y:S04]  /*2ccc0*/  LDL.LU R45, [R1+0xafc] ;  /* 0x000afc00012d7983 */ /* 0x000f680000300800 */
[----:B------:R-:W5:Y:S04]  /*2ccd0*/  LDL.LU R44, [R1+0xb18] ;  /* 0x000b1800012c7983 */ /* 0x000f680000300800 */
[----:B------:R-:W5:Y:S01]  /*2cce0*/  LDL.LU R43, [R1+0xaf4] ;  /* 0x000af400012b7983 */ /* 0x000f620000300800 */
[----:B------:R-:W-:-:S05]  /*2ccf0*/  IMAD.X R19, R18, 0x1, R19, P4 ;  /* 0x0000000112137824 */ /* 0x000fca00020e0613 */
        /* <DEDUP_REMOVED lines=37> */
[----:B------:R-:W-:-:S03]  /*2cf50*/  IADD3 R43, P3, PT, R16, R43, RZ ;  /* 0x0000002b102b7210 */ /* 0x000fc60007f7e0ff */
[----:B------:R-:W-:Y:S04]  /*2cf60*/  STL [R1+0xafc], R45 ;  /* 0x000afc2d01007387 */ /* 0x000fe80000100800 */
        /* <DEDUP_REMOVED lines=32> */
[----:B------:R-:W5:Y:S01]  /*2d170*/  LDL.LU R46, [R1+0xab8] ;  /* 0x000ab800012e7983 */ /* 0x000f620000300800 */
[----:B------:R-:W-:-:S03]  /*2d180*/  IMAD.X R19, R18, 0x1, R19, P2 ;  /* 0x0000000112137824 */ /* 0x000fc600010e0613 */
        /* <DEDUP_REMOVED lines=41> */
[----:B0-----:R-:W5:Y:S04]  /*2d420*/  LDL.LU R19, [R1+0xa50] ;  /* 0x000a500001137983 */ /* 0x001f680000300800 */
[----:B------:R-:W-:Y:S01]  /*2d430*/  STL [R1+0xab8], R46 ;  /* 0x000ab82e01007387 */ /* 0x000fe20000100800 */
[----:B------:R-:W-:-:S05]  /*2d440*/  IMAD.X R26, R18, 0x1, R26, P1 ;  /* 0x00000001121a7824 */ /* 0x000fca00008e061a */
        /* <DEDUP_REMOVED lines=344> */
[----:B------:R-:W5:Y:S04]  /*2e9d0*/  LDL.LU R45, [R1+0x8b0] ;  /* 0x0008b000012d7983 */ /* 0x000f680000300800 */
[----:B------:R-:W5:Y:S04]  /*2e9e0*/  LDL.LU R44, [R1+0x88c] ;  /* 0x00088c00012c7983 */ /* 0x000f680000300800 */
[----:B------:R-:W5:Y:S01]  /*2e9f0*/  LDL.LU R43, [R1+0x8a8] ;  /* 0x0008a800012b7983 */ /* 0x000f620000300800 */
[----:B------:R-:W-:-:S05]  /*2ea00*/  IADD3 R26, P1, PT, R16, R26, RZ ;  /* 0x0000001a101a7210 */ /* 0x000fca0007f3e0ff */
        /* <DEDUP_REMOVED lines=37> */
[----:B0-----:R-:W5:Y:S04]  /*2ec60*/  LDL.LU R19, [R1+0x850] ;  /* 0x0008500001137983 */ /* 0x001f680000300800 */
[----:B------:R-:W-:Y:S04]  /*2ec70*/  STL [R1+0x8b0], R45 ;  /* 0x0008b02d01007387 */ /* 0x000fe80000100800 */
        /* <DEDUP_REMOVED lines=420> */
[----:B------:R-:W5:Y:S01]  /*306c0*/  LDL.LU R44, [R1+0x738] ;  /* 0x00073800012c7983 */ /* 0x000f620000300800 */
[----:B------:R-:W-:-:S05]  /*306d0*/  IADD3 R26, P3, PT, R16, R26, RZ ;  /* 0x0000001a101a7210 */ /* 0x000fca0007f7e0ff */
[----:B------:R-:W-:Y:S04]  /*306e0*/  STL [R1+0x73c], R26 ;  /* 0x00073c1a01007387 */ /* 0x000fe80000100800 */
        /* <DEDUP_REMOVED lines=17> */
[----:B0-----:R-:W2:Y:S04]  /*30800*/  LDL R24, [R1+0x18d0] ;  /* 0x0018d00001187983 */ /* 0x001ea80000100800 */
[----:B------:R-:W2:Y:S04]  /*30810*/  LDL.LU R28, [R1+0x6f8] ;  /* 0x0006f800011c7983 */ /* 0x000ea80000300800 */
[----:B------:R-:W2:Y:S04]  /*30820*/  LDL.LU R27, [R1+0x6dc] ;  /* 0x0006dc00011b7983 */ /* 0x000ea80000300800 */
[----:B------:R-:W2:Y:S01]  /*30830*/  LDL.LU R26, [R1+0x6f0] ;  /* 0x0006f000011a7983 */ /* 0x000ea20000300800 */
        /* <DEDUP_REMOVED lines=14> */
[----:B------:R-:W1:Y:S01]  /*30920*/  SYNCS.PHASECHK.TRANS64.TRYWAIT P2, [UR6], R20 ;  /* 0x00000014ff0075a7 */ /* 0x000e620008041106 */
[----:B------:R-:W-:Y:S02]  /*30930*/  IMAD.X R44, R18, 0x1, R44, P3 ;  /* 0x00000001122c7824 */ /* 0x000fe400018e062c */
[----:B------:R1:W-:Y:S04]  /*30940*/  STL [R1+0x740], R45 ;  /* 0x0007402d01007387 */ /* 0x0003e80000100800 */
[----:B------:R1:W-:Y:S01]  /*30950*/  STL [R1+0x738], R44 ;  /* 0x0007382c01007387 */ /* 0x0003e20000100800 */
[----:B------:R-:W-:Y:S01]  /*30960*/  PRMT R21, RZ, 0x7610, R21 ;  /* 0x00007610ff157816 */ /* 0x000fe20000000015 */
[----:B0-----:R-:W0:Y:S01]  /*30970*/  LDC R19, c[0x0][0x3a0] ;  /* 0x0000e800ff137b82 */ /* 0x001e220000000800 */
[----:B------:R-:W-:Y:S01]  /*30980*/  IADD3 R43, P3, PT, R16, R43, RZ ;  /* 0x0000002b102b7210 */ /* 0x000fe20007f7e0ff */
[----:B------:R-:W-:-:S04]  /*30990*/  IMAD.X R42, R18, 0x1, R42, P4 ;  /* 0x00000001122a7824 */ /* 0x000fc800020e062a */
[----:B------:R0:W-:Y:S04]  /*309a0*/  STL [R1+0x71c], R43 ;  /* 0x00071c2b01007387 */ /* 0x0001e80000100800 */
[----:B------:R0:W-:Y:S01]  /*309b0*/  STL [R1+0x730], R42 ;  /* 0x0007302a01007387 */ /* 0x0001e20000100800 */
[----:B--2---:R-:W-:Y:S01]  /*309c0*/  IADD3 R41, P4, PT, R16, R41, RZ ;  /* 0x0000002910297210 */ /* 0x004fe20007f9e0ff */
[----:B------:R-:W-:-:S04]  /*309d0*/  IMAD.X R40, R18, 0x1, R40, P6 ;  /* 0x0000000112287824 */ /* 0x000fc800030e0628 */
[----:B------:R2:W-:Y:S01]  /*309e0*/  STL [R1+0x714], R41 ;  /* 0x0007142901007387 */ /* 0x0005e20000100800 */
[----:B------:R-:W-:-:S03]  /*309f0*/  IADD3 R39, P6, PT, R16, R39, RZ ;  /* 0x0000002710277210 */ /* 0x000fc60007fde0ff */
[----:B------:R2:W-:Y:S01]  /*30a00*/  STL [R1+0x728], R40 ;  /* 0x0007282801007387 */ /* 0x0005e20000100800 */
[----:B------:R-:W-:-:S03]  /*30a10*/  IMAD.X R38, R18, 0x1, R38, P1 ;  /* 0x0000000112267824 */ /* 0x000fc600008e0626 */
        /* <DEDUP_REMOVED lines=19> */
[----:B------:R-:W-:Y:S02]  /*30b50*/  VIADD R24, R24, 0x1 ;  /* 0x0000000118187836 */ /* 0x000fe40000000000 */
[----:B------:R-:W-:Y:S01]  /*30b60*/  IMAD.X R28, R18, 0x1, R28, P3 ;  /* 0x00000001121c7824 */ /* 0x000fe200018e061c */
[----:B------:R2:W-:Y:S01]  /*30b70*/  STL [R1+0x6e4], R29 ;  /* 0x0006e41d01007387 */ /* 0x0005e20000100800 */
[----:B------:R-:W-:-:S03]  /*30b80*/  IADD3 R27, P3, PT, R16, R27, RZ ;  /* 0x0000001b101b7210 */ /* 0x000fc60007f7e0ff */
[----:B------:R2:W-:Y:S01]  /*30b90*/  STL [R1+0x18dc], R24 ;  /* 0x0018dc1801007387 */ /* 0x0005e20000100800 */
[----:B------:R-:W-:-:S03]  /*30ba0*/  IMAD.X R26, R18, 0x1, R26, P4 ;  /* 0x00000001121a7824 */ /* 0x000fc600020e061a */
[----:B------:R2:W-:Y:S04]  /*30bb0*/  STL [R1+0x6f8], R28 ;  /* 0x0006f81c01007387 */ /* 0x0005e80000100800 */
[----:B------:R2:W-:Y:S04]  /*30bc0*/  STL [R1+0x6dc], R27 ;  /* 0x0006dc1b01007387 */ /* 0x0005e80000100800 */
[----:B------:R2:W-:Y:S01]  /*30bd0*/  STL [R1+0x6f0], R26 ;  /* 0x0006f01a01007387 */ /* 0x0005e20000100800 */
[----:B------:R-:W-:Y:S01]  /*30be0*/  IADD3 R7, P4, PT, R16, R7, RZ ;  /* 0x0000000710077210 */ /* 0x000fe20007f9e0ff */
[----:B0-----:R-:W-:-:S02]  /*30bf0*/  IMAD R19, R24, -0x80, R19 ;  /* 0xffffff8018137824 */ /* 0x001fc400078e0213 */
[----:B---3--:R-:W-:-:S05]  /*30c00*/  IMAD.X R25, R18, 0x1, R25, P6 ;  /* 0x0000000112197824 */ /* 0x008fca00030e0619 */
[----:B------:R2:W-:Y:S01]  /*30c10*/  STL [R1+0x6e8], R25 ;  /* 0x0006e81901007387 */ /* 0x0005e20000100800 */
[----:B------:R-:W-:Y:S01]  /*30c20*/  IMAD.X R8, R18, 0x1, R8, P4 ;  /* 0x0000000112087824 */ /* 0x000fe200020e0608 */
[C---:B------:R-:W-:Y:S02]  /*30c30*/  IADD3 R5, P6, PT, R16.reuse, R5, RZ ;  /* 0x0000000510057210 */ /* 0x040fe40007fde0ff */
[----:B------:R-:W-:Y:S01]  /*30c40*/  IADD3 R0, P4, PT, R16, R0, RZ ;  /* 0x0000000010007210 */ /* 0x000fe20007f9e0ff */
[----:B----4-:R-:W-:-:S05]  /*30c50*/  IMAD.X R23, R18, 0x1, R23, P1 ;  /* 0x0000000112177824 */ /* 0x010fca00008e0617 */
[----:B------:R2:W-:Y:S01]  /*30c60*/  STL [R1+0x6e0], R23 ;  /* 0x0006e01701007387 */ /* 0x0005e20000100800 */
[----:B------:R-:W-:Y:S01]  /*30c70*/  IADD3 R3, P1, PT, R16, R3, RZ ;  /* 0x0000000310037210 */ /* 0x000fe20007f3e0ff */
[C---:B------:R-:W-:Y:S02]  /*30c80*/  IMAD.X R6, R18.reuse, 0x1, R6, P6 ;  /* 0x0000000112067824 */ /* 0x040fe400030e0606 */
[----:B-----5:R-:W-:-:S05]  /*30c90*/  IMAD.X R22, R18, 0x1, R22, P3 ;  /* 0x0000000112167824 */ /* 0x020fca00018e0616 */
[----:B------:R2:W-:Y:S04]  /*30ca0*/  STL [R1+0x6d8], R22 ;  /* 0x0006d81601007387 */ /* 0x0005e80000100800 */
[----:B------:R2:W-:Y:S01]  /*30cb0*/  STL.S16 [R1+0x6b8], R21 ;  /* 0x0006b81501007387 */ /* 0x0005e20000100600 */
[----:B------:R-:W-:Y:S01]  /*30cc0*/  ISETP.GT.AND P3, PT, R19, RZ, PT ;  /* 0x000000ff1300720c */ /* 0x000fe20003f64270 */
[C---:B------:R-:W-:Y:S02]  /*30cd0*/  IMAD.X R4, R18.reuse, 0x1, R4, P1 ;  /* 0x0000000112047824 */ /* 0x040fe400008e0604 */
[----:B------:R-:W-:Y:S01]  /*30ce0*/  IMAD.X R2, R18, 0x1, R2, P4 ;  /* 0x0000000112027824 */ /* 0x000fe200020e0602 */
[----:B-1----:R-:W-:Y:S09]  /*30cf0*/  @!P2 BRA `(.L_x_8) ;  /* 0x000002240058a947 */ /* 0x002ff20003800000 */
.L_x_16:
[----:B------:R0:W-:Y:S04]  /*30d00*/  STL [R1+0x1fa4], R6 ;  /* 0x001fa40601007387 */ /* 0x0001e80000100800 */
[----:B0-----:R-:W3:Y:S01]  /*30d10*/  LDL R6, [R1+0x6b8] ;  /* 0x0006b80001067983 */ /* 0x001ee20000100800 */
[----:B------:R-:W-:Y:S01]  /*30d20*/  @P3 IMAD.MOV.U32 R20, RZ, RZ, R0 ;  /* 0x000000ffff143224 */ /* 0x000fe200078e0000 */
[----:B------:R-:W-:Y:S01]  /*30d30*/  ISETP.GT.AND P1, PT, R19, 0x1, PT ;  /* 0x000000011300780c */ /* 0x000fe20003f24270 */
[----:B--2---:R-:W-:Y:S01]  /*30d40*/  @P3 IMAD.MOV.U32 R21, RZ, RZ, R2 ;  /* 0x000000ffff153224 */ /* 0x004fe200078e0002 */
[----:B------:R0:W-:Y:S04]  /*30d50*/  STL [R1+0x1fa0], R7 ;  /* 0x001fa00701007387 */ /* 0x0001e80000100800 */
[----:B------:R-:W-:Y:S04]  /*30d60*/  STL [R1+0x1f9c], R8 ;  /* 0x001f9c0801007387 */ /* 0x000fe80000100800 */
[----:B------:R-:W-:Y:S01]  /*30d70*/  STL [R1+0x1ad0], R47 ;  /* 0x001ad02f01007387 */ /* 0x000fe20000100800 */
[----:B0-----:R-:W-:-:S03]  /*30d80*/  PRMT R7, RZ, 0x7610, R7 ;  /* 0x00007610ff077816 */ /* 0x001fc60000000007 */
        /* <DEDUP_REMOVED lines=90> */
[----:B---3--:R-:W2:Y:S04]  /*31330*/  @P3 LDG.E.U8 R6, desc[UR14][R20.64] ;  /* 0x0000000e14063981 */ /* 0x008ea8000c1e1100 */
        /* <DEDUP_REMOVED lines=299> */
[----:B--2---:R0:W-:Y:S04]  /*325f0*/  @P3 STL [R1+0x6b8], R6 ;  /* 0x0006b80601003387 */ /* 0x0041e80000100800 */
[----:B0-----:R-:W2:Y:S01]  /*32600*/  LDL.LU R6, [R1+0x1fa4] ;  /* 0x001fa40001067983 */ /* 0x001ea20000300800 */
[----:B------:R-:W-:-:S02]  /*32610*/  @P3 IMAD.MOV.U32 R20, RZ, RZ, R3 ;  /* 0x000000ffff143224 */ /* 0x000fc400078e0003 */
[----:B------:R-:W-:Y:S01]  /*32620*/  @P3 IMAD.MOV.U32 R21, RZ, RZ, R4 ;  /* 0x000000ffff153224 */ /* 0x000fe200078e0004 */
[----:B------:R-:W-:-:S04]  /*32630*/  PRMT R8, RZ, 0x7610, R8 ;  /* 0x00007610ff087816 */ /* 0x000fc80000000008 */
[----:B------:R0:W3:Y:S02]  /*32640*/  @P3 LDG.E.U8 R7, desc[UR14][R20.64] ;  /* 0x0000000e14073981 */ /* 0x0000e4000c1e1100 */
[----:B0-----:R-:W-:Y:S02]  /*32650*/  @P3 IMAD.MOV.U32 R20, RZ, RZ, R5 ;  /* 0x000000ffff143224 */ /* 0x001fe400078e0005 */
[----:B--2---:R-:W-:-:S05]  /*32660*/  @P3 IMAD.MOV.U32 R21, RZ, RZ, R6 ;  /* 0x000000ffff153224 */ /* 0x004fca00078e0006 */
[----:B------:R-:W2:Y:S04]  /*32670*/  @P3 LDG.E.U8 R8, desc[UR14][R20.64] ;  /* 0x0000000e14083981 */ /* 0x000ea8000c1e1100 */
[----:B------:R-:W-:Y:S04]  /*32680*/  STL [R1+0x1904], R3 ;  /* 0x0019040301007387 */ /* 0x000fe80000100800 */
[----:B------:R-:W-:Y:S04]  /*32690*/  STL [R1+0x1900], R4 ;  /* 0x0019000401007387 */ /* 0x000fe80000100800 */
[----:B---3--:R0:W-:Y:S04]  /*326a0*/  STL [R1+0x6b4], R7 ;  /* 0x0006b40701007387 */ /* 0x0081e80000100800 */
[----:B0-----:R-:W3:Y:S04]  /*326b0*/  LDL.LU R7, [R1+0x1fa0] ;  /* 0x001fa00001077983 */ /* 0x001ee80000300800 */
[----:B------:R-:W-:Y:S04]  /*326c0*/  STL [R1+0x190c], R5 ;  /* 0x00190c0501007387 */ /* 0x000fe80000100800 */
[----:B------:R-:W-:Y:S04]  /*326d0*/  STL [R1+0x1908], R6 ;  /* 0x0019080601007387 */ /* 0x000fe80000100800 */
[----:B--2---:R0:W-:Y:S04]  /*326e0*/  STL [R1+0x6b0], R8 ;  /* 0x0006b00801007387 */ /* 0x0041e80000100800 */
[----:B0-----:R-:W2:Y:S01]  /*326f0*/  LDL.LU R8, [R1+0x1f9c] ;  /* 0x001f9c0001087983 */ /* 0x001ea20000300800 */
[----:B------:R-:W-:Y:S01]  /*32700*/  PRMT R47, RZ, 0x7610, R47 ;  /* 0x00007610ff2f7816 */ /* 0x000fe2000000002f */
[----:B---3--:R-:W-:-:S02]  /*32710*/  @P3 IMAD.MOV.U32 R20, RZ, RZ, R7 ;  /* 0x000000ffff143224 */ /* 0x008fc400078e0007 */
[----:B--2---:R-:W-:-:S05]  /*32720*/  @P3 IMAD.MOV.U32 R21, RZ, RZ, R8 ;  /* 0x000000ffff153224 */ /* 0x004fca00078e0008 */
[----:B------:R-:W2:Y:S04]  /*32730*/  @P3 LDG.E.U8 R47, desc[UR14][R20.64] ;  /* 0x0000000e142f3981 */ /* 0x000ea8000c1e1100 */
[----:B------:R-:W-:Y:S04]  /*32740*/  STL [R1+0x1914], R7 ;  /* 0x0019140701007387 */ /* 0x000fe80000100800 */
[----:B------:R-:W-:Y:S04]  /*32750*/  STL [R1+0x1910], R8 ;  /* 0x0019100801007387 */ /* 0x000fe80000100800 */
[----:B--2---:R0:W-:Y:S04]  /*32760*/  STL [R1+0x6ac], R47 ;  /* 0x0006ac2f01007387 */ /* 0x0041e80000100800 */
[----:B0-----:R-:W2:Y:S04]  /*32770*/  LDL.LU R47, [R1+0x1f98] ;  /* 0x001f9800012f7983 */ /* 0x001ea80000300800 */
[----:B------:R-:W3:Y:S04]  /*32780*/  LDL R20, [R1+0x6d8] ;  /* 0x0006d80001147983 */ /* 0x000ee80000100800 */
[----:B------:R-:W3:Y:S01]  /*32790*/  LDL R21, [R1+0x6dc] ;  /* 0x0006dc0001157983 */ /* 0x000ee20000100800 */
[----:B------:R-:W-:-:S02]  /*327a0*/  PRMT R27, RZ, 0x7610, R27 ;  /* 0x00007610ff1b7816 */ /* 0x000fc4000000001b */
[----:B---3--:R-:W-:-:S04]  /*327b0*/  @P1 LOP3.LUT R21, R21, R20, RZ, 0x3c, !PT ;  /* 0x0000001415151212 */ /* 0x008fc800078e3cff */
[----:B------:R-:W-:-:S04]  /*327c0*/  @P1 LOP3.LUT R20, R21, R20, RZ, 0x3c, !PT ;  /* 0x0000001415141212 */ /* 0x000fc800078e3cff */
[----:B------:R-:W-:-:S05]  /*327d0*/  @P1 LOP3.LUT R21, R21, R20, RZ, 0x3c, !PT ;  /* 0x0000001415151212 */ /* 0x000fca00078e3cff */
[----:B------:R-:W3:Y:S04]  /*327e0*/  @P1 LDG.E.U8 R27, desc[UR14][R20.64] ;  /* 0x0000000e141b1981 */ /* 0x000ee8000c1e1100 */
[----:B---3--:R0:W-:Y:S04]  /*327f0*/  STL [R1+0x6a8], R27 ;  /* 0x0006a81b01007387 */ /* 0x0081e80000100800 */
[----:B0-----:R-:W3:Y:S04]  /*32800*/  LDL.LU R27, [R1+0x1f94] ;  /* 0x001f9400011b7983 */ /* 0x001ee80000300800 */
[----:B------:R-:W4:Y:S04]  /*32810*/  LDL R20, [R1+0x6e0] ;  /* 0x0006e00001147983 */ /* 0x000f280000100800 */
[----:B------:R-:W4:Y:S01]  /*32820*/  LDL R21, [R1+0x6e4] ;  /* 0x0006e40001157983 */ /* 0x000f220000100800 */
[----:B--2---:R-:W-:-:S02]  /*32830*/  PRMT R47, RZ, 0x7610, R47 ;  /* 0x00007610ff2f7816 */ /* 0x004fc4000000002f */
[----:B----4-:R-:W-:-:S04]  /*32840*/  @P1 LOP3.LUT R21, R21, R20, RZ, 0x3c, !PT ;  /* 0x0000001415151212 */ /* 0x010fc800078e3cff */
[----:B------:R-:W-:-:S04]  /*32850*/  @P1 LOP3.LUT R20, R21, R20, RZ, 0x3c, !PT ;  /* 0x0000001415141212 */ /* 0x000fc800078e3cff */
[----:B------:R-:W-:-:S05]  /*32860*/  @P1 LOP3.LUT R21, R21, R20, RZ, 0x3c, !PT ;  /* 0x0000001415151212 */ /* 0x000fca00078e3cff */
[----:B------:R-:W2:Y:S04]  /*32870*/  @P1 LDG.E.U8 R47, desc[UR14][R20.64] ;  /* 0x0000000e142f1981 */ /* 0x000ea8000c1e1100 */
[----:B--2---:R0:W-:Y:S04]  /*32880*/  STL [R1+0x694], R47 ;  /* 0x0006942f01007387 */ /* 0x0041e80000100800 */
[----:B0-----:R-:W2:Y:S04]  /*32890*/  LDL.LU R47, [R1+0x1f90] ;  /* 0x001f9000012f7983 */ /* 0x001ea80000300800 */
[----:B------:R-:W4:Y:S04]  /*328a0*/  LDL R20, [R1+0x6e8] ;  /* 0x0006e80001147983 */ /* 0x000f280000100800 */
[----:B------:R-:W4:Y:S01]  /*328b0*/  LDL R21, [R1+0x6ec] ;  /* 0x0006ec0001157983 */ /* 0x000f220000100800 */
[----:B---3--:R-:W-:-:S02]  /*328c0*/  PRMT R27, RZ, 0x7610, R27 ;  /* 0x00007610ff1b7816 */ /* 0x008fc4000000001b */
[----:B----4-:R-:W-:-:S04]  /*328d0*/  @P1 LOP3.LUT R21, R21, R20, RZ, 0x3c, !PT ;  /* 0x0000001415151212 */ /* 0x010fc800078e3cff */
        /* <DEDUP_REMOVED lines=11> */
[----:B------:R-:W2:Y:S01]  /*32990*/  @P1 LDG.E.U8 R47, desc[UR14][R20.64] ;  /* 0x0000000e142f1981 */ /* 0x000ea2000c1e1100 */
[----:B------:R-:W-:-:S03]  /*329a0*/  ISETP.GT.AND P2, PT, R19, 0x2, PT ;  /* 0x000000021300780c */ /* 0x000fc60003f44270 */
        /* <DEDUP_REMOVED lines=2806> */
[----:B------:R-:W-:-:S02]  /*3d910*/  PRMT R43, RZ, 0x7610, R43 ;  /* 0x00007610ff2b7816 */ /* 0x000fc4000000002b */
[----:B----4-:R-:W-:-:S04]  /*3d920*/  @P1 LOP3.LUT R21, R21, R20, RZ, 0x3c, !PT ;  /* 0x0000001415151212 */ /* 0x010fc800078e3cff */
[----:B------:R-:W-:-:S04]  /*3d930*/  @P1 LOP3.LUT R20, R21, R20, RZ, 0x3c, !PT ;  /* 0x0000001415141212 */ /* 0x000fc800078e3cff */
[----:B------:R-:W-:-:S05]  /*3d940*/  @P1 LOP3.LUT R21, R21, R20, RZ, 0x3c, !PT ;  /* 0x0000001415151212 */ /* 0x000fca00078e3cff */
[----:B------:R-:W4:Y:S01]  /*3d950*/  @P1 LDG.E.U8 R43, desc[UR14][R20.64] ;  /* 0x0000000e142b1981 */ /* 0x000f22000c1e1100 */
[----:B------:R-:W-:-:S03]  /*3d960*/  ISETP.GT.AND P2, PT, R19, 0x4e, PT ;  /* 0x0000004e1300780c */ /* 0x000fc60003f44270 */
[----:B----4-:R0:W-:Y:S04]  /*3d970*/  STL [R1+0x188], R43 ;  /* 0x0001882b01007387 */ /* 0x0101e80000100800 */
[----:B0-----:R-:W4:Y:S04]  /*3d980*/  LDL.LU R43, [R1+0x1ac8] ;  /* 0x001ac800012b7983 */ /* 0x001f280000300800 */
[----:B------:R-:W2:Y:S04]  /*3d990*/  LDL R20, [R1+0xf80] ;  /* 0x000f800001147983 */ /* 0x000ea80000100800 */
[----:B------:R-:W2:Y:S01]  /*3d9a0*/  LDL R21, [R1+0xf84] ;  /* 0x000f840001157983 */ /* 0x000ea20000100800 */
[----:B------:R-:W-:-:S02]  /*3d9b0*/  PRMT R26, RZ, 0x7610, R26 ;  /* 0x00007610ff1a7816 */ /* 0x000fc4000000001a */
[----:B--2---:R-:W-:-:S04]  /*3d9c0*/  @P2 LOP3.LUT R21, R21, R20, RZ, 0x3c, !PT ;  /* 0x0000001415152212 */ /* 0x004fc800078e3cff */
[----:B------:R-:W-:-:S04]  /*3d9d0*/  @P2 LOP3.LUT R20, R21, R20, RZ, 0x3c, !PT ;  /* 0x0000001415142212 */ /* 0x000fc800078e3cff */
[----:B------:R-:W-:-:S05]  /*3d9e0*/  @P2 LOP3.LUT R21, R21, R20, RZ, 0x3c, !PT ;  /* 0x0000001415152212 */ /* 0x000fca00078e3cff */
[----:B------:R-:W2:Y:S04]  /*3d9f0*/  @P2 LDG.E.U8 R26, desc[UR14][R20.64] ;  /* 0x0000000e141a2981 */ /* 0x000ea8000c1e1100 */
[----:B--2---:R0:W-:Y:S04]  /*3da00*/  STL [R1+0x384], R26 ;  /* 0x0003841a01007387 */ /* 0x0041e80000100800 */
[----:B0-----:R-:W2:Y:S04]  /*3da10*/  LDL.LU R26, [R1+0x1ac4] ;  /* 0x001ac400011a7983 */ /* 0x001ea80000300800 */
        /* <DEDUP_REMOVED lines=24> */
[----:B------:R-:W2:Y:S01]  /*3dba0*/  @P2 LDG.E.U8 R40, desc[UR14][R20.64] ;  /* 0x0000000e14282981 */ /* 0x000ea2000c1e1100 */
[----:B------:R-:W-:-:S03]  /*3dbb0*/  ISETP.GT.AND P1, PT, R19, 0x4f, PT ;  /* 0x0000004f1300780c */ /* 0x000fc60003f24270 */
        /* <DEDUP_REMOVED lines=442> */
[----:B------:R0:W2:Y:S04]  /*3f760*/  @P2 LDG.E.U8 R47, desc[UR14][R20.64] ;  /* 0x0000000e142f2981 */ /* 0x0000a8000c1e1100 */
[----:B------:R-:W0:Y:S04]  /*3f770*/  LDL R20, [R1+0x1120] ;  /* 0x0011200001147983 */ /* 0x000e280000100800 */
[----:B------:R-:W0:Y:S01]  /*3f780*/  LDL R21, [R1+0x1124] ;  /* 0x0011240001157983 */ /* 0x000e220000100800 */
[----:B------:R-:W-:Y:S02]  /*3f790*/  ISETP.GT.AND P1, PT, R19, 0x5b, PT ;  /* 0x0000005b1300780c */ /* 0x000fe40003f24270 */
[----:B------:R-:W-:-:S11]  /*3f7a0*/  PRMT R58, RZ, 0x7610, R58 ;  /* 0x00007610ff3a7816 */ /* 0x000fd6000000003a */
[----:B0-----:R-:W-:-:S04]  /*3f7b0*/  @P1 LOP3.LUT R21, R21, R20, RZ, 0x3c, !PT ;  /* 0x0000001415151212 */ /* 0x001fc800078e3cff */
[----:B------:R-:W-:-:S04]  /*3f7c0*/  @P1 LOP3.LUT R20, R21, R20, RZ, 0x3c, !PT ;  /* 0x0000001415141212 */ /* 0x000fc800078e3cff */
[----:B------:R-:W-:-:S05]  /*3f7d0*/  @P1 LOP3.LUT R21, R21, R20, RZ, 0x3c, !PT ;  /* 0x0000001415151212 */ /* 0x000fca00078e3cff */
[----:B------:R-:W3:Y:S04]  /*3f7e0*/  @P1 LDG.E.U8 R58, desc[UR14][R20.64] ;  /* 0x0000000e143a1981 */ /* 0x000ee8000c1e1100 */
[----:B--2---:R0:W-:Y:S04]  /*3f7f0*/  STL [R1+0xcc], R47 ;  /* 0x0000cc2f01007387 */ /* 0x0041e80000100800 */
[----:B0-----:R-:W2:Y:S04]  /*3f800*/  LDL R47, [R1+0x114c] ;  /* 0x00114c00012f7983 */ /* 0x001ea80000100800 */
[----:B---3--:R0:W-:Y:S04]  /*3f810*/  STL [R1+0xc4], R58 ;  /* 0x0000c43a01007387 */ /* 0x0081e80000100800 */
[----:B0-----:R-:W3:Y:S04]  /*3f820*/  LDL.LU R58, [R1+0x19f8] ;  /* 0x0019f800013a7983 */ /* 0x001ee80000300800 */
        /* <DEDUP_REMOVED lines=35> */
[----:B------:R-:W-:-:S03]  /*3fa60*/  PRMT R27, RZ, 0x7610, R27 ;  /* 0x00007610ff1b7816 */ /* 0x000fc6000000001b */
[----:B--2---:R0:W-:Y:S04]  /*3fa70*/  STL [R1+0xac], R50 ;  /* 0x0000ac3201007387 */ /* 0x0041e80000100800 */
[----:B0-----:R-:W2:Y:S04]  /*3fa80*/  LDL.LU R50, [R1+0x19e8] ;  /* 0x0019e80001327983 */ /* 0x001ea80000300800 */
[----:B------:R-:W2:Y:S01]  /*3fa90*/  LDL R21, [R1+0x1148] ;  /* 0x0011480001157983 */ /* 0x000ea20000100800 */
[----:B------:R-:W-:Y:S01]  /*3faa0*/  @P2 IMAD.MOV.U32 R20, RZ, RZ, R47 ;  /* 0x000000ffff142224 */ /* 0x000fe200078e002f */
[----:B------:R-:W-:-:S02]  /*3fab0*/  PRMT R48, RZ, 0x7610, R48 ;  /* 0x00007610ff307816 */ /* 0x000fc40000000030 */
[----:B------:R-:W3:Y:S04]  /*3fac0*/  LDL R47, [R1+0x1178] ;  /* 0x00117800012f7983 */ /* 0x000ee80000100800 */
[----:B--2---:R0:W2:Y:S04]  /*3fad0*/  @P2 LDG.E.U8 R27, desc[UR14][R20.64] ;  /* 0x0000000e141b2981 */ /* 0x0040a8000c1e1100 */
[----:B------:R-:W0:Y:S04]  /*3fae0*/  LDL R20, [R1+0x1150] ;  /* 0x0011500001147983 */ /* 0x000e280000100800 */
[----:B------:R-:W0:Y:S02]  /*3faf0*/  LDL R21, [R1+0x1154] ;  /* 0x0011540001157983 */ /* 0x000e240000100800 */
        /* <DEDUP_REMOVED lines=39> */
[----:B------:R-:W-:Y:S02]  /*3fd70*/  PRMT R53, RZ, 0x7610, R53 ;  /* 0x00007610ff357816 */ /* 0x000fe40000000035 */
[----:B--2---:R-:W-:-:S04]  /*3fd80*/  @P1 LOP3.LUT R21, R21, R20, RZ, 0x3c, !PT ;  /* 0x0000001415151212 */ /* 0x004fc800078e3cff */
[----:B------:R-:W-:-:S04]  /*3fd90*/  @P1 LOP3.LUT R20, R21, R20, RZ, 0x3c, !PT ;  /* 0x0000001415141212 */ /* 0x000fc800078e3cff */
[----:B------:R-:W-:-:S05]  /*3fda0*/  @P1 LOP3.LUT R21, R21, R20, RZ, 0x3c, !PT ;  /* 0x0000001415151212 */ /* 0x000fca00078e3cff */
[----:B------:R0:W2:Y:S02]  /*3fdb0*/  @P1 LDG.E.U8 R51, desc[UR14][R20.64] ;  /* 0x0000000e14331981 */ /* 0x0000a4000c1e1100 */
[----:B0-----:R-:W-:Y:S02]  /*3fdc0*/  @P1 IMAD.MOV.U32 R20, RZ, RZ, R27 ;  /* 0x000000ffff141224 */ /* 0x001fe400078e001b */
[----:B------:R-:W-:-:S05]  /*3fdd0*/  @P1 IMAD.MOV.U32 R21, RZ, RZ, R47 ;  /* 0x000000ffff151224 */ /* 0x000fca00078e002f */
[----:B------:R-:W3:Y:S04]  /*3fde0*/  @P1 LDG.E.U8 R53, desc[UR14][R20.64] ;  /* 0x0000000e14351981 */ /* 0x000ee8000c1e1100 */
[----:B--2---:R0:W-:Y:S04]  /*3fdf0*/  STL [R1+0x90], R51 ;  /* 0x0000903301007387 */ /* 0x0041e80000100800 */
[----:B0-----:R-:W2:Y:S04]  /*3fe00*/  LDL.LU R51, [R1+0x19d4] ;  /* 0x0019d40001337983 */ /* 0x001ea80000300800 */
[----:B------:R-:W2:Y:S04]  /*3fe10*/  LDL R47, [R1+0x11a0] ;  /* 0x0011a000012f7983 */ /* 0x000ea80000100800 */
[----:B------:R-:W2:Y:S04]  /*3fe20*/  LDL R27, [R1+0x11a4] ;  /* 0x0011a400011b7983 */ /* 0x000ea80000100800 */
[----:B---3--:R0:W-:Y:S04]  /*3fe30*/  STL [R1+0x8c], R53 ;  /* 0x00008c3501007387 */ /* 0x0081e80000100800 */
[----:B0-----:R-:W3:Y:S04]  /*3fe40*/  LDL.LU R53, [R1+0x19d0] ;  /* 0x0019d00001357983 */ /* 0x001ee80000300800 */
[----:B------:R-:W2:Y:S04]  /*3fe50*/  LDL R20, [R1+0x1180] ;  /* 0x0011800001147983 */ /* 0x000ea80000100800 */
[----:B------:R-:W2:Y:S01]  /*3fe60*/  LDL R21, [R1+0x1184] ;  /* 0x0011840001157983 */ /* 0x000ea20000100800 */
[----:B------:R-:W-:-:S02]  /*3fe70*/  ISETP.GT.AND P2, PT, R19, 0x5e, PT ;  /* 0x0000005e1300780c */ /* 0x000fc40003f44270 */
[----:B------:R-:W-:-:S11]  /*3fe80*/  PRMT R55, RZ, 0x7610, R55 ;  /* 0x00007610ff377816 */ /* 0x000fd60000000037 */
        /* <DEDUP_REMOVED lines=26> */
[----:B------:R-:W-:-:S02]  /*40030*/  ISETP.GT.AND P1, PT, R19, 0x5f, PT ;  /* 0x0000005f1300780c */ /* 0x000fc40003f24270 */
[----:B------:R-:W-:Y:S02]  /*40040*/  PRMT R61, RZ, 0x7610, R61 ;  /* 0x00007610ff3d7816 */ /* 0x000fe4000000003d */
        /* <DEDUP_REMOVED lines=44> */
[----:B----4-:R-:W-:-:S02]  /*40310*/  PRMT R43, RZ, 0x7610, R43 ;  /* 0x00007610ff2b7816 */ /* 0x010fc4000000002b */
[----:B------:R-:W-:Y:S02]  /*40320*/  PRMT R71, RZ, 0x7610, R71 ;  /* 0x00007610ff477816 */ /* 0x000fe40000000047 */
[----:B--2---:R-:W-:-:S04]  /*40330*/  @P2 LOP3.LUT R21, R21, R20, RZ, 0x3c, !PT ;  /* 0x0000001415152212 */ /* 0x004fc800078e3cff */
[----:B------:R-:W-:-:S04]  /*40340*/  @P2 LOP3.LUT R20, R21, R20, RZ, 0x3c, !PT ;  /* 0x0000001415142212 */ /* 0x000fc800078e3cff */
[----:B------:R-:W-:-:S05]  /*40350*/  @P2 LOP3.LUT R21, R21, R20, RZ, 0x3c, !PT ;  /* 0x0000001415152212 */ /* 0x000fca00078e3cff */
[----:B------:R0:W2:Y:S02]  /*40360*/  @P2 LDG.E.U8 R43, desc[UR14][R20.64] ;  /* 0x0000000e142b2981 */ /* 0x0000a4000c1e1100 */
[----:B0-----:R-:W-:Y:S02]  /*40370*/  @P2 IMAD.MOV.U32 R20, RZ, RZ, R27 ;  /* 0x000000ffff142224 */ /* 0x001fe400078e001b */
[----:B------:R-:W-:-:S05]  /*40380*/  @P2 IMAD.MOV.U32 R21, RZ, RZ, R47 ;  /* 0x000000ffff152224 */ /* 0x000fca00078e002f */
[----:B------:R-:W4:Y:S04]  /*40390*/  @P2 LDG.E.U8 R71, desc[UR14][R20.64] ;  /* 0x0000000e14472981 */ /* 0x000f28000c1e1100 */
[----:B--2---:R0:W-:Y:S04]  /*403a0*/  STL [R1+0x84], R43 ;  /* 0x0000842b01007387 */ /* 0x0041e80000100800 */
[----:B------:R-:W2:Y:S04]  /*403b0*/  LDL R47, [R1+0x11f0] ;  /* 0x0011f000012f7983 */ /* 0x000ea80000100800 */
[----:B------:R-:W2:Y:S04]  /*403c0*/  LDL R27, [R1+0x11f4] ;  /* 0x0011f400011b7983 */ /* 0x000ea80000100800 */
[----:B0-----:R-:W2:Y:S04]  /*403d0*/  LDL R43, [R1+0x11ec] ;  /* 0x0011ec00012b7983 */ /* 0x001ea80000100800 */
        /* <DEDUP_REMOVED lines=35> */
[----:B--2---:R0:W2:Y:S02]  /*40610*/  @P1 LDG.E.U8 R15, desc[UR14][R20.64] ;  /* 0x0000000e140f1981 */ /* 0x0040a4000c1e1100 */
[----:B0-----:R-:W-:Y:S02]  /*40620*/  @P1 IMAD.MOV.U32 R20, RZ, RZ, R27 ;  /* 0x000000ffff141224 */ /* 0x001fe400078e001b */
[----:B------:R-:W-:-:S05]  /*40630*/  @P1 IMAD.MOV.U32 R21, RZ, RZ, R47 ;  /* 0x000000ffff151224 */ /* 0x000fca00078e002f */
[----:B------:R-:W3:Y:S04]  /*40640*/  @P1 LDG.E.U8 R26, desc[UR14][R20.64] ;  /* 0x0000000e141a1981 */ /* 0x000ee8000c1e1100 */
[----:B--2---:R0:W-:Y:S04]  /*40650*/  STL [R1+0x70], R15 ;  /* 0x0000700f01007387 */ /* 0x0041e80000100800 */
[----:B0-----:R-:W2:Y:S04]  /*40660*/  LDL.LU R15, [R1+0x199c] ;  /* 0x00199c00010f7983 */ /* 0x001ea80000300800 */
[----:B------:R-:W2:Y:S04]  /*40670*/  LDL R20, [R1+0x11f8] ;  /* 0x0011f80001147983 */ /* 0x000ea80000100800 */
[----:B------:R-:W2:Y:S01]  /*40680*/  LDL R21, [R1+0x11fc] ;  /* 0x0011fc0001157983 */ /* 0x000ea20000100800 */
[----:B------:R-:W-:-:S03]  /*40690*/  PRMT R10, RZ, 0x7610, R10 ;  /* 0x00007610ff0a7816 */ /* 0x000fc6000000000a */
[----:B------:R-:W4:Y:S04]  /*406a0*/  LDL R47, [R1+0x1214] ;  /* 0x00121400012f7983 */ /* 0x000f280000100800 */
[----:B------:R-:W4:Y:S04]  /*406b0*/  LDL R27, [R1+0x1218] ;  /* 0x00121800011b7983 */ /* 0x000f280000100800 */
[----:B---3--:R0:W-:Y:S01]  /*406c0*/  STL [R1+0x6c], R26 ;  /* 0x00006c1a01007387 */ /* 0x0081e20000100800 */
[----:B------:R-:W-:Y:S02]  /*406d0*/  ISETP.GT.AND P2, PT, R19, 0x62, PT ;  /* 0x000000621300780c */ /* 0x000fe40003f44270 */
[----:B------:R-:W-:Y:S01]  /*406e0*/  PRMT R82, RZ, 0x7610, R82 ;  /* 0x00007610ff527816 */ /* 0x000fe20000000052 */
[----:B0-----:R-:W3:Y:S01]  /*406f0*/  LDL R26, [R1+0x121c] ;  /* 0x00121c00011a7983 */ /* 0x001ee20000100800 */
[----:B--2---:R-:W-:-:S04]  /*40700*/  @P1 LOP3.LUT R21, R21, R20, RZ, 0x3c, !PT ;  /* 0x0000001415151212 */ /* 0x004fc800078e3cff */
[----:B------:R-:W-:-:S04]  /*40710*/  @P1 LOP3.LUT R20, R21, R20, RZ, 0x3c, !PT ;  /* 0x0000001415141212 */ /* 0x000fc800078e3cff */
[----:B------:R-:W-:-:S05]  /*40720*/  @P1 LOP3.LUT R21, R21, R20, RZ, 0x3c, !PT ;  /* 0x0000001415151212 */ /* 0x000fca00078e3cff */
[----:B------:R0:W2:Y:S04]  /*40730*/  @P1 LDG.E.U8 R10, desc[UR14][R20.64] ;  /* 0x0000000e140a1981 */ /* 0x0000a8000c1e1100 */
[----:B------:R-:W0:Y:S04]  /*40740*/  LDL R20, [R1+0x1200] ;  /* 0x0012000001147983 */ /* 0x000e280000100800 */
[----:B------:R-:W0:Y:S02]  /*40750*/  LDL R21, [R1+0x1204] ;  /* 0x0012040001157983 */ /* 0x000e240000100800 */
[----:B0-----:R-:W-:-:S04]  /*40760*/  @P2 LOP3.LUT R21, R21, R20, RZ, 0x3c, !PT ;  /* 0x0000001415152212 */ /* 0x001fc800078e3cff */
[----:B------:R-:W-:-:S04]  /*40770*/  @P2 LOP3.LUT R20, R21, R20, RZ, 0x3c, !PT ;  /* 0x0000001415142212 */ /* 0x000fc800078e3cff */
[----:B------:R-:W-:-:S05]  /*40780*/  @P2 LOP3.LUT R21, R21, R20, RZ, 0x3c, !PT ;  /* 0x0000001415152212 */ /* 0x000fca00078e3cff */
[----:B------:R-:W3:Y:S04]  /*40790*/  @P2 LDG.E.U8 R82, desc[UR14][R20.64] ;  /* 0x0000000e14522981 */ /* 0x000ee8000c1e1100 */
[----:B--2---:R-:W-:Y:S01]  /*407a0*/  STL [R1+0x1974], R10 ;  /* 0x0019740a01007387 */ /* 0x004fe20000100800 */
[----:B------:R-:W-:-:S03]  /*407b0*/  PRMT R40, RZ, 0x7610, R40 ;  /* 0x00007610ff287816 */ /* 0x000fc60000000028 */
[----:B---3--:R-:W-:Y:S04]  /*407c0*/  STL [R1+0x64], R82 ;  /* 0x0000645201007387 */ /* 0x008fe80000100800 */
[----:B------:R-:W2:Y:S01]  /*407d0*/  LDL R21, [R1+0x1208] ;  /* 0x0012080001157983 */ /* 0x000ea20000100800 */
[----:B------:R-:W-:Y:S01]  /*407e0*/  @P2 IMAD.MOV.U32 R20, RZ, RZ, R43 ;  /* 0x000000ffff142224 */ /* 0x000fe200078e002b */
[----:B------:R-:W-:Y:S02]  /*407f0*/  PRMT R42, RZ, 0x7610, R42 ;  /* 0x00007610ff2a7816 */ /* 0x000fe4000000002a */
[----:B------:R-:W-:Y:S01]  /*40800*/  PRMT R11, RZ, 0x7610, R11 ;  /* 0x00007610ff0b7816 */ /* 0x000fe2000000000b */
[----:B------:R-:W3:Y:S04]  /*40810*/  LDL R43, [R1+0x1228] ;  /* 0x00122800012b7983 */ /* 0x000ee80000100800 */
[----:B--2---:R4:W2:Y:S04]  /*40820*/  @P2 LDG.E.U8 R40, desc[UR14][R20.64] ;  /* 0x0000000e14282981 */ /* 0x0048a8000c1e1100 */
[----:B------:R-:W2:Y:S01]  /*40830*/  LDL R21, [R1+0x1210] ;  /* 0x0012100001157983 */ /* 0x000ea20000100800 */
[----:B----4-:R-:W-:-:S05]  /*40840*/  @P2 IMAD.MOV.U32 R20, RZ, RZ, R47 ;  /* 0x000000ffff142224 */ /* 0x010fca00078e002f */
[----:B--2---:R0:W2:Y:S04]  /*40850*/  @P2 LDG.E.U8 R42, desc[UR14][R20.64] ;  /* 0x0000000e142a2981 */ /* 0x0040a8000c1e1100 */
[----:B------:R1:W-:Y:S04]  /*40860*/  STL [R1+0x5c], R40 ;  /* 0x00005c2801007387 */ /* 0x0003e80000100800 */
[----:B------:R-:W4:Y:S01]  /*40870*/  LDL R47, [R1+0x1230] ;  /* 0x00123000012f7983 */ /* 0x000f220000100800 */
[----:B0-----:R-:W-:Y:S02]  /*40880*/  @P2 IMAD.MOV.U32 R20, RZ, RZ, R26 ;  /* 0x000000ffff142224 */ /* 0x001fe400078e001a */
[----:B------:R-:W-:Y:S01]  /*40890*/  @P2 IMAD.MOV.U32 R21, RZ, RZ, R27 ;  /* 0x000000ffff152224 */ /* 0x000fe200078e001b */
[----:B-1----:R-:W3:Y:S04]  /*408a0*/  LDL R40, [R1+0x122c] ;  /* 0x00122c0001287983 */ /* 0x002ee80000100800 */
[----:B------:R0:W3:Y:S04]  /*408b0*/  @P2 LDG.E.U8 R11, desc[UR14][R20.64] ;  /* 0x0000000e140b2981 */ /* 0x0000e8000c1e1100 */
[----:B--2---:R1:W-:Y:S04]  /*408c0*/  STL [R1+0x58], R42 ;  /* 0x0000582a01007387 */ /* 0x0043e80000100800 */
[----:B------:R-:W0:Y:S04]  /*408d0*/  LDL R20, [R1+0x1220] ;  /* 0x0012200001147983 */ /* 0x000e280000100800 */
[----:B------:R-:W0:Y:S01]  /*408e0*/  LDL R21, [R1+0x1224] ;  /* 0x0012240001157983 */ /* 0x000e220000100800 */
[----:B------:R-:W-:-:S02]  /*408f0*/  ISETP.GT.AND P1, PT, R19, 0x63, PT ;  /* 0x000000631300780c */ /* 0x000fc40003f24270 */
[----:B------:R-:W-:Y:S02]  /*40900*/  PRMT R44, RZ, 0x7610, R44 ;  /* 0x00007610ff2c7816 */ /* 0x000fe4000000002c */
[----:B------:R-:W-:Y:S01]  /*40910*/  PRMT R29, RZ, 0x7610, R29 ;  /* 0x00007610ff1d7816 */ /* 0x000fe2000000001d */
[----:B------:R-:W2:Y:S04]  /*40920*/  LDL R27, [R1+0x1238] ;  /* 0x00123800011b7983 */ /* 0x000ea80000100800 */
[----:B------:R-:W2:Y:S04]  /*40930*/  LDL R26, [R1+0x123c] ;  /* 0x00123c00011a7983 */ /* 0x000ea80000100800 */
[----:B-1----:R-:W2:Y:S01]  /*40940*/  LDL R42, [R1+0x1234] ;  /* 0x00123400012a7983 */ /* 0x002ea20000100800 */
[----:B0-----:R-:W-:-:S04]  /*40950*/  @P1 LOP3.LUT R21, R21, R20, RZ, 0x3c, !PT ;  /* 0x0000001415151212 */ /* 0x001fc800078e3cff */
[----:B------:R-:W-:-:S04]  /*40960*/  @P1 LOP3.LUT R20, R21, R20, RZ, 0x3c, !PT ;  /* 0x0000001415141212 */ /* 0x000fc800078e3cff */
[----:B------:R-:W-:-:S05]  /*40970*/  @P1 LOP3.LUT R21, R21, R20, RZ, 0x3c, !PT ;  /* 0x0000001415151212 */ /* 0x000fca00078e3cff */
[----:B------:R3:W4:Y:S02]  /*40980*/  @P1 LDG.E.U8 R44, desc[UR14][R20.64] ;  /* 0x0000000e142c1981 */ /* 0x000724000c1e1100 */
[----:B---3--:R-:W-:Y:S02]  /*40990*/  @P1 IMAD.MOV.U32 R20, RZ, RZ, R40 ;  /* 0x000000ffff141224 */ /* 0x008fe400078e0028 */
[----:B------:R-:W-:-:S05]  /*409a0*/  @P1 IMAD.MOV.U32 R21, RZ, RZ, R43 ;  /* 0x000000ffff151224 */ /* 0x000fca00078e002b */
[----:B------:R2:W3:Y:S04]  /*409b0*/  @P1 LDG.E.U8 R29, desc[UR14][R20.64] ;  /* 0x0000000e141d1981 */ /* 0x0004e8000c1e1100 */
[----:B------:R0:W-:Y:S01]  /*409c0*/  STL [R1+0x1968], R11 ;  /* 0x0019680b01007387 */ /* 0x0001e20000100800 */
[----:B--2---:R-:W-:Y:S01]  /*409d0*/  @P1 IMAD.MOV.U32 R20, RZ, RZ, R42 ;  /* 0x000000ffff141224 */ /* 0x004fe200078e002a */
[----:B0-----:R-:W-:Y:S01]  /*409e0*/  PRMT R11, RZ, 0x7610, R11 ;  /* 0x00007610ff0b7816 */ /* 0x001fe2000000000b */
[----:B----4-:R-:W-:-:S05]  /*409f0*/  @P1 IMAD.MOV.U32 R21, RZ, RZ, R47 ;  /* 0x000000ffff151224 */ /* 0x010fca00078e002f */
[----:B------:R0:W2:Y:S04]  /*40a00*/  @P1 LDG.E.U8 R11, desc[UR14][R20.64] ;  /* 0x0000000e140b1981 */ /* 0x0000a8000c1e1100 */
[----:B------:R1:W-:Y:S04]  /*40a10*/  STL [R1+0x4c], R44 ;  /* 0x00004c2c01007387 */ /* 0x0003e80000100800 */
[----:B------:R-:W4:Y:S04]  /*40a20*/  LDL R43, [R1+0x1244] ;  /* 0x00124400012b7983 */ /* 0x000f280000100800 */
[----:B------:R-:W4:Y:S04]  /*40a30*/  LDL R40, [R1+0x1248] ;  /* 0x0012480001287983 */ /* 0x000f280000100800 */
[----:B-1----:R-:W4:Y:S04]  /*40a40*/  LDL R44, [R1+0x1240] ;  /* 0x00124000012c7983 */ /* 0x002f280000100800 */
[----:B---3--:R1:W-:Y:S01]  /*40a50*/  STL [R1+0x44], R29 ;  /* 0x0000441d01007387 */ /* 0x0083e20000100800 */
[----:B------:R-:W-:-:S02]  /*40a60*/  ISETP.GT.AND P2, PT, R19, 0x64, PT ;  /* 0x000000641300780c */ /* 0x000fc40003f44270 */
[----:B------:R-:W-:Y:S01]  /*40a70*/  PRMT R12, RZ, 0x7610, R12 ;  /* 0x00007610ff0c7816 */ /* 0x000fe2000000000c */
[----:B0-----:R-:W-:Y:S02]  /*40a80*/  @P1 IMAD.MOV.U32 R20, RZ, RZ, R26 ;  /* 0x000000ffff141224 */ /* 0x001fe400078e001a */
[----:B------:R-:W-:Y:S01]  /*40a90*/  @P1 IMAD.MOV.U32 R21, RZ, RZ, R27 ;  /* 0x000000ffff151224 */ /* 0x000fe200078e001b */
[----:B------:R-:W3:Y:S04]  /*40aa0*/  LDL R42, [R1+0x1250] ;  /* 0x00125000012a7983 */ /* 0x000ee80000100800 */
[----:B------:R4:W3:Y:S04]  /*40ab0*/  @P1 LDG.E.U8 R12, desc[UR14][R20.64] ;  /* 0x0000000e140c1981 */ /* 0x0008e8000c1e1100 */
[----:B-1----:R-:W3:Y:S01]  /*40ac0*/  LDL R29, [R1+0x124c] ;  /* 0x00124c00011d7983 */ /* 0x002ee20000100800 */
[----:B------:R-:W-:-:S03]  /*40ad0*/  PRMT R41, RZ, 0x7610, R41 ;  /* 0x00007610ff297816 */ /* 0x000fc60000000029 */
[----:B--2---:R0:W-:Y:S01]  /*40ae0*/  STL [R1+0x40], R11 ;  /* 0x0000400b01007387 */ /* 0x0041e20000100800 */
[----:B------:R-:W-:-:S03]  /*40af0*/  PRMT R23, RZ, 0x7610, R23 ;  /* 0x00007610ff177816 */ /* 0x000fc60000000017 */
[----:B------:R-:W2:Y:S04]  /*40b00*/  LDL R27, [R1+0x1258] ;  /* 0x00125800011b7983 */ /* 0x000ea80000100800 */
[----:B------:R-:W2:Y:S04]  /*40b10*/  LDL R26, [R1+0x125c] ;  /* 0x00125c00011a7983 */ /* 0x000ea80000100800 */
[----:B0-----:R-:W2:Y:S01]  /*40b20*/  LDL R11, [R1+0x1254] ;  /* 0x00125400010b7983 */ /* 0x001ea20000100800 */
[----:B----4-:R-:W-:Y:S02]  /*40b30*/  @P2 IMAD.MOV.U32 R20, RZ, RZ, R43 ;  /* 0x000000ffff142224 */ /* 0x010fe400078e002b */
[----:B------:R-:W-:-:S05]  /*40b40*/  @P2 IMAD.MOV.U32 R21, RZ, RZ, R44 ;  /* 0x000000ffff152224 */ /* 0x000fca00078e002c */
[----:B------:R0:W4:Y:S02]  /*40b50*/  @P2 LDG.E.U8 R41, desc[UR14][R20.64] ;  /* 0x0000000e14292981 */ /* 0x000124000c1e1100 */
[----:B0-----:R-:W-:Y:S02]  /*40b60*/  @P2 IMAD.MOV.U32 R21, RZ, RZ, R40 ;  /* 0x000000ffff152224 */ /* 0x001fe400078e0028 */
[----:B---3--:R-:W-:-:S05]  /*40b70*/  @P2 IMAD.MOV.U32 R20, RZ, RZ, R29 ;  /* 0x000000ffff142224 */ /* 0x008fca00078e001d */
[----:B------:R0:W3:Y:S04]  /*40b80*/  @P2 LDG.E.U8 R23, desc[UR14][R20.64] ;  /* 0x0000000e14172981 */ /* 0x0000e8000c1e1100 */
[----:B------:R1:W-:Y:S01]  /*40b90*/  STL [R1+0x1964], R12 ;  /* 0x0019640c01007387 */ /* 0x0003e20000100800 */
[----:B0-----:R-:W-:Y:S01]  /*40ba0*/  @P2 IMAD.MOV.U32 R21, RZ, RZ, R42 ;  /* 0x000000ffff152224 */ /* 0x001fe200078e002a */
[----:B-1----:R-:W-:Y:S01]  /*40bb0*/  PRMT R12, RZ, 0x7610, R12 ;  /* 0x00007610ff0c7816 */ /* 0x002fe2000000000c */
[----:B--2---:R-:W-:-:S05]  /*40bc0*/  @P2 IMAD.MOV.U32 R20, RZ, RZ, R11 ;  /* 0x000000ffff142224 */ /* 0x004fca00078e000b */
[----:B------:R0:W2:Y:S01]  /*40bd0*/  @P2 LDG.E.U8 R12, desc[UR14][R20.64] ;  /* 0x0000000e140c2981 */ /* 0x0000a2000c1e1100 */
[----:B------:R-:W-:Y:S01]  /*40be0*/  PRMT R13, RZ, 0x7610, R13 ;  /* 0x00007610ff0d7816 */ /* 0x000fe2000000000d */
[----:B0-----:R-:W-:Y:S02]  /*40bf0*/  @P2 IMAD.MOV.U32 R20, RZ, RZ, R26 ;  /* 0x000000ffff142224 */ /* 0x001fe400078e001a */
[----:B------:R-:W-:-:S05]  /*40c00*/  @P2 IMAD.MOV.U32 R21, RZ, RZ, R27 ;  /* 0x000000ffff152224 */ /* 0x000fca00078e001b */
[----:B------:R-:W2:Y:S04]  /*40c10*/  @P2 LDG.E.U8 R13, desc[UR14][R20.64] ;  /* 0x0000000e140d2981 */ /* 0x000ea8000c1e1100 */
[----:B----4-:R0:W-:Y:S04]  /*40c20*/  STL [R1+0x34], R41 ;  /* 0x0000342901007387 */ /* 0x0101e80000100800 */
[----:B------:R-:W4:Y:S04]  /*40c30*/  LDL R40, [R1+0x1264] ;  /* 0x0012640001287983 */ /* 0x000f280000100800 */
[----:B------:R-:W4:Y:S04]  /*40c40*/  LDL R29, [R1+0x1268] ;  /* 0x00126800011d7983 */ /* 0x000f280000100800 */
[----:B0-----:R-:W4:Y:S04]  /*40c50*/  LDL R41, [R1+0x1260] ;  /* 0x0012600001297983 */ /* 0x001f280000100800 */
[----:B---3--:R0:W-:Y:S01]  /*40c60*/  STL [R1+0x2c], R23 ;  /* 0x00002c1701007387 */ /* 0x0081e20000100800 */
[----:B------:R-:W-:-:S03]  /*40c70*/  ISETP.GT.AND P1, PT, R19, 0x65, PT ;  /* 0x000000651300780c */ /* 0x000fc60003f24270 */
[----:B------:R-:W3:Y:S04]  /*40c80*/  LDL R11, [R1+0x1274] ;  /* 0x00127400010b7983 */ /* 0x000ee80000100800 */
[----:B0-----:R-:W3:Y:S01]  /*40c90*/  LDL R23, [R1+0x126c] ;  /* 0x00126c0001177983 */ /* 0x001ee20000100800 */
[----:B------:R-:W-:-:S03]  /*40ca0*/  PRMT R38, RZ, 0x7610, R38 ;  /* 0x00007610ff267816 */ /* 0x000fc60000000026 */
[----:B--2---:R0:W-:Y:S04]  /*40cb0*/  STL [R1+0x28], R12 ;  /* 0x0000280c01007387 */ /* 0x0041e80000100800 */
[----:B------:R-:W2:Y:S04]  /*40cc0*/  LDL R27, [R1+0x1278] ;  /* 0x00127800011b7983 */ /* 0x000ea80000100800 */
[----:B------:R-:W2:Y:S04]  /*40cd0*/  LDL R26, [R1+0x127c] ;  /* 0x00127c00011a7983 */ /* 0x000ea80000100800 */
[----:B0-----:R-:W2:Y:S04]  /*40ce0*/  LDL R12, [R1+0x1270] ;  /* 0x00127000010c7983 */ /* 0x001ea80000100800 */
[----:B------:R-:W-:Y:S01]  /*40cf0*/  STL [R1+0x1960], R13 ;  /* 0x0019600d01007387 */ /* 0x000fe20000100800 */
[----:B----4-:R-:W-:-:S02]  /*40d00*/  @P1 IMAD.MOV.U32 R20, RZ, RZ, R40 ;  /* 0x000000ffff141224 */ /* 0x010fc400078e0028 */
[----:B------:R-:W-:-:S05]  /*40d10*/  @P1 IMAD.MOV.U32 R21, RZ, RZ, R41 ;  /* 0x000000ffff151224 */ /* 0x000fca00078e0029 */
[----:B------:R0:W4:Y:S02]  /*40d20*/  @P1 LDG.E.U8 R38, desc[UR14][R20.64] ;  /* 0x0000000e14261981 */ /* 0x000124000c1e1100 */
[----:B0-----:R-:W-:Y:S02]  /*40d30*/  @P1 IMAD.MOV.U32 R21, RZ, RZ, R29 ;  /* 0x000000ffff151224 */ /* 0x001fe400078e001d */
[----:B---3--:R-:W-:Y:S01]  /*40d40*/  @P1 IMAD.MOV.U32 R20, RZ, RZ, R23 ;  /* 0x000000ffff141224 */ /* 0x008fe200078e0017 */
[----:B------:R-:W3:Y:S04]  /*40d50*/  LDL R29, [R1+0x1280] ;  /* 0x00128000011d7983 */ /* 0x000ee80000100800 */
[----:B------:R-:W4:Y:S01]  /*40d60*/  LDL R23, [R1+0x1284] ;  /* 0x0012840001177983 */ /* 0x000f220000100800 */
[----:B------:R-:W-:-:S02]  /*40d70*/  PRMT R37, RZ, 0x7610, R37 ;  /* 0x00007610ff257816 */ /* 0x000fc40000000025 */
[----:B------:R-:W-:Y:S02]  /*40d80*/  ISETP.GT.AND P2, PT, R19, 0x66, PT ;  /* 0x000000661300780c */ /* 0x000fe40003f44270 */
[----:B------:R-:W-:Y:S02]  /*40d90*/  PRMT R32, RZ, 0x7610, R32 ;  /* 0x00007610ff207816 */ /* 0x000fe40000000020 */
[----:B------:R0:W4:Y:S01]  /*40da0*/  @P1 LDG.E.U8 R37, desc[UR14][R20.64] ;  /* 0x0000000e14251981 */ /* 0x000122000c1e1100 */
[----:B------:R-:W-:Y:S01]  /*40db0*/  PRMT R14, RZ, 0x7610, R14 ;  /* 0x00007610ff0e7816 */ /* 0x000fe2000000000e */
[----:B0-----:R-:W-:Y:S02]  /*40dc0*/  @P1 IMAD.MOV.U32 R20, RZ, RZ, R11 ;  /* 0x000000ffff141224 */ /* 0x001fe400078e000b */
[----:B--2---:R-:W-:Y:S01]  /*40dd0*/  @P1 IMAD.MOV.U32 R21, RZ, RZ, R12 ;  /* 0x000000ffff151224 */ /* 0x004fe200078e000c */
[----:B------:R-:W-:Y:S01]  /*40de0*/  PRMT R24, RZ, 0x7610, R24 ;  /* 0x00007610ff187816 */ /* 0x000fe20000000018 */
[----:B------:R-:W2:Y:S04]  /*40df0*/  LDL R12, [R1+0x1288] ;  /* 0x00128800010c7983 */ /* 0x000ea80000100800 */
[----:B------:R0:W2:Y:S04]  /*40e00*/  @P1 LDG.E.U8 R32, desc[UR14][R20.64] ;  /* 0x0000000e14201981 */ /* 0x0000a8000c1e1100 */
[----:B------:R-:W2:Y:S01]  /*40e10*/  LDL R11, [R1+0x128c] ;  /* 0x00128c00010b7983 */ /* 0x000ea20000100800 */
[----:B0-----:R-:W-:-:S02]  /*40e20*/  @P1 IMAD.MOV.U32 R20, RZ, RZ, R26 ;  /* 0x000000ffff141224 */ /* 0x001fc400078e001a */
[----:B------:R-:W-:-:S05]  /*40e30*/  @P1 IMAD.MOV.U32 R21, RZ, RZ, R27 ;  /* 0x000000ffff151224 */ /* 0x000fca00078e001b */
[----:B------:R3:W2:Y:S02]  /*40e40*/  @P1 LDG.E.U8 R14, desc[UR14][R20.64] ;  /* 0x0000000e140e1981 */ /* 0x0006a4000c1e1100 */
[----:B---3--:R-:W-:Y:S02]  /*40e50*/  @P2 IMAD.MOV.U32 R21, RZ, RZ, R29 ;  /* 0x000000ffff152224 */ /* 0x008fe400078e001d */
[----:B----4-:R-:W-:-:S05]  /*40e60*/  @P2 IMAD.MOV.U32 R20, RZ, RZ, R23 ;  /* 0x000000ffff142224 */ /* 0x010fca00078e0017 */
[----:B------:R-:W3:Y:S04]  /*40e70*/  @P2 LDG.E.U8 R24, desc[UR14][R20.64] ;  /* 0x0000000e14182981 */ /* 0x000ee8000c1e1100 */
[----:B------:R0:W-:Y:S04]  /*40e80*/  STL [R1+0x1c], R38 ;  /* 0x00001c2601007387 */ /* 0x0001e80000100800 */
[----:B0-----:R-:W4:Y:S04]  /*40e90*/  LDL R38, [R1+0x1290] ;  /* 0x0012900001267983 */ /* 0x001f280000100800 */
[----:B------:R0:W-:Y:S04]  /*40ea0*/  STL [R1+0x18], R37 ;  /* 0x0000182501007387 */ /* 0x0001e80000100800 */
[----:B------:R-:W4:Y:S04]  /*40eb0*/  LDL R27, [R1+0x1298] ;  /* 0x00129800011b7983 */ /* 0x000f280000100800 */
[----:B------:R-:W4:Y:S04]  /*40ec0*/  LDL R26, [R1+0x129c] ;  /* 0x00129c00011a7983 */ /* 0x000f280000100800 */
[----:B0-----:R-:W4:Y:S04]  /*40ed0*/  LDL R37, [R1+0x1294] ;  /* 0x0012940001257983 */ /* 0x001f280000100800 */
[----:B--2---:R-:W-:Y:S04]  /*40ee0*/  STL [R1+0x1954], R14 ;  /* 0x0019540e01007387 */ /* 0x004fe80000100800 */
[----:B------:R-:W2:Y:S04]  /*40ef0*/  LDL R29, [R1+0x12a0] ;  /* 0x0012a000011d7983 */ /* 0x000ea80000100800 */
[----:B------:R-:W2:Y:S04]  /*40f00*/  LDL R23, [R1+0x12a4] ;  /* 0x0012a40001177983 */ /* 0x000ea80000100800 */
[----:B------:R0:W-:Y:S04]  /*40f10*/  STL [R1+0x14], R32 ;  /* 0x0000142001007387 */ /* 0x0001e80000100800 */
[----:B0-----:R-:W2:Y:S04]  /*40f20*/  LDL R32, [R1+0x12a8] ;  /* 0x0012a80001207983 */ /* 0x001ea80000100800 */
[----:B---3--:R0:W-:Y:S04]  /*40f30*/  STL [R1+0x204], R24 ;  /* 0x0002041801007387 */ /* 0x0081e80000100800 */
[----:B0-----:R-:W3:Y:S01]  /*40f40*/  LDL R24, [R1+0x12ac] ;  /* 0x0012ac0001187983 */ /* 0x001ee20000100800 */
[----:B------:R-:W-:Y:S01]  /*40f50*/  PRMT R39, RZ, 0x7610, R39 ;  /* 0x00007610ff277816 */ /* 0x000fe20000000027 */
[----:B------:R-:W-:-:S02]  /*40f60*/  @P2 IMAD.MOV.U32 R20, RZ, RZ, R11 ;  /* 0x000000ffff142224 */ /* 0x000fc400078e000b */
[----:B------:R-:W-:Y:S01]  /*40f70*/  @P2 IMAD.MOV.U32 R21, RZ, RZ, R12 ;  /* 0x000000ffff152224 */ /* 0x000fe200078e000c */
[----:B------:R-:W-:Y:S02]  /*40f80*/  ISETP.GT.AND P1, PT, R19, 0x67, PT ;  /* 0x000000671300780c */ /* 0x000fe40003f24270 */
[----:B------:R-:W-:Y:S02]  /*40f90*/  PRMT R36, RZ, 0x7610, R36 ;  /* 0x00007610ff247816 */ /* 0x000fe40000000024 */
[----:B------:R-:W-:Y:S01]  /*40fa0*/  PRMT R35, RZ, 0x7610, R35 ;  /* 0x00007610ff237816 */ /* 0x000fe20000000023 */
[----:B------:R-:W3:Y:S04]  /*40fb0*/  LDL R12, [R1+0x12b0] ;  /* 0x0012b000010c7983 */ /* 0x000ee80000100800 */
[----:B------:R4:W3:Y:S04]  /*40fc0*/  @P2 LDG.E.U8 R39, desc[UR14][R20.64] ;  /* 0x0000000e14272981 */ /* 0x0008e8000c1e1100 */
[----:B------:R-:W3:Y:S01]  /*40fd0*/  LDL R11, [R1+0x12b4] ;  /* 0x0012b400010b7983 */ /* 0x000ee20000100800 */
[----:B----4-:R-:W-:-:S02]  /*40fe0*/  @P2 IMAD.MOV.U32 R20, RZ, RZ, R37 ;  /* 0x000000ffff142224 */ /* 0x010fc400078e0025 */
[----:B------:R-:W-:-:S05]  /*40ff0*/  @P2 IMAD.MOV.U32 R21, RZ, RZ, R38 ;  /* 0x000000ffff152224 */ /* 0x000fca00078e0026 */
[----:B------:R0:W4:Y:S01]  /*41000*/  @P2 LDG.E.U8 R36, desc[UR14][R20.64] ;  /* 0x0000000e14242981 */ /* 0x000122000c1e1100 */
[----:B------:R-:W-:Y:S01]  /*41010*/  PRMT R33, RZ, 0x7610, R33 ;  /* 0x00007610ff217816 */ /* 0x000fe20000000021 */
[----:B0-----:R-:W-:Y:S02]  /*41020*/  @P2 IMAD.MOV.U32 R20, RZ, RZ, R26 ;  /* 0x000000ffff142224 */ /* 0x001fe400078e001a */
[----:B------:R-:W-:Y:S01]  /*41030*/  @P2 IMAD.MOV.U32 R21, RZ, RZ, R27 ;  /* 0x000000ffff152224 */ /* 0x000fe200078e001b */
[----:B------:R-:W4:Y:S04]  /*41040*/  LDL R26, [R1+0x12bc] ;  /* 0x0012bc00011a7983 */ /* 0x000f280000100800 */
[----:B------:R-:W4:Y:S04]  /*41050*/  LDL R27, [R1+0x12b8] ;  /* 0x0012b800011b7983 */ /* 0x000f280000100800 */
[----:B------:R2:W4:Y:S01]  /*41060*/  @P2 LDG.E.U8 R35, desc[UR14][R20.64] ;  /* 0x0000000e14232981 */ /* 0x000522000c1e1100 */
[----:B------:R-:W-:Y:S01]  /*41070*/  PRMT R28, RZ, 0x7610, R28 ;  /* 0x00007610ff1c7816 */ /* 0x000fe2000000001c */
[----:B--2---:R-:W-:-:S02]  /*41080*/  @P1 IMAD.MOV.U32 R20, RZ, RZ, R23 ;  /* 0x000000ffff141224 */ /* 0x004fc400078e0017 */
[----:B------:R-:W-:Y:S01]  /*41090*/  @P1 IMAD.MOV.U32 R21, RZ, RZ, R29 ;  /* 0x000000ffff151224 */ /* 0x000fe200078e001d */
[----:B------:R-:W-:Y:S02]  /*410a0*/  PRMT R31, RZ, 0x7610, R31 ;  /* 0x00007610ff1f7816 */ /* 0x000fe4000000001f */
[----:B------:R-:W-:Y:S01]  /*410b0*/  PRMT R30, RZ, 0x7610, R30 ;  /* 0x00007610ff1e7816 */ /* 0x000fe2000000001e */
[----:B------:R-:W2:Y:S04]  /*410c0*/  LDL R29, [R1+0x12c0] ;  /* 0x0012c000011d7983 */ /* 0x000ea80000100800 */
[----:B------:R0:W2:Y:S04]  /*410d0*/  @P1 LDG.E.U8 R33, desc[UR14][R20.64] ;  /* 0x0000000e14211981 */ /* 0x0000a8000c1e1100 */
[----:B------:R-:W2:Y:S01]  /*410e0*/  LDL R23, [R1+0x12c4] ;  /* 0x0012c40001177983 */ /* 0x000ea20000100800 */
[----:B0-----:R-:W-:-:S02]  /*410f0*/  @P1 IMAD.MOV.U32 R21, RZ, RZ, R32 ;  /* 0x000000ffff151224 */ /* 0x001fc400078e0020 */
[----:B---3--:R-:W-:Y:S02]  /*41100*/  @P1 IMAD.MOV.U32 R20, RZ, RZ, R24 ;  /* 0x000000ffff141224 */ /* 0x008fe400078e0018 */
[----:B------:R-:W3:Y:S04]  /*41110*/  LDL R24, [R1+0x12cc] ;  /* 0x0012cc0001187983 */ /* 0x000ee80000100800 */
[----:B------:R0:W2:Y:S02]  /*41120*/  @P1 LDG.E.U8 R28, desc[UR14][R20.64] ;  /* 0x0000000e141c1981 */ /* 0x0000a4000c1e1100 */
[----:B0-----:R-:W-:Y:S02]  /*41130*/  @P1 IMAD.MOV.U32 R20, RZ, RZ, R11 ;  /* 0x000000ffff141224 */ /* 0x001fe400078e000b */
[----:B------:R-:W-:-:S05]  /*41140*/  @P1 IMAD.MOV.U32 R21, RZ, RZ, R12 ;  /* 0x000000ffff151224 */ /* 0x000fca00078e000c */
[----:B------:R4:W3:Y:S02]  /*41150*/  @P1 LDG.E.U8 R31, desc[UR14][R20.64] ;  /* 0x0000000e141f1981 */ /* 0x0008e4000c1e1100 */
[----:B----4-:R-:W-:Y:S02]  /*41160*/  @P1 IMAD.MOV.U32 R20, RZ, RZ, R26 ;  /* 0x000000ffff141224 */ /* 0x010fe400078e001a */
[----:B------:R-:W-:-:S05]  /*41170*/  @P1 IMAD.MOV.U32 R21, RZ, RZ, R27 ;  /* 0x000000ffff151224 */ /* 0x000fca00078e001b */
[----:B------:R0:W4:Y:S04]  /*41180*/  @P1 LDG.E.U8 R30, desc[UR14][R20.64] ;  /* 0x0000000e141e1981 */ /* 0x000128000c1e1100 */
[----:B--2---:R1:W-:Y:S04]  /*41190*/  STL [R1+0x1f0], R28 ;  /* 0x0001f01c01007387 */ /* 0x0043e80000100800 */
[----:B------:R-:W2:Y:S04]  /*411a0*/  LDL R12, [R1+0x12d0] ;  /* 0x0012d000010c7983 */ /* 0x000ea80000100800 */
[----:B------:R-:W2:Y:S04]  /*411b0*/  LDL R11, [R1+0x12d4] ;  /* 0x0012d400010b7983 */ /* 0x000ea80000100800 */
[----:B------:R-:W2:Y:S04]  /*411c0*/  LDL R27, [R1+0x12d8] ;  /* 0x0012d800011b7983 */ /* 0x000ea80000100800 */
[----:B------:R-:W2:Y:S04]  /*411d0*/  LDL R26, [R1+0x12dc] ;  /* 0x0012dc00011a7983 */ /* 0x000ea80000100800 */
[----:B-1----:R-:W2:Y:S01]  /*411e0*/  LDL R28, [R1+0x12c8] ;  /* 0x0012c800011c7983 */ /* 0x002ea20000100800 */
[----:B------:R-:W-:-:S02]  /*411f0*/  ISETP.GT.AND P2, PT, R19, 0x68, PT ;  /* 0x000000681300780c */ /* 0x000fc40003f44270 */
[----:B------:R-:W-:Y:S01]  /*41200*/  PRMT R10, RZ, 0x7610, R10 ;  /* 0x00007610ff0a7816 */ /* 0x000fe2000000000a */
[----:B------:R-:W-:Y:S01]  /*41210*/  STL [R1+0x200], R39 ;  /* 0x0002002701007387 */ /* 0x000fe20000100800 */
[----:B------:R-:W-:-:S09]  /*41220*/  PRMT R9, RZ, 0x7610, R9 ;  /* 0x00007610ff097816 */ /* 0x000fd20000000009 */
[----:B0-----:R-:W-:Y:S02]  /*41230*/  @P2 IMAD.MOV.U32 R20, RZ, RZ, R23 ;  /* 0x000000ffff142224 */ /* 0x001fe400078e0017 */
[----:B------:R-:W-:-:S05]  /*41240*/  @P2 IMAD.MOV.U32 R21, RZ, RZ, R29 ;  /* 0x000000ffff152224 */ /* 0x000fca00078e001d */
[----:B------:R3:W2:Y:S04]  /*41250*/  @P2 LDG.E.U8 R10, desc[UR14][R20.64] ;  /* 0x0000000e140a2981 */ /* 0x0006a8000c1e1100 */
[----:B----4-:R0:W-:Y:S04]  /*41260*/  STL [R1+0x1e4], R30 ;  /* 0x0001e41e01007387 */ /* 0x0101e80000100800 */
[----:B------:R-:W4:Y:S01]  /*41270*/  LDL R23, [R1+0x12e4] ;  /* 0x0012e40001177983 */ /* 0x000f220000100800 */
[----:B---3--:R-:W-:-:S03]  /*41280*/  @P2 IMAD.MOV.U32 R20, RZ, RZ, R24 ;  /* 0x000000ffff142224 */ /* 0x008fc600078e0018 */
[----:B0-----:R-:W3:Y:S01]  /*41290*/  LDL R30, [R1+0x12e0] ;  /* 0x0012e000011e7983 */ /* 0x001ee20000100800 */
[----:B------:R-:W-:Y:S02]  /*412a0*/  PRMT R93, RZ, 0x7610, R93 ;  /* 0x00007610ff5d7816 */ /* 0x000fe4000000005d */
[----:B------:R-:W-:Y:S01]  /*412b0*/  PRMT R92, RZ, 0x7610, R92 ;  /* 0x00007610ff5c7816 */ /* 0x000fe2000000005c */
[----:B--2---:R-:W-:-:S05]  /*412c0*/  @P2 IMAD.MOV.U32 R21, RZ, RZ, R28 ;  /* 0x000000ffff152224 */ /* 0x004fca00078e001c */
[----:B------:R0:W2:Y:S02]  /*412d0*/  @P2 LDG.E.U8 R9, desc[UR14][R20.64] ;  /* 0x0000000e14092981 */ /* 0x0000a4000c1e1100 */
[----:B0-----:R-:W-:Y:S02]  /*412e0*/  @P2 IMAD.MOV.U32 R20, RZ, RZ, R11 ;  /* 0x000000ffff142224 */ /* 0x001fe400078e000b */
[----:B------:R-:W-:-:S05]  /*412f0*/  @P2 IMAD.MOV.U32 R21, RZ, RZ, R12 ;  /* 0x000000ffff152224 */ /* 0x000fca00078e000c */
[----:B------:R0:W2:Y:S02]  /*41300*/  @P2 LDG.E.U8 R93, desc[UR14][R20.64] ;  /* 0x0000000e145d2981 */ /* 0x0000a4000c1e1100 */
[----:B0-----:R-:W-:Y:S02]  /*41310*/  @P2 IMAD.MOV.U32 R20, RZ, RZ, R26 ;  /* 0x000000ffff142224 */ /* 0x001fe400078e001a */
[----:B------:R-:W-:-:S05]  /*41320*/  @P2 IMAD.MOV.U32 R21, RZ, RZ, R27 ;  /* 0x000000ffff152224 */ /* 0x000fca00078e001b */
[----:B------:R4:W2:Y:S01]  /*41330*/  @P2 LDG.E.U8 R92, desc[UR14][R20.64] ;  /* 0x0000000e145c2981 */ /* 0x0008a2000c1e1100 */
[----:B------:R-:W-:Y:S02]  /*41340*/  ISETP.GT.AND P1, PT, R19, 0x69, PT ;  /* 0x000000691300780c */ /* 0x000fe40003f24270 */
[----:B------:R-:W-:Y:S01]  /*41350*/  PRMT R91, RZ, 0x7610, R91 ;  /* 0x00007610ff5b7816 */ /* 0x000fe2000000005b */
[----:B------:R-:W-:Y:S04]  /*41360*/  STL [R1+0x1fc], R36 ;  /* 0x0001fc2401007387 */ /* 0x000fe80000100800 */
[----:B------:R-:W-:Y:S04]  /*41370*/  STL [R1+0x198c], R10 ;  /* 0x00198c0a01007387 */ /* 0x000fe80000100800 */
[----:B------:R-:W2:Y:S04]  /*41380*/  LDL R29, [R1+0x12e8] ;  /* 0x0012e800011d7983 */ /* 0x000ea80000100800 */
[----:B------:R-:W-:Y:S04]  /*41390*/  STL [R1+0x1f8], R35 ;  /* 0x0001f82301007387 */ /* 0x000fe80000100800 */
[----:B------:R-:W2:Y:S01]  /*413a0*/  LDL R24, [R1+0x12ec] ;  /* 0x0012ec0001187983 */ /* 0x000ea20000100800 */
[----:B----4-:R-:W-:-:S02]  /*413b0*/  @P1 IMAD.MOV.U32 R20, RZ, RZ, R23 ;  /* 0x000000ffff141224 */ /* 0x010fc400078e0017 */
[----:B---3--:R-:W-:-:S05]  /*413c0*/  @P1 IMAD.MOV.U32 R21, RZ, RZ, R30 ;  /* 0x000000ffff151224 */ /* 0x008fca00078e001e */
[----:B------:R0:W3:Y:S04]  /*413d0*/  @P1 LDG.E.U8 R91, desc[UR14][R20.64] ;  /* 0x0000000e145b1981 */ /* 0x0000e8000c1e1100 */
[----:B--2---:R-:W-:Y:S04]  /*413e0*/  STL [R1+0x1990], R9 ;  /* 0x0019900901007387 */ /* 0x004fe80000100800 */
[----:B------:R-:W-:Y:S04]  /*413f0*/  STL [R1+0x1f4], R33 ;  /* 0x0001f42101007387 */ /* 0x000fe80000100800 */
[----:B------:R-:W2:Y:S04]  /*41400*/  LDL R12, [R1+0x12f0] ;  /* 0x0012f000010c7983 */ /* 0x000ea80000100800 */
[----:B------:R-:W4:Y:S04]  /*41410*/  LDL R11, [R1+0x12f4] ;  /* 0x0012f400010b7983 */ /* 0x000f280000100800 */
[----:B------:R-:W-:Y:S04]  /*41420*/  STL [R1+0x1994], R93 ;  /* 0x0019945d01007387 */ /* 0x000fe80000100800 */
[----:B------:R-:W4:Y:S04]  /*41430*/  LDL R27, [R1+0x12f8] ;  /* 0x0012f800011b7983 */ /* 0x000f280000100800 */
[----:B------:R-:W4:Y:S04]  /*41440*/  LDL R26, [R1+0x12fc] ;  /* 0x0012fc00011a7983 */ /* 0x000f280000100800 */
[----:B------:R-:W4:Y:S04]  /*41450*/  LDL R28, [R1+0x1304] ;  /* 0x00130400011c7983 */ /* 0x000f280000100800 */
[----:B------:R1:W-:Y:S04]  /*41460*/  STL [R1+0x1ec], R31 ;  /* 0x0001ec1f01007387 */ /* 0x0003e80000100800 */
[----:B------:R-:W-:Y:S04]  /*41470*/  STL [R1+0x1998], R92 ;  /* 0x0019985c01007387 */ /* 0x000fe80000100800 */
[----:B-1----:R-:W4:Y:S04]  /*41480*/  LDL R31, [R1+0x1300] ;  /* 0x00130000011f7983 */ /* 0x002f280000100800 */
[----:B------:R-:W4:Y:S04]  /*41490*/  LDL R30, [R1+0x1308] ;  /* 0x00130800011e7983 */ /* 0x000f280000100800 */
[----:B------:R-:W4:Y:S01]  /*414a0*/  LDL R23, [R1+0x130c] ;  /* 0x00130c0001177983 */ /* 0x000f220000100800 */
[----:B------:R-:W-:Y:S01]  /*414b0*/  PRMT R90, RZ, 0x7610, R90 ;  /* 0x00007610ff5a7816 */ /* 0x000fe2000000005a */
[----:B0-----:R-:W-:-:S02]  /*414c0*/  @P1 IMAD.MOV.U32 R21, RZ, RZ, R29 ;  /* 0x000000ffff151224 */ /* 0x001fc400078e001d */
[----:B------:R-:W-:Y:S01]  /*414d0*/  @P1 IMAD.MOV.U32 R20, RZ, RZ, R24 ;  /* 0x000000ffff141224 */ /* 0x000fe200078e0018 */
[----:B------:R-:W-:Y:S02]  /*414e0*/  PRMT R89, RZ, 0x7610, R89 ;  /* 0x00007610ff597816 */ /* 0x000fe40000000059 */
[----:B------:R-:W-:Y:S02]  /*414f0*/  ISETP.GT.AND P2, PT, R19, 0x6a, PT ;  /* 0x0000006a1300780c */ /* 0x000fe40003f44270 */
[----:B------:R2:W4:Y:S04]  /*41500*/  @P1 LDG.E.U8 R90, desc[UR14][R20.64] ;  /* 0x0000000e145a1981 */ /* 0x000528000c1e1100 */
[----:B---3--:R-:W-:Y:S04]  /*41510*/  STL [R1+0x1978], R91 ;  /* 0x0019785b01007387 */ /* 0x008fe80000100800 */
[----:B------:R-:W3:Y:S04]  /*41520*/  LDL R29, [R1+0x1310] ;  /* 0x00131000011d7983 */ /* 0x000ee80000100800 */
[----:B------:R-:W3:Y:S01]  /*41530*/  LDL R24, [R1+0x1314] ;  /* 0x0013140001187983 */ /* 0x000ee20000100800 */
[----:B------:R-:W-:-:S02]  /*41540*/  PRMT R87, RZ, 0x7610, R87 ;  /* 0x00007610ff577816 */ /* 0x000fc40000000057 */
[----:B------:R-:W-:Y:S02]  /*41550*/  PRMT R86, RZ, 0x7610, R86 ;  /* 0x00007610ff567816 */ /* 0x000fe40000000056 */
[----:B------:R-:W-:Y:S01]  /*41560*/  PRMT R85, RZ, 0x7610, R85 ;  /* 0x00007610ff557816 */ /* 0x000fe20000000055 */
[----:B--2---:R-:W-:Y:S02]  /*41570*/  @P1 IMAD.MOV.U32 R21, RZ, RZ, R12 ;  /* 0x000000ffff151224 */ /* 0x004fe400078e000c */
[----:B----4-:R-:W-:-:S05]  /*41580*/  @P1 IMAD.MOV.U32 R20, RZ, RZ, R11 ;  /* 0x000000ffff141224 */ /* 0x010fca00078e000b */
[----:B------:R0:W2:Y:S02]  /*41590*/  @P1 LDG.E.U8 R89, desc[UR14][R20.64] ;  /* 0x0000000e14591981 */ /* 0x0000a4000c1e1100 */
        /* <DEDUP_REMOVED lines=8> */
[----:B------:R3:W4:Y:S01]  /*41620*/  @P2 LDG.E.U8 R85, desc[UR14][R20.64] ;  /* 0x0000000e14552981 */ /* 0x000722000c1e1100 */
[----:B------:R-:W-:-:S03]  /*41630*/  PRMT R84, RZ, 0x7610, R84 ;  /* 0x00007610ff547816 */ /* 0x000fc60000000054 */
[----:B------:R-:W-:Y:S04]  /*41640*/  STL [R1+0x197c], R90 ;  /* 0x00197c5a01007387 */ /* 0x000fe80000100800 */
[----:B------:R-:W4:Y:S04]  /*41650*/  LDL R12, [R1+0x1318] ;  /* 0x00131800010c7983 */ /* 0x000f280000100800 */
[----:B------:R-:W4:Y:S01]  /*41660*/  LDL R11, [R1+0x131c] ;  /* 0x00131c00010b7983 */ /* 0x000f220000100800 */
[----:B---3--:R-:W-:Y:S02]  /*41670*/  @P2 IMAD.MOV.U32 R20, RZ, RZ, R24 ;  /* 0x000000ffff142224 */ /* 0x008fe400078e0018 */
[----:B------:R-:W-:-:S05]  /*41680*/  @P2 IMAD.MOV.U32 R21, RZ, RZ, R29 ;  /* 0x000000ffff152224 */ /* 0x000fca00078e001d */
[----:B------:R0:W3:Y:S04]  /*41690*/  @P2 LDG.E.U8 R84, desc[UR14][R20.64] ;  /* 0x0000000e14542981 */ /* 0x0000e8000c1e1100 */
[----:B--2---:R-:W-:Y:S04]  /*416a0*/  STL [R1+0x1980], R89 ;  /* 0x0019805901007387 */ /* 0x004fe80000100800 */
[----:B------:R-:W2:Y:S04]  /*416b0*/  LDL R27, [R1+0x1320] ;  /* 0x00132000011b7983 */ /* 0x000ea80000100800 */
[----:B------:R-:W2:Y:S04]  /*416c0*/  LDL R26, [R1+0x1324] ;  /* 0x00132400011a7983 */ /* 0x000ea80000100800 */
[----:B----4-:R-:W-:Y:S04]  /*416d0*/  STL [R1+0x1984], R87 ;  /* 0x0019845701007387 */ /* 0x010fe80000100800 */
[----:B------:R-:W4:Y:S04]  /*416e0*/  LDL R33, [R1+0x1328] ;  /* 0x0013280001217983 */ /* 0x000f280000100800 */
[----:B------:R-:W4:Y:S04]  /*416f0*/  LDL R28, [R1+0x132c] ;  /* 0x00132c00011c7983 */ /* 0x000f280000100800 */
[----:B------:R-:W-:Y:S04]  /*41700*/  STL [R1+0x196c], R86 ;  /* 0x00196c5601007387 */ /* 0x000fe80000100800 */
[----:B------:R-:W4:Y:S04]  /*41710*/  LDL R32, [R1+0x1330] ;  /* 0x0013300001207983 */ /* 0x000f280000100800 */
[----:B------:R-:W4:Y:S04]  /*41720*/  LDL R31, [R1+0x1334] ;  /* 0x00133400011f7983 */ /* 0x000f280000100800 */
[----:B------:R-:W4:Y:S04]  /*41730*/  LDL R23, [R1+0x133c] ;  /* 0x00133c0001177983 */ /* 0x000f280000100800 */
[----:B------:R-:W-:Y:S04]  /*41740*/  STL [R1+0x1970], R85 ;  /* 0x0019705501007387 */ /* 0x000fe80000100800 */
[----:B------:R-:W4:Y:S01]  /*41750*/  LDL R24, [R1+0x1338] ;  /* 0x0013380001187983 */ /* 0x000f220000100800 */
[----:B------:R-:W-:-:S03]  /*41760*/  ISETP.GT.AND P1, PT, R19, 0x6b, PT ;  /* 0x0000006b1300780c */ /* 0x000fc60003f24270 */
[----:B------:R-:W4:Y:S04]  /*41770*/  LDL R30, [R1+0x1340] ;  /* 0x00134000011e7983 */ /* 0x000f280000100800 */
[----:B------:R-:W4:Y:S01]  /*41780*/  LDL R29, [R1+0x1344] ;  /* 0x00134400011d7983 */ /* 0x000f220000100800 */
[----:B------:R-:W-:Y:S01]  /*41790*/  PRMT R83, RZ, 0x7610, R83 ;  /* 0x00007610ff537816 */ /* 0x000fe20000000053 */
[----:B0-----:R-:W-:Y:S02]  /*417a0*/  @P2 IMAD.MOV.U32 R20, RZ, RZ, R11 ;  /* 0x000000ffff142224 */ /* 0x001fe400078e000b */
[----:B------:R-:W-:Y:S01]  /*417b0*/  @P2 IMAD.MOV.U32 R21, RZ, RZ, R12 ;  /* 0x000000ffff152224 */ /* 0x000fe200078e000c */
[----:B------:R-:W-:-:S04]  /*417c0*/  PRMT R81, RZ, 0x7610, R81 ;  /* 0x00007610ff517816 */ /* 0x000fc80000000051 */
[----:B------:R2:W4:Y:S04]  /*417d0*/  @P2 LDG.E.U8 R83, desc[UR14][R20.64] ;  /* 0x0000000e14532981 */ /* 0x000528000c1e1100 */
[----:B---3--:R-:W-:Y:S04]  /*417e0*/  STL [R1+0x1988], R84 ;  /* 0x0019885401007387 */ /* 0x008fe80000100800 */
[----:B------:R-:W3:Y:S04]  /*417f0*/  LDL R12, [R1+0x1348] ;  /* 0x00134800010c7983 */ /* 0x000ee80000100800 */
[----:B------:R-:W3:Y:S01]  /*41800*/  LDL R11, [R1+0x134c] ;  /* 0x00134c00010b7983 */ /* 0x000ee20000100800 */
[----:B------:R-:W-:-:S02]  /*41810*/  PRMT R80, RZ, 0x7610, R80 ;  /* 0x00007610ff507816 */ /* 0x000fc40000000050 */
[----:B------:R-:W-:Y:S01]  /*41820*/  PRMT R79, RZ, 0x7610, R79 ;  /* 0x00007610ff4f7816 */ /* 0x000fe2000000004f */
[----:B--2---:R-:W-:Y:S02]  /*41830*/  @P1 IMAD.MOV.U32 R21, RZ, RZ, R27 ;  /* 0x000000ffff151224 */ /* 0x004fe400078e001b */
[----:B------:R-:W-:Y:S01]  /*41840*/  @P1 IMAD.MOV.U32 R20, RZ, RZ, R26 ;  /* 0x000000ffff141224 */ /* 0x000fe200078e001a */
[----:B------:R-:W2:Y:S04]  /*41850*/  LDL R27, [R1+0x1350] ;  /* 0x00135000011b7983 */ /* 0x000ea80000100800 */
[----:B------:R-:W2:Y:S04]  /*41860*/  LDL R26, [R1+0x1354] ;  /* 0x00135400011a7983 */ /* 0x000ea80000100800 */
[----:B------:R4:W2:Y:S02]  /*41870*/  @P1 LDG.E.U8 R81, desc[UR14][R20.64] ;  /* 0x0000000e14511981 */ /* 0x0008a4000c1e1100 */
[----:B----4-:R-:W-:-:S02]  /*41880*/  @P1 IMAD.MOV.U32 R21, RZ, RZ, R33 ;  /* 0x000000ffff151224 */ /* 0x010fc400078e0021 */
[----:B------:R-:W-:Y:S01]  /*41890*/  @P1 IMAD.MOV.U32 R20, RZ, RZ, R28 ;  /* 0x000000ffff141224 */ /* 0x000fe200078e001c */
[----:B------:R-:W4:Y:S04]  /*418a0*/  LDL R33, [R1+0x1358] ;  /* 0x0013580001217983 */ /* 0x000f280000100800 */
[----:B------:R-:W4:Y:S04]  /*418b0*/  LDL R28, [R1+0x135c] ;  /* 0x00135c00011c7983 */ /* 0x000f280000100800 */
[----:B------:R0:W4:Y:S02]  /*418c0*/  @P1 LDG.E.U8 R80, desc[UR14][R20.64] ;  /* 0x0000000e14501981 */ /* 0x000124000c1e1100 */
[----:B0-----:R-:W-:-:S02]  /*418d0*/  @P1 IMAD.MOV.U32 R21, RZ, RZ, R32 ;  /* 0x000000ffff151224 */ /* 0x001fc400078e0020 */
[----:B------:R-:W-:Y:S01]  /*418e0*/  @P1 IMAD.MOV.U32 R20, RZ, RZ, R31 ;  /* 0x000000ffff141224 */ /* 0x000fe200078e001f */
[----:B------:R-:W4:Y:S04]  /*418f0*/  LDL R32, [R1+0x1360] ;  /* 0x0013600001207983 */ /* 0x000f280000100800 */
[----:B------:R-:W4:Y:S04]  /*41900*/  LDL R31, [R1+0x1364] ;  /* 0x00136400011f7983 */ /* 0x000f280000100800 */
[----:B------:R0:W4:Y:S02]  /*41910*/  @P1 LDG.E.U8 R79, desc[UR14][R20.64] ;  /* 0x0000000e144f1981 */ /* 0x000124000c1e1100 */
[----:B0-----:R-:W-:-:S02]  /*41920*/  @P1 IMAD.MOV.U32 R20, RZ, RZ, R23 ;  /* 0x000000ffff141224 */ /* 0x001fc400078e0017 */
[----:B------:R-:W-:Y:S01]  /*41930*/  @P1 IMAD.MOV.U32 R21, RZ, RZ, R24 ;  /* 0x000000ffff151224 */ /* 0x000fe200078e0018 */
[----:B------:R-:W4:Y:S04]  /*41940*/  LDL R23, [R1+0x136c] ;  /* 0x00136c0001177983 */ /* 0x000f280000100800 */
[----:B------:R-:W4:Y:S01]  /*41950*/  LDL R24, [R1+0x1368] ;  /* 0x0013680001187983 */ /* 0x000f220000100800 */
[----:B------:R-:W-:Y:S02]  /*41960*/  ISETP.GT.AND P2, PT, R19, 0x6c, PT ;  /* 0x0000006c1300780c */ /* 0x000fe40003f44270 */
[----:B------:R-:W-:Y:S02]  /*41970*/  PRMT R78, RZ, 0x7610, R78 ;  /* 0x00007610ff4e7816 */ /* 0x000fe4000000004e */
[----:B------:R-:W-:-:S04]  /*41980*/  PRMT R76, RZ, 0x7610, R76 ;  /* 0x00007610ff4c7816 */ /* 0x000fc8000000004c */
[----:B------:R0:W4:Y:S01]  /*41990*/  @P1 LDG.E.U8 R78, desc[UR14][R20.64] ;  /* 0x0000000e144e1981 */ /* 0x000122000c1e1100 */
[----:B------:R-:W-:-:S04]  /*419a0*/  PRMT R74, RZ, 0x7610, R74 ;  /* 0x00007610ff4a7816 */ /* 0x000fc8000000004a */
[----:B0-----:R-:W-:Y:S02]  /*419b0*/  @P2 IMAD.MOV.U32 R20, RZ, RZ, R29 ;  /* 0x000000ffff142224 */ /* 0x001fe400078e001d */
[----:B------:R-:W-:Y:S01]  /*419c0*/  @P2 IMAD.MOV.U32 R21, RZ, RZ, R30 ;  /* 0x000000ffff152224 */ /* 0x000fe200078e001e */
[----:B------:R-:W-:Y:S02]  /*419d0*/  PRMT R72, RZ, 0x7610, R72 ;  /* 0x00007610ff487816 */ /* 0x000fe40000000048 */
[----:B------:R-:W-:Y:S01]  /*419e0*/  ISETP.GT.AND P1, PT, R19, 0x6d, PT ;  /* 0x0000006d1300780c */ /* 0x000fe20003f24270 */
[----:B------:R-:W4:Y:S04]  /*419f0*/  LDL R30, [R1+0x1370] ;  /* 0x00137000011e7983 */ /* 0x000f280000100800 */
[----:B------:R3:W4:Y:S04]  /*41a00*/  @P2 LDG.E.U8 R76, desc[UR14][R20.64] ;  /* 0x0000000e144c2981 */ /* 0x000728000c1e1100 */
[----:B------:R-:W4:Y:S01]  /*41a10*/  LDL R29, [R1+0x1374] ;  /* 0x00137400011d7983 */ /* 0x000f220000100800 */
[----:B---3--:R-:W-:-:S02]  /*41a20*/  @P2 IMAD.MOV.U32 R20, RZ, RZ, R11 ;  /* 0x000000ffff142224 */ /* 0x008fc400078e000b */
[----:B------:R-:W-:Y:S01]  /*41a30*/  @P2 IMAD.MOV.U32 R21, RZ, RZ, R12 ;  /* 0x000000ffff152224 */ /* 0x000fe200078e000c */
[----:B------:R-:W-:Y:S01]  /*41a40*/  PRMT R70, RZ, 0x7610, R70 ;  /* 0x00007610ff467816 */ /* 0x000fe20000000046 */
[----:B------:R-:W3:Y:S04]  /*41a50*/  LDL R12, [R1+0x1378] ;  /* 0x00137800010c7983 */ /* 0x000ee80000100800 */
[----:B------:R2:W3:Y:S04]  /*41a60*/  @P2 LDG.E.U8 R74, desc[UR14][R20.64] ;  /* 0x0000000e144a2981 */ /* 0x0004e8000c1e1100 */
        /* <DEDUP_REMOVED lines=15> */
[----:B------:R-:W-:Y:S02]  /*41b60*/  PRMT R64, RZ, 0x7610, R64 ;  /* 0x00007610ff407816 */ /* 0x000fe40000000040 */
[----:B------:R-:W-:Y:S02]  /*41b70*/  ISETP.GT.AND P2, PT, R19, 0x6e, PT ;  /* 0x0000006e1300780c */ /* 0x000fe40003f44270 */
[----:B------:R-:W-:Y:S01]  /*41b80*/  PRMT R62, RZ, 0x7610, R62 ;  /* 0x00007610ff3e7816 */ /* 0x000fe2000000003e */
[----:B------:R-:W4:Y:S04]  /*41b90*/  LDL R31, [R1+0x1394] ;  /* 0x00139400011f7983 */ /* 0x000f280000100800 */
[----:B------:R0:W4:Y:S02]  /*41ba0*/  @P1 LDG.E.U8 R68, desc[UR14][R20.64] ;  /* 0x0000000e14441981 */ /* 0x000124000c1e1100 */
[----:B0-----:R-:W-:-:S02]  /*41bb0*/  @P1 IMAD.MOV.U32 R20, RZ, RZ, R23 ;  /* 0x000000ffff141224 */ /* 0x001fc400078e0017 */
[----:B------:R-:W-:-:S05]  /*41bc0*/  @P1 IMAD.MOV.U32 R21, RZ, RZ, R24 ;  /* 0x000000ffff151224 */ /* 0x000fca00078e0018 */
[----:B------:R0:W4:Y:S01]  /*41bd0*/  @P1 LDG.E.U8 R66, desc[UR14][R20.64] ;  /* 0x0000000e14421981 */ /* 0x000122000c1e1100 */
[----:B------:R-:W-:Y:S01]  /*41be0*/  PRMT R34, RZ, 0x7610, R34 ;  /* 0x00007610ff227816 */ /* 0x000fe20000000022 */
[----:B0-----:R-:W-:Y:S02]  /*41bf0*/  @P1 IMAD.MOV.U32 R21, RZ, RZ, R30 ;  /* 0x000000ffff151224 */ /* 0x001fe400078e001e */
[----:B------:R-:W-:-:S05]  /*41c00*/  @P1 IMAD.MOV.U32 R20, RZ, RZ, R29 ;  /* 0x000000ffff141224 */ /* 0x000fca00078e001d */
[----:B------:R3:W4:Y:S02]  /*41c10*/  @P1 LDG.E.U8 R64, desc[UR14][R20.64] ;  /* 0x0000000e14401981 */ /* 0x000724000c1e1100 */
[----:B---3--:R-:W-:Y:S02]  /*41c20*/  @P1 IMAD.MOV.U32 R20, RZ, RZ, R11 ;  /* 0x000000ffff141224 */ /* 0x008fe400078e000b */
[----:B------:R-:W-:-:S05]  /*41c30*/  @P1 IMAD.MOV.U32 R21, RZ, RZ, R12 ;  /* 0x000000ffff151224 */ /* 0x000fca00078e000c */
[----:B------:R2:W3:Y:S01]  /*41c40*/  @P1 LDG.E.U8 R62, desc[UR14][R20.64] ;  /* 0x0000000e143e1981 */ /* 0x0004e2000c1e1100 */
[----:B------:R-:W-:Y:S01]  /*41c50*/  PRMT R14, RZ, 0x7610, R14 ;  /* 0x00007610ff0e7816 */ /* 0x000fe2000000000e */
[----:B--2---:R-:W-:Y:S02]  /*41c60*/  @P2 IMAD.MOV.U32 R21, RZ, RZ, R27 ;  /* 0x000000ffff152224 */ /* 0x004fe400078e001b */
[----:B------:R-:W-:-:S05]  /*41c70*/  @P2 IMAD.MOV.U32 R20, RZ, RZ, R26 ;  /* 0x000000ffff142224 */ /* 0x000fca00078e001a */
[----:B------:R4:W2:Y:S02]  /*41c80*/  @P2 LDG.E.U8 R34, desc[UR14][R20.64] ;  /* 0x0000000e14222981 */ /* 0x0008a4000c1e1100 */
[----:B----4-:R-:W-:Y:S02]  /*41c90*/  @P2 IMAD.MOV.U32 R21, RZ, RZ, R33 ;  /* 0x000000ffff152224 */ /* 0x010fe400078e0021 */
[----:B------:R-:W-:-:S05]  /*41ca0*/  @P2 IMAD.MOV.U32 R20, RZ, RZ, R28 ;  /* 0x000000ffff142224 */ /* 0x000fca00078e001c */
[----:B------:R0:W4:Y:S04]  /*41cb0*/  @P2 LDG.E.U8 R14, desc[UR14][R20.64] ;  /* 0x0000000e140e2981 */ /* 0x000128000c1e1100 */
[----:B------:R-:W-:Y:S04]  /*41cc0*/  STL [R1+0x1958], R68 ;  /* 0x0019584401007387 */ /* 0x000fe80000100800 */
[----:B------:R-:W2:Y:S04]  /*41cd0*/  LDL R32, [R1+0x1390] ;  /* 0x0013900001207983 */ /* 0x000ea80000100800 */
[----:B------:R-:W3:Y:S04]  /*41ce0*/  LDL R24, [R1+0x1398] ;  /* 0x0013980001187983 */ /* 0x000ee80000100800 */
[----:B------:R-:W3:Y:S04]  /*41cf0*/  LDL R23, [R1+0x139c] ;  /* 0x00139c0001177983 */ /* 0x000ee80000100800 */
[----:B------:R-:W-:Y:S04]  /*41d00*/  STL [R1+0x195c], R66 ;  /* 0x00195c4201007387 */ /* 0x000fe80000100800 */
[----:B------:R-:W3:Y:S04]  /*41d10*/  LDL R30, [R1+0x13a0] ;  /* 0x0013a000011e7983 */ /* 0x000ee80000100800 */
[----:B------:R-:W3:Y:S04]  /*41d20*/  LDL R29, [R1+0x13a4] ;  /* 0x0013a400011d7983 */ /* 0x000ee80000100800 */
[----:B------:R-:W3:Y:S04]  /*41d30*/  LDL R12, [R1+0x13a8] ;  /* 0x0013a800010c7983 */ /* 0x000ee80000100800 */
[----:B------:R-:W3:Y:S04]  /*41d40*/  LDL R11, [R1+0x13ac] ;  /* 0x0013ac00010b7983 */ /* 0x000ee80000100800 */
[----:B------:R-:W3:Y:S04]  /*41d50*/  LDL R27, [R1+0x13b0] ;  /* 0x0013b000011b7983 */ /* 0x000ee80000100800 */
[----:B------:R-:W3:Y:S01]  /*41d60*/  LDL R26, [R1+0x13b4] ;  /* 0x0013b400011a7983 */ /* 0x000ee20000100800 */
[----:B------:R-:W-:-:S02]  /*41d70*/  PRMT R25, RZ, 0x7610, R25 ;  /* 0x00007610ff197816 */ /* 0x000fc40000000019 */
[----:B------:R-:W-:Y:S01]  /*41d80*/  ISETP.GT.AND P1, PT, R19, 0x6f, PT ;  /* 0x0000006f1300780c */ /* 0x000fe20003f24270 */
[----:B0-----:R-:W-:Y:S01]  /*41d90*/  @P2 IMAD.MOV.U32 R20, RZ, RZ, R31 ;  /* 0x000000ffff142224 */ /* 0x001fe200078e001f */
[----:B------:R-:W-:Y:S01]  /*41da0*/  PRMT R22, RZ, 0x7610, R22 ;  /* 0x00007610ff167816 */ /* 0x000fe20000000016 */
[----:B------:R-:W3:Y:S01]  /*41db0*/  LDL R28, [R1+0x13b8] ;  /* 0x0013b800011c7983 */ /* 0x000ee20000100800 */
[----:B------:R-:W-:-:S03]  /*41dc0*/  PRMT R7, RZ, 0x7610, R7 ;  /* 0x00007610ff077816 */ /* 0x000fc60000000007 */
[----:B----4-:R0:W-:Y:S04]  /*41dd0*/  STL [R1+0x180], R14 ;  /* 0x0001800e01007387 */ /* 0x0101e80000100800 */
[----:B0-----:R-:W4:Y:S01]  /*41de0*/  LDL R14, [R1+0x13bc] ;  /* 0x0013bc00010e7983 */ /* 0x001f220000100800 */
[----:B--2---:R-:W-:-:S05]  /*41df0*/  @P2 IMAD.MOV.U32 R21, RZ, RZ, R32 ;  /* 0x000000ffff152224 */ /* 0x004fca00078e0020 */
[----:B------:R3:W2:Y:S02]  /*41e00*/  @P2 LDG.E.U8 R25, desc[UR14][R20.64] ;  /* 0x0000000e14192981 */ /* 0x0006a4000c1e1100 */
[----:B---3--:R-:W-:Y:S02]  /*41e10*/  @P2 IMAD.MOV.U32 R20, RZ, RZ, R23 ;  /* 0x000000ffff142224 */ /* 0x008fe400078e0017 */
[----:B------:R-:W-:-:S05]  /*41e20*/  @P2 IMAD.MOV.U32 R21, RZ, RZ, R24 ;  /* 0x000000ffff152224 */ /* 0x000fca00078e0018 */
[----:B------:R0:W3:Y:S02]  /*41e30*/  @P2 LDG.E.U8 R22, desc[UR14][R20.64] ;  /* 0x0000000e14162981 */ /* 0x0000e4000c1e1100 */
[----:B0-----:R-:W-:Y:S02]  /*41e40*/  @P1 IMAD.MOV.U32 R20, RZ, RZ, R29 ;  /* 0x000000ffff141224 */ /* 0x001fe400078e001d */
[----:B------:R-:W-:-:S05]  /*41e50*/  @P1 IMAD.MOV.U32 R21, RZ, RZ, R30 ;  /* 0x000000ffff151224 */ /* 0x000fca00078e001e */
[----:B------:R0:W3:Y:S01]  /*41e60*/  @P1 LDG.E.U8 R7, desc[UR14][R20.64] ;  /* 0x0000000e14071981 */ /* 0x0000e2000c1e1100 */
[----:B------:R-:W-:Y:S01]  /*41e70*/  PRMT R8, RZ, 0x7610, R8 ;  /* 0x00007610ff087816 */ /* 0x000fe20000000008 */
        /* <DEDUP_REMOVED lines=9> */
[----:B----4-:R-:W-:-:S05]  /*41f10*/  @P1 IMAD.MOV.U32 R20, RZ, RZ, R14 ;  /* 0x000000ffff141224 */ /* 0x010fca00078e000e */
[----:B------:R0:W4:Y:S04]  /*41f20*/  @P1 LDG.E.U8 R6, desc[UR14][R20.64] ;  /* 0x0000000e14061981 */ /* 0x000128000c1e1100 */
[----:B--2---:R1:W-:Y:S04]  /*41f30*/  STL [R1+0x17c], R25 ;  /* 0x00017c1901007387 */ /* 0x0043e80000100800 */
[----:B------:R-:W0:Y:S04]  /*41f40*/  LDL R24, [R1+0x13c4] ;  /* 0x0013c40001187983 */ /* 0x000e280000100800 */
[----:B------:R-:W2:Y:S04]  /*41f50*/  LDL R23, [R1+0x13c8] ;  /* 0x0013c80001177983 */ /* 0x000ea80000100800 */
[----:B-1----:R-:W2:Y:S04]  /*41f60*/  LDL R25, [R1+0x13c0] ;  /* 0x0013c00001197983 */ /* 0x002ea80000100800 */
[----:B---3--:R1:W-:Y:S04]  /*41f70*/  STL [R1+0x178], R22 ;  /* 0x0001781601007387 */ /* 0x0083e80000100800 */
[----:B-1----:R-:W3:Y:S04]  /*41f80*/  LDL R22, [R1+0x13cc] ;  /* 0x0013cc0001167983 */ /* 0x002ee80000100800 */
[----:B------:R-:W-:Y:S04]  /*41f90*/  STL [R1+0x1918], R7 ;  /* 0x0019180701007387 */ /* 0x000fe80000100800 */
[----:B------:R-:W3:Y:S04]  /*41fa0*/  LDL R12, [R1+0x13d0] ;  /* 0x0013d000010c7983 */ /* 0x000ee80000100800 */
[----:B------:R-:W3:Y:S01]  /*41fb0*/  LDL R11, [R1+0x13d4] ;  /* 0x0013d400010b7983 */ /* 0x000ee20000100800 */
[----:B------:R-:W-:-:S03]  /*41fc0*/  ISETP.GT.AND P2, PT, R19, 0x70, PT ;  /* 0x000000701300780c */ /* 0x000fc60003f44270 */
[----:B------:R-:W-:Y:S04]  /*41fd0*/  STL [R1+0x191c], R8 ;  /* 0x00191c0801007387 */ /* 0x000fe80000100800 */
[----:B------:R-:W-:Y:S04]  /*41fe0*/  STL [R1+0x184], R34 ;  /* 0x0001842201007387 */ /* 0x000fe80000100800 */
[----:B------:R-:W3:Y:S04]  /*41ff0*/  LDL R32, [R1+0x13d8] ;  /* 0x0013d80001207983 */ /* 0x000ee80000100800 */
[----:B------:R-:W3:Y:S04]  /*42000*/  LDL R31, [R1+0x13dc] ;  /* 0x0013dc00011f7983 */ /* 0x000ee80000100800 */
[----:B------:R-:W3:Y:S04]  /*42010*/  LDL R27, [R1+0x13e0] ;  /* 0x0013e000011b7983 */ /* 0x000ee80000100800 */
[----:B------:R-:W3:Y:S01]  /*42020*/  LDL R26, [R1+0x13e4] ;  /* 0x0013e400011a7983 */ /* 0x000ee20000100800 */
[----:B------:R-:W-:-:S03]  /*42030*/  PRMT R60, RZ, 0x7610, R60 ;  /* 0x00007610ff3c7816 */ /* 0x000fc6000000003c */
[----:B------:R1:W-:Y:S04]  /*42040*/  STL [R1+0x1920], R5 ;  /* 0x0019200501007387 */ /* 0x0003e80000100800 */
[----:B------:R-:W3:Y:S04]  /*42050*/  LDL R30, [R1+0x13e8] ;  /* 0x0013e800011e7983 */ /* 0x000ee80000100800 */
[----:B------:R-:W3:Y:S04]  /*42060*/  LDL R29, [R1+0x13ec] ;  /* 0x0013ec00011d7983 */ /* 0x000ee80000100800 */
[----:B------:R-:W3:Y:S04]  /*42070*/  LDL R28, [R1+0x13f0] ;  /* 0x0013f000011c7983 */ /* 0x000ee80000100800 */
[----:B------:R-:W3:Y:S01]  /*42080*/  LDL R14, [R1+0x13f4] ;  /* 0x0013f400010e7983 */ /* 0x000ee20000100800 */
[----:B------:R-:W-:Y:S01]  /*42090*/  PRMT R58, RZ, 0x7610, R58 ;  /* 0x00007610ff3a7816 */ /* 0x000fe2000000003a */
[----:B0-----:R-:W-:-:S02]  /*420a0*/  @P2 IMAD.MOV.U32 R20, RZ, RZ, R24 ;  /* 0x000000ffff142224 */ /* 0x001fc400078e0018 */
[----:B--2---:R-:W-:-:S05]  /*420b0*/  @P2 IMAD.MOV.U32 R21, RZ, RZ, R25 ;  /* 0x000000ffff152224 */ /* 0x004fca00078e0019 */
[----:B------:R0:W2:Y:S04]  /*420c0*/  @P2 LDG.E.U8 R60, desc[UR14][R20.64] ;  /* 0x0000000e143c2981 */ /* 0x0000a8000c1e1100 */
[----:B----4-:R4:W-:Y:S04]  /*420d0*/  STL [R1+0x1924], R6 ;  /* 0x0019240601007387 */ /* 0x0109e80000100800 */
[----:B------:R-:W2:Y:S04]  /*420e0*/  LDL R25, [R1+0x1400] ;  /* 0x0014000001197983 */ /* 0x000ea80000100800 */
[----:B------:R-:W2:Y:S01]  /*420f0*/  LDL R24, [R1+0x1404] ;  /* 0x0014040001187983 */ /* 0x000ea20000100800 */
[----:B------:R-:W-:-:S02]  /*42100*/  PRMT R56, RZ, 0x7610, R56 ;  /* 0x00007610ff387816 */ /* 0x000fc40000000038 */
[----:B------:R-:W-:Y:S02]  /*42110*/  ISETP.GT.AND P1, PT, R19, 0x71, PT ;  /* 0x000000711300780c */ /* 0x000fe40003f24270 */
[----:B------:R-:W-:Y:S01]  /*42120*/  PRMT R54, RZ, 0x7610, R54 ;  /* 0x00007610ff367816 */ /* 0x000fe20000000036 */
[----:B-1----:R-:W2:Y:S01]  /*42130*/  LDL R5, [R1+0x1414] ;  /* 0x0014140001057983 */ /* 0x002ea20000100800 */
[----:B------:R-:W-:Y:S02]  /*42140*/  PRMT R52, RZ, 0x7610, R52 ;  /* 0x00007610ff347816 */ /* 0x000fe40000000034 */
[----:B------:R-:W-:Y:S01]  /*42150*/  PRMT R50, RZ, 0x7610, R50 ;  /* 0x00007610ff327816 */ /* 0x000fe20000000032 */
[----:B0-----:R-:W-:Y:S02]  /*42160*/  @P2 IMAD.MOV.U32 R21, RZ, RZ, R23 ;  /* 0x000000ffff152224 */ /* 0x001fe400078e0017 */
[----:B---3--:R-:W-:Y:S01]  /*42170*/  @P2 IMAD.MOV.U32 R20, RZ, RZ, R22 ;  /* 0x000000ffff142224 */ /* 0x008fe200078e0016 */
[----:B------:R-:W3:Y:S04]  /*42180*/  LDL R23, [R1+0x13f8] ;  /* 0x0013f80001177983 */ /* 0x000ee80000100800 */
[----:B------:R-:W3:Y:S04]  /*42190*/  LDL R22, [R1+0x13fc] ;  /* 0x0013fc0001167983 */ /* 0x000ee80000100800 */
[----:B------:R0:W2:Y:S04]  /*421a0*/  @P2 LDG.E.U8 R58, desc[UR14][R20.64] ;  /* 0x0000000e143a2981 */ /* 0x0000a8000c1e1100 */
[----:B----4-:R-:W4:Y:S01]  /*421b0*/  LDL R6, [R1+0x1410] ;  /* 0x0014100001067983 */ /* 0x010f220000100800 */
[----:B------:R-:W-:-:S03]  /*421c0*/  PRMT R48, RZ, 0x7610, R48 ;  /* 0x00007610ff307816 */ /* 0x000fc60000000030 */
[----:B------:R-:W4:Y:S04]  /*421d0*/  LDL R34, [R1+0x1420] ;  /* 0x0014200001227983 */ /* 0x000f280000100800 */
[----:B------:R-:W4:Y:S04]  /*421e0*/  LDL R33, [R1+0x1448] ;  /* 0x0014480001217983 */ /* 0x000f280000100800 */
[----:B------:R-:W4:Y:S04]  /*421f0*/  LDL R36, [R1+0x1450] ;  /* 0x0014500001247983 */ /* 0x000f280000100800 */
[----:B------:R-:W4:Y:S04]  /*42200*/  LDL R35, [R1+0x1458] ;  /* 0x0014580001237983 */ /* 0x000f280000100800 */
[----:B------:R-:W4:Y:S04]  /*42210*/  LDL R40, [R1+0x1470] ;  /* 0x0014700001287983 */ /* 0x000f280000100800 */
[----:B------:R-:W4:Y:S04]  /*42220*/  LDL R39, [R1+0x1474] ;  /* 0x0014740001277983 */ /* 0x000f280000100800 */
[----:B------:R-:W4:Y:S01]  /*42230*/  LDL R38, [R1+0x1478] ;  /* 0x0014780001267983 */ /* 0x000f220000100800 */
[----:B0-----:R-:W-:-:S02]  /*42240*/  @P2 IMAD.MOV.U32 R20, RZ, RZ, R11 ;  /* 0x000000ffff142224 */ /* 0x001fc400078e000b */
[----:B------:R-:W-:Y:S01]  /*42250*/  @P2 IMAD.MOV.U32 R21, RZ, RZ, R12 ;  /* 0x000000ffff152224 */ /* 0x000fe200078e000c */
[----:B------:R-:W4:Y:S04]  /*42260*/  LDL R11, [R1+0x140c] ;  /* 0x00140c00010b7983 */ /* 0x000f280000100800 */
[----:B------:R-:W4:Y:S04]  /*42270*/  LDL R12, [R1+0x1408] ;  /* 0x00140800010c7983 */ /* 0x000f280000100800 */
[----:B------:R0:W4:Y:S01]  /*42280*/  @P2 LDG.E.U8 R56, desc[UR14][R20.64] ;  /* 0x0000000e14382981 */ /* 0x000122000c1e1100 */
[----:B------:R-:W-:-:S03]  /*42290*/  PRMT R9, RZ, 0x7610, R9 ;  /* 0x00007610ff097816 */ /* 0x000fc60000000009 */
[----:B------:R-:W4:Y:S04]  /*422a0*/  LDL R41, [R1+0x14c8] ;  /* 0x0014c80001297983 */ /* 0x000f280000100800 */
[----:B------:R-:W4:Y:S04]  /*422b0*/  LDL R42, [R1+0x14d0] ;  /* 0x0014d000012a7983 */ /* 0x000f280000100800 */
[----:B------:R-:W4:Y:S01]  /*422c0*/  LDL R47, [R1+0x1488] ;  /* 0x00148800012f7983 */ /* 0x000f220000100800 */
[----:B0-----:R-:W-:Y:S02]  /*422d0*/  @P2 IMAD.MOV.U32 R20, RZ, RZ, R31 ;  /* 0x000000ffff142224 */ /* 0x001fe400078e001f */
        /* <DEDUP_REMOVED lines=8> */
[----:B------:R0:W4:Y:S01]  /*42360*/  @P1 LDG.E.U8 R52, desc[UR14][R20.64] ;  /* 0x0000000e14341981 */ /* 0x000122000c1e1100 */
[----:B------:R-:W-:Y:S01]  /*42370*/  ISETP.GT.AND P2, PT, R19, 0x72, PT ;  /* 0x000000721300780c */ /* 0x000fe20003f44270 */
        /* <DEDUP_REMOVED lines=10> */
[----:B0-----:R-:W-:-:S06]  /*42420*/  PRMT R20, RZ, 0x7610, R20 ;  /* 0x00007610ff147816 */ /* 0x001fcc0000000014 */
[----:B---3--:R2:W3:Y:S02]  /*42430*/  @P1 LDG.E.U8 R20, desc[UR14][R22.64] ;  /* 0x0000000e16141981 */ /* 0x0084e4000c1e1100 */
[----:B--2---:R-:W-:Y:S02]  /*42440*/  @P2 IMAD.MOV.U32 R22, RZ, RZ, R24 ;  /* 0x000000ffff162224 */ /* 0x004fe400078e0018 */
[----:B------:R-:W-:Y:S02]  /*42450*/  @P2 IMAD.MOV.U32 R23, RZ, RZ, R25 ;  /* 0x000000ffff172224 */ /* 0x000fe400078e0019 */
[----:B----4-:R-:W-:Y:S02]  /*42460*/  @P2 IMAD.MOV.U32 R24, RZ, RZ, R11 ;  /* 0x000000ffff182224 */ /* 0x010fe400078e000b */
[----:B------:R-:W-:Y:S01]  /*42470*/  @P2 IMAD.MOV.U32 R25, RZ, RZ, R12 ;  /* 0x000000ffff192224 */ /* 0x000fe200078e000c */
[----:B------:R-:W2:Y:S04]  /*42480*/  LDL R11, [R1+0x143c] ;  /* 0x00143c00010b7983 */ /* 0x000ea80000100800 */
[----:B------:R-:W4:Y:S01]  /*42490*/  LDL R12, [R1+0x1438] ;  /* 0x00143800010c7983 */ /* 0x000f220000100800 */
[----:B------:R-:W-:-:S06]  /*424a0*/  PRMT R21, RZ, 0x7610, R21 ;  /* 0x00007610ff157816 */ /* 0x000fcc0000000015 */
[----:B------:R0:W3:Y:S01]  /*424b0*/  @P2 LDG.E.U8 R21, desc[UR14][R22.64] ;  /* 0x0000000e16152981 */ /* 0x0000e2000c1e1100 */
[----:B------:R-:W-:Y:S02]  /*424c0*/  ISETP.GT.AND P1, PT, R19, 0x73, PT ;  /* 0x000000731300780c */ /* 0x000fe40003f24270 */
[----:B0-----:R-:W-:Y:S02]  /*424d0*/  PRMT R22, RZ, 0x7610, R22 ;  /* 0x00007610ff167816 */ /* 0x001fe40000000016 */
[----:B------:R-:W-:-:S04]  /*424e0*/  PRMT R23, RZ, 0x7610, R23 ;  /* 0x00007610ff177816 */ /* 0x000fc80000000017 */
[----:B------:R0:W3:Y:S02]  /*424f0*/  @P2 LDG.E.U8 R22, desc[UR14][R24.64] ;  /* 0x0000000e18162981 */ /* 0x0000e4000c1e1100 */
[----:B0-----:R-:W-:Y:S02]  /*42500*/  @P2 IMAD.MOV.U32 R24, RZ, RZ, R5 ;  /* 0x000000ffff182224 */ /* 0x001fe400078e0005 */
[----:B------:R-:W-:Y:S01]  /*42510*/  @P2 IMAD.MOV.U32 R25, RZ, RZ, R6 ;  /* 0x000000ffff192224 */ /* 0x000fe200078e0006 */
[----:B------:R-:W3:Y:S04]  /*42520*/  LDL R5, [R1+0x1444] ;  /* 0x0014440001057983 */ /* 0x000ee80000100800 */
[----:B------:R-:W3:Y:S04]  /*42530*/  LDL R6, [R1+0x1440] ;  /* 0x0014400001067983 */ /* 0x000ee80000100800 */
[----:B------:R0:W3:Y:S02]  /*42540*/  @P2 LDG.E.U8 R23, desc[UR14][R24.64] ;  /* 0x0000000e18172981 */ /* 0x0000e4000c1e1100 */
[----:B0-----:R-:W-:-:S02]  /*42550*/  PRMT R24, RZ, 0x7610, R24 ;  /* 0x00007610ff187816 */ /* 0x001fc40000000018 */
[----:B------:R-:W-:-:S04]  /*42560*/  PRMT R25, RZ, 0x7610, R25 ;  /* 0x00007610ff197816 */ /* 0x000fc80000000019 */
[----:B------:R0:W3:Y:S02]  /*42570*/  @P2 LDG.E.U8 R24, desc[UR14][R26.64] ;  /* 0x0000000e1a182981 */ /* 0x0000e4000c1e1100 */
[----:B0-----:R-:W-:Y:S02]  /*42580*/  @P1 IMAD.MOV.U32 R26, RZ, RZ, R29 ;  /* 0x000000ffff1a1224 */ /* 0x001fe400078e001d */
[----:B------:R-:W-:Y:S02]  /*42590*/  @P1 IMAD.MOV.U32 R27, RZ, RZ, R34 ;  /* 0x000000ffff1b1224 */ /* 0x000fe400078e0022 */
[----:B------:R-:W-:Y:S02]  /*425a0*/  @P1 IMAD.MOV.U32 R29, RZ, RZ, R28 ;  /* 0x000000ffff1d1224 */ /* 0x000fe400078e001c */
[----:B------:R-:W-:Y:S01]  /*425b0*/  @P1 IMAD.MOV.U32 R28, RZ, RZ, R14 ;  /* 0x000000ffff1c1224 */ /* 0x000fe200078e000e */
[----:B------:R-:W3:Y:S04]  /*425c0*/  LDL R34, [R1+0x145c] ;  /* 0x00145c0001227983 */ /* 0x000ee80000100800 */
[----:B------:R-:W3:Y:S04]  /*425d0*/  LDL R14, [R1+0x1454] ;  /* 0x00145400010e7983 */ /* 0x000ee80000100800 */
[----:B------:R0:W3:Y:S02]  /*425e0*/  @P1 LDG.E.U8 R25, desc[UR14][R26.64] ;  /* 0x0000000e1a191981 */ /* 0x0000e4000c1e1100 */
[----:B0-----:R-:W-:-:S06]  /*425f0*/  PRMT R26, RZ, 0x7610, R26 ;  /* 0x00007610ff1a7816 */ /* 0x001fcc000000001a */
[----:B------:R0:W3:Y:S02]  /*42600*/  @P1 LDG.E.U8 R26, desc[UR14][R28.64] ;  /* 0x0000000e1c1a1981 */ /* 0x0000e4000c1e1100 */
[----:B0-----:R-:W-:Y:S02]  /*42610*/  @P1 IMAD.MOV.U32 R28, RZ, RZ, R30 ;  /* 0x000000ffff1c1224 */ /* 0x001fe400078e001e */
[----:B------:R-:W-:Y:S02]  /*42620*/  @P1 IMAD.MOV.U32 R29, RZ, RZ, R31 ;  /* 0x000000ffff1d1224 */ /* 0x000fe400078e001f */
[----:B--2---:R-:W-:Y:S02]  /*42630*/  @P1 IMAD.MOV.U32 R30, RZ, RZ, R11 ;  /* 0x000000ffff1e1224 */ /* 0x004fe400078e000b */
[----:B----4-:R-:W-:Y:S01]  /*42640*/  @P1 IMAD.MOV.U32 R31, RZ, RZ, R12 ;  /* 0x000000ffff1f1224 */ /* 0x010fe200078e000c */
[----:B------:R-:W2:Y:S04]  /*42650*/  LDL R11, [R1+0x1464] ;  /* 0x00146400010b7983 */ /* 0x000ea80000100800 */
[----:B------:R-:W4:Y:S01]  /*42660*/  LDL R12, [R1+0x1460] ;  /* 0x00146000010c7983 */ /* 0x000f220000100800 */
[----:B------:R-:W-:-:S02]  /*42670*/  PRMT R27, RZ, 0x7610, R27 ;  /* 0x00007610ff1b7816 */ /* 0x000fc4000000001b */
[----:B------:R-:W-:-:S04]  /*42680*/  ISETP.GT.AND P2, PT, R19, 0x74, PT ;  /* 0x000000741300780c */ /* 0x000fc80003f44270 */
[----:B------:R0:W4:Y:S02]  /*42690*/  @P1 LDG.E.U8 R27, desc[UR14][R28.64] ;  /* 0x0000000e1c1b1981 */ /* 0x000124000c1e1100 */
[----:B0-----:R-:W-:Y:S02]  /*426a0*/  PRMT R28, RZ, 0x7610, R28 ;  /* 0x00007610ff1c7816 */ /* 0x001fe4000000001c */
[----:B------:R-:W-:-:S04]  /*426b0*/  PRMT R29, RZ, 0x7610, R29 ;  /* 0x00007610ff1d7816 */ /* 0x000fc8000000001d */
[----:B------:R3:W4:Y:S02]  /*426c0*/  @P1 LDG.E.U8 R28, desc[UR14][R30.64] ;  /* 0x0000000e1e1c1981 */ /* 0x000724000c1e1100 */
[----:B---3--:R-:W-:Y:S02]  /*426d0*/  @P2 IMAD.MOV.U32 R30, RZ, RZ, R5 ;  /* 0x000000ffff1e2224 */ /* 0x008fe400078e0005 */
[----:B------:R-:W-:Y:S01]  /*426e0*/  @P2 IMAD.MOV.U32 R31, RZ, RZ, R6 ;  /* 0x000000ffff1f2224 */ /* 0x000fe200078e0006 */
[----:B------:R-:W3:Y:S04]  /*426f0*/  LDL R5, [R1+0x146c] ;  /* 0x00146c0001057983 */ /* 0x000ee80000100800 */
[----:B------:R-:W3:Y:S04]  /*42700*/  LDL R6, [R1+0x1468] ;  /* 0x0014680001067983 */ /* 0x000ee80000100800 */
[----:B------:R0:W3:Y:S01]  /*42710*/  @P2 LDG.E.U8 R29, desc[UR14][R30.64] ;  /* 0x0000000e1e1d2981 */ /* 0x0000e2000c1e1100 */
[----:B------:R-:W-:-:S02]  /*42720*/  ISETP.GT.AND P1, PT, R19, 0x75, PT ;  /* 0x000000751300780c */ /* 0x000fc40003f24270 */
[----:B0-----:R-:W-:Y:S02]  /*42730*/  PRMT R30, RZ, 0x7610, R30 ;  /* 0x00007610ff1e7816 */ /* 0x001fe4000000001e */
[----:B------:R-:W-:-:S04]  /*42740*/  PRMT R31, RZ, 0x7610, R31 ;  /* 0x00007610ff1f7816 */ /* 0x000fc8000000001f */
[----:B------:R0:W3:Y:S02]  /*42750*/  @P2 LDG.E.U8 R30, desc[UR14][R32.64] ;  /* 0x0000000e201e2981 */ /* 0x0000e4000c1e1100 */
[----:B0-----:R-:W-:Y:S02]  /*42760*/  @P2 IMAD.MOV.U32 R33, RZ, RZ, R36 ;  /* 0x000000ffff212224 */ /* 0x001fe400078e0024 */
[----:B------:R-:W-:Y:S02]  /*42770*/  @P2 IMAD.MOV.U32 R32, RZ, RZ, R14 ;  /* 0x000000ffff202224 */ /* 0x000fe400078e000e */
[----:B------:R-:W3:Y:S04]  /*42780*/  LDL R14, [R1+0x147c] ;  /* 0x00147c00010e7983 */ /* 0x000ee80000100800 */
[----:B------:R0:W3:Y:S02]  /*42790*/  @P2 LDG.E.U8 R31, desc[UR14][R32.64] ;  /* 0x0000000e201f2981 */ /* 0x0000e4000c1e1100 */
[----:B0-----:R-:W-:-:S06]  /*427a0*/  PRMT R32, RZ, 0x7610, R32 ;  /* 0x00007610ff207816 */ /* 0x001fcc0000000020 */
[----:B------:R2:W3:Y:S02]  /*427b0*/  @P2 LDG.E.U8 R32, desc[UR14][R34.64] ;  /* 0x0000000e22202981 */ /* 0x0004e4000c1e1100 */
[----:B--2---:R-:W-:Y:S02]  /*427c0*/  @P1 IMAD.MOV.U32 R34, RZ, RZ, R11 ;  /* 0x000000ffff221224 */ /* 0x004fe400078e000b */
[----:B----4-:R-:W-:Y:S01]  /*427d0*/  @P1 IMAD.MOV.U32 R35, RZ, RZ, R12 ;  /* 0x000000ffff231224 */ /* 0x010fe200078e000c */
[----:B------:R-:W2:Y:S04]  /*427e0*/  LDL R11, [R1+0x1484] ;  /* 0x00148400010b7983 */ /* 0x000ea80000100800 */
[----:B------:R-:W4:Y:S01]  /*427f0*/  LDL R12, [R1+0x1480] ;  /* 0x00148000010c7983 */ /* 0x000f220000100800 */
[----:B------:R-:W-:-:S06]  /*42800*/  PRMT R33, RZ, 0x7610, R33 ;  /* 0x00007610ff217816 */ /* 0x000fcc0000000021 */
[----:B------:R0:W4:Y:S01]  /*42810*/  @P1 LDG.E.U8 R33, desc[UR14][R34.64] ;  /* 0x0000000e22211981 */ /* 0x000122000c1e1100 */
[----:B------:R-:W-:Y:S02]  /*42820*/  ISETP.GT.AND P2, PT, R19, 0x76, PT ;  /* 0x000000761300780c */ /* 0x000fe40003f44270 */
[----:B0-----:R-:W-:Y:S02]  /*42830*/  PRMT R34, RZ, 0x7610, R34 ;  /* 0x00007610ff227816 */ /* 0x001fe40000000022 */
[----:B------:R-:W-:Y:S01]  /*42840*/  PRMT R35, RZ, 0x7610, R35 ;  /* 0x00007610ff237816 */ /* 0x000fe20000000023 */
[----:B---3--:R-:W-:Y:S02]  /*42850*/  @P1 IMAD.MOV.U32 R36, RZ, RZ, R5 ;  /* 0x000000ffff241224 */ /* 0x008fe400078e0005 */
[----:B------:R-:W-:Y:S01]  /*42860*/  @P1 IMAD.MOV.U32 R37, RZ, RZ, R6 ;  /* 0x000000ffff251224 */ /* 0x000fe200078e0006 */
[----:B------:R-:W3:Y:S04]  /*42870*/  LDL R5, [R1+0x14c4] ;  /* 0x0014c40001057983 */ /* 0x000ee80000100800 */
[----:B------:R-:W3:Y:S04]  /*42880*/  LDL R6, [R1+0x14c0] ;  /* 0x0014c00001067983 */ /* 0x000ee80000100800 */
[----:B------:R0:W3:Y:S02]  /*42890*/  @P1 LDG.E.U8 R34, desc[UR14][R36.64] ;  /* 0x0000000e24221981 */ /* 0x0000e4000c1e1100 */
[----:B0-----:R-:W-:-:S02]  /*428a0*/  @P1 IMAD.MOV.U32 R36, RZ, RZ, R39 ;  /* 0x000000ffff241224 */ /* 0x001fc400078e0027 */
[----:B------:R-:W-:Y:S02]  /*428b0*/  @P1 IMAD.MOV.U32 R37, RZ, RZ, R40 ;  /* 0x000000ffff251224 */ /* 0x000fe400078e0028 */
[----:B------:R-:W-:Y:S01]  /*428c0*/  @P1 IMAD.MOV.U32 R39, RZ, RZ, R38 ;  /* 0x000000ffff271224 */ /* 0x000fe200078e0026 */
[----:B------:R-:W3:Y:S04]  /*428d0*/  LDL R40, [R1+0x14cc] ;  /* 0x0014cc0001287983 */ /* 0x000ee80000100800 */
[----:B------:R0:W3:Y:S02]  /*428e0*/  @P1 LDG.E.U8 R35, desc[UR14][R36.64] ;  /* 0x0000000e24231981 */ /* 0x0000e4000c1e1100 */
[----:B0-----:R-:W-:Y:S01]  /*428f0*/  PRMT R36, RZ, 0x7610, R36 ;  /* 0x00007610ff247816 */ /* 0x001fe20000000024 */
[----:B------:R-:W-:-:S02]  /*42900*/  @P1 IMAD.MOV.U32 R38, RZ, RZ, R14 ;  /* 0x000000ffff261224 */ /* 0x000fc400078e000e */
[----:B------:R-:W3:Y:S04]  /*42910*/  LDL R14, [R1+0x14d4] ;  /* 0x0014d400010e7983 */ /* 0x000ee80000100800 */
[----:B------:R2:W3:Y:S02]  /*42920*/  @P1 LDG.E.U8 R36, desc[UR14][R38.64] ;  /* 0x0000000e26241981 */ /* 0x0004e4000c1e1100 */
[----:B--2---:R-:W-:Y:S02]  /*42930*/  @P2 IMAD.MOV.U32 R38, RZ, RZ, R11 ;  /* 0x000000ffff262224 */ /* 0x004fe400078e000b */
[----:B----4-:R-:W-:Y:S01]  /*42940*/  @P2 IMAD.MOV.U32 R39, RZ, RZ, R12 ;  /* 0x000000ffff272224 */ /* 0x010fe200078e000c */
[----:B------:R-:W2:Y:S04]  /*42950*/  LDL R11, [R1+0x14dc] ;  /* 0x0014dc00010b7983 */ /* 0x000ea80000100800 */
[----:B------:R-:W4:Y:S04]  /*42960*/  LDL R12, [R1+0x14d8] ;  /* 0x0014d800010c7983 */ /* 0x000f280000100800 */
[----:B------:R-:W2:Y:S01]  /*42970*/  @P2 LDG.E.U8 R9, desc[UR14][R38.64] ;  /* 0x0000000e26092981 */ /* 0x000ea2000c1e1100 */
[----:B------:R-:W-:-:S02]  /*42980*/  ISETP.GT.AND P1, PT, R19, 0x78, PT ;  /* 0x000000781300780c */ /* 0x000fc40003f24270 */
[----:B------:R-:W-:Y:S01]  /*42990*/  PRMT R37, RZ, 0x7610, R37 ;  /* 0x00007610ff257816 */ /* 0x000fe20000000025 */
[----:B--2---:R0:W-:Y:S10]  /*429a0*/  STL [R1+0xfc], R9 ;  /* 0x0000fc0901007387 */ /* 0x0041f40000100800 */
[----:B---3--:R-:W-:-:S02]  /*429b0*/  @P1 IMAD.MOV.U32 R38, RZ, RZ, R5 ;  /* 0x000000ffff261224 */ /* 0x008fc400078e0005 */
[----:B------:R-:W-:Y:S02]  /*429c0*/  @P1 IMAD.MOV.U32 R39, RZ, RZ, R6 ;  /* 0x000000ffff271224 */ /* 0x000fe400078e0006 */
[----:B----4-:R-:W-:Y:S01]  /*429d0*/  @P1 IMAD.MOV.U32 R43, RZ, RZ, R12 ;  /* 0x000000ffff2b1224 */ /* 0x010fe200078e000c */
[----:B------:R-:W-:Y:S01]  /*429e0*/  PRMT R8, RZ, 0x7610, R8 ;  /* 0x00007610ff087816 */ /* 0x000fe20000000008 */
[----:B------:R-:W2:Y:S04]  /*429f0*/  LDL R5, [R1+0x1494] ;  /* 0x0014940001057983 */ /* 0x000ea80000100800 */
[----:B------:R1:W3:Y:S04]  /*42a00*/  @P1 LDG.E.U8 R37, desc[UR14][R38.64] ;  /* 0x0000000e26251981 */ /* 0x0002e8000c1e1100 */
[----:B------:R-:W4:Y:S04]  /*42a10*/  LDL R6, [R1+0x1490] ;  /* 0x0014900001067983 */ /* 0x000f280000100800 */
[----:B0-----:R-:W2:Y:S04]  /*42a20*/  LDL R9, [R1+0x148c] ;  /* 0x00148c0001097983 */ /* 0x001ea80000100800 */
[----:B------:R-:W3:Y:S04]  /*42a30*/  LDL R44, [R1+0x1498] ;  /* 0x00149800012c7983 */ /* 0x000ee80000100800 */
[----:B------:R-:W3:Y:S01]  /*42a40*/  LDL R12, [R1+0x14a0] ;  /* 0x0014a000010c7983 */ /* 0x000ee20000100800 */
[----:B-1----:R-:W-:-:S02]  /*42a50*/  PRMT R38, RZ, 0x7610, R38 ;  /* 0x00007610ff267816 */ /* 0x002fc40000000026 */
[----:B------:R-:W-:-:S04]  /*42a60*/  PRMT R39, RZ, 0x7610, R39 ;  /* 0x00007610ff277816 */ /* 0x000fc80000000027 */
[----:B------:R0:W3:Y:S02]  /*42a70*/  @P1 LDG.E.U8 R38, desc[UR14][R40.64] ;  /* 0x0000000e28261981 */ /* 0x0000e4000c1e1100 */
[----:B0-----:R-:W-:Y:S02]  /*42a80*/  @P1 IMAD.MOV.U32 R40, RZ, RZ, R14 ;  /* 0x000000ffff281224 */ /* 0x001fe400078e000e */
[----:B------:R-:W-:Y:S02]  /*42a90*/  @P1 IMAD.MOV.U32 R41, RZ, RZ, R42 ;  /* 0x000000ffff291224 */ /* 0x000fe400078e002a */
[----:B------:R-:W-:Y:S01]  /*42aa0*/  @P1 IMAD.MOV.U32 R42, RZ, RZ, R11 ;  /* 0x000000ffff2a1224 */ /* 0x000fe200078e000b */
[----:B------:R-:W3:Y:S04]  /*42ab0*/  LDL R14, [R1+0x149c] ;  /* 0x00149c00010e7983 */ /* 0x000ee80000100800 */
[----:B------:R0:W3:Y:S04]  /*42ac0*/  @P1 LDG.E.U8 R39, desc[UR14][R40.64] ;  /* 0x0000000e28271981 */ /* 0x0000e8000c1e1100 */
[----:B------:R-:W3:Y:S01]  /*42ad0*/  LDL R11, [R1+0x14a4] ;  /* 0x0014a400010b7983 */ /* 0x000ee20000100800 */
[----:B0-----:R-:W-:-:S06]  /*42ae0*/  PRMT R40, RZ, 0x7610, R40 ;  /* 0x00007610ff287816 */ /* 0x001fcc0000000028 */
[----:B------:R0:W3:Y:S02]  /*42af0*/  @P1 LDG.E.U8 R40, desc[UR14][R42.64] ;  /* 0x0000000e2a281981 */ /* 0x0000e4000c1e1100 */
[----:B0-----:R-:W-:Y:S02]  /*42b00*/  @P2 IMAD.MOV.U32 R43, RZ, RZ, R47 ;  /* 0x000000ffff2b2224 */ /* 0x001fe400078e002f */
[----:B--2---:R-:W-:-:S05]  /*42b10*/  @P2 IMAD.MOV.U32 R42, RZ, RZ, R9 ;  /* 0x000000ffff2a2224 */ /* 0x004fca00078e0009 */
[----:B------:R0:W2:Y:S02]  /*42b20*/  @P2 LDG.E.U8 R8, desc[UR14][R42.64] ;  /* 0x0000000e2a082981 */ /* 0x0000a4000c1e1100 */
[----:B0-----:R-:W-:Y:S01]  /*42b30*/  @P2 IMAD.MOV.U32 R42, RZ, RZ, R5 ;  /* 0x000000ffff2a2224 */ /* 0x001fe200078e0005 */
[----:B------:R-:W-:Y:S02]  /*42b40*/  PRMT R46, RZ, 0x7610, R46 ;  /* 0x00007610ff2e7816 */ /* 0x000fe4000000002e */
[----:B------:R-:W-:Y:S01]  /*42b50*/  ISETP.GT.AND P1, PT, R19, 0x77, PT ;  /* 0x000000771300780c */ /* 0x000fe20003f24270 */
[----:B----4-:R-:W-:Y:S01]  /*42b60*/  @P2 IMAD.MOV.U32 R43, RZ, RZ, R6 ;  /* 0x000000ffff2b2224 */ /* 0x010fe200078e0006 */
[----:B------:R-:W-:-:S04]  /*42b70*/  PRMT R45, RZ, 0x7610, R45 ;  /* 0x00007610ff2d7816 */ /* 0x000fc8000000002d */
[----:B------:R3:W4:Y:S04]  /*42b80*/  @P2 LDG.E.U8 R46, desc[UR14][R42.64] ;  /* 0x0000000e2a2e2981 */ /* 0x000728000c1e1100 */
[----:B--2---:R0:W-:Y:S04]  /*42b90*/  STL [R1+0xe0], R8 ;  /* 0x0000e00801007387 */ /* 0x0041e80000100800 */
[----:B------:R-:W2:Y:S01]  /*42ba0*/  LDL R5, [R1+0x14ac] ;  /* 0x0014ac0001057983 */ /* 0x000ea20000100800 */
[----:B---3--:R-:W-:Y:S02]  /*42bb0*/  @P2 IMAD.MOV.U32 R42, RZ, RZ, R14 ;  /* 0x000000ffff2a2224 */ /* 0x008fe400078e000e */
[----:B------:R-:W-:Y:S01]  /*42bc0*/  @P2 IMAD.MOV.U32 R43, RZ, RZ, R44 ;  /* 0x000000ffff2b2224 */ /* 0x000fe200078e002c */
[----:B------:R-:W-:-:S02]  /*42bd0*/  PRMT R3, RZ, 0x7610, R3 ;  /* 0x00007610ff037816 */ /* 0x000fc40000000003 */
[----:B------:R-:W-:Y:S01]  /*42be0*/  PRMT R4, RZ, 0x7610, R4 ;  /* 0x00007610ff047816 */ /* 0x000fe20000000004 */
[----:B------:R-:W3:Y:S04]  /*42bf0*/  LDL R9, [R1+0x14e0] ;  /* 0x0014e00001097983 */ /* 0x000ee80000100800 */
[----:B------:R1:W3:Y:S04]  /*42c00*/  @P2 LDG.E.U8 R45, desc[UR14][R42.64] ;  /* 0x0000000e2a2d2981 */ /* 0x0002e8000c1e1100 */
[----:B0-----:R-:W3:Y:S04]  /*42c10*/  LDL R8, [R1+0x14a8] ;  /* 0x0014a80001087983 */ /* 0x001ee80000100800 */
[----:B------:R-:W4:Y:S04]  /*42c20*/  LDL R6, [R1+0x14e4] ;  /* 0x0014e40001067983 */ /* 0x000f280000100800 */
[----:B------:R-:W4:Y:S04]  /*42c30*/  LDL R44, [R1+0x14e8] ;  /* 0x0014e800012c7983 */ /* 0x000f280000100800 */
[----:B------:R-:W4:Y:S01]  /*42c40*/  LDL R14, [R1+0x14ec] ;  /* 0x0014ec00010e7983 */ /* 0x000f220000100800 */
[----:B-1----:R-:W-:-:S02]  /*42c50*/  @P1 IMAD.MOV.U32 R42, RZ, RZ, R11 ;  /* 0x000000ffff2a1224 */ /* 0x002fc400078e000b */
[----:B------:R-:W-:Y:S01]  /*42c60*/  @P1 IMAD.MOV.U32 R43, RZ, RZ, R12 ;  /* 0x000000ffff2b1224 */ /* 0x000fe200078e000c */
[----:B------:R-:W-:Y:S01]  /*42c70*/  ISETP.GT.AND P2, PT, R19, 0x79, PT ;  /* 0x000000791300780c */ /* 0x000fe20003f44270 */
[----:B------:R-:W4:Y:S04]  /*42c80*/  LDL R12, [R1+0x14f0] ;  /* 0x0014f000010c7983 */ /* 0x000f280000100800 */
[----:B------:R2:W4:Y:S04]  /*42c90*/  @P1 LDG.E.U8 R3, desc[UR14][R42.64] ;  /* 0x0000000e2a031981 */ /* 0x000528000c1e1100 */
[----:B------:R-:W4:Y:S01]  /*42ca0*/  LDL R11, [R1+0x14f4] ;  /* 0x0014f400010b7983 */ /* 0x000f220000100800 */
[----:B--2---:R-:W-:-:S02]  /*42cb0*/  @P1 IMAD.MOV.U32 R42, RZ, RZ, R5 ;  /* 0x000000ffff2a1224 */ /* 0x004fc400078e0005 */
[----:B---3--:R-:W-:-:S05]  /*42cc0*/  @P1 IMAD.MOV.U32 R43, RZ, RZ, R8 ;  /* 0x000000ffff2b1224 */ /* 0x008fca00078e0008 */
[----:B------:R0:W2:Y:S04]  /*42cd0*/  @P1 LDG.E.U8 R4, desc[UR14][R42.64] ;  /* 0x0000000e2a041981 */ /* 0x0000a8000c1e1100 */
[----:B----4-:R1:W-:Y:S04]  /*42ce0*/  STL [R1+0x1928], R3 ;  /* 0x0019280301007387 */ /* 0x0103e80000100800 */
[----:B------:R-:W3:Y:S04]  /*42cf0*/  LDL R8, [R1+0x14f8] ;  /* 0x0014f80001087983 */ /* 0x000ee80000100800 */
[----:B------:R-:W4:Y:S01]  /*42d00*/  LDL R5, [R1+0x14fc] ;  /* 0x0014fc0001057983 */ /* 0x000f220000100800 */
[----:B0-----:R-:W-:-:S02]  /*42d10*/  @P2 IMAD.MOV.U32 R42, RZ, RZ, R6 ;  /* 0x000000ffff2a2224 */ /* 0x001fc400078e0006 */
[----:B------:R-:W-:Y:S01]  /*42d20*/  @P2 IMAD.MOV.U32 R43, RZ, RZ, R9 ;  /* 0x000000ffff2b2224 */ /* 0x000fe200078e0009 */
[----:B------:R-:W-:-:S06]  /*42d30*/  PRMT R41, RZ, 0x7610, R41 ;  /* 0x00007610ff297816 */ /* 0x000fcc0000000029 */
[----:B------:R0:W3:Y:S04]  /*42d40*/  @P2 LDG.E.U8 R41, desc[UR14][R42.64] ;  /* 0x0000000e2a292981 */ /* 0x0000e8000c1e1100 */
[----:B--2---:R2:W-:Y:S04]  /*42d50*/  STL [R1+0x192c], R4 ;  /* 0x00192c0401007387 */ /* 0x0045e80000100800 */
[----:B------:R-:W4:Y:S04]  /*42d60*/  LDL R9, [R1+0x14b0] ;  /* 0x0014b00001097983 */ /* 0x000f280000100800 */
[----:B------:R-:W4:Y:S04]  /*42d70*/  LDL R6, [R1+0x14b4] ;  /* 0x0014b40001067983 */ /* 0x000f280000100800 */
[----:B------:R2:W-:Y:S04]  /*42d80*/  STL [R1+0xc8], R45 ;  /* 0x0000c82d01007387 */ /* 0x0005e80000100800 */
[----:B-1----:R-:W4:Y:S01]  /*42d90*/  LDL R3, [R1+0x14bc] ;  /* 0x0014bc0001037983 */ /* 0x002f220000100800 */
[----:B0-----:R-:W-:-:S03]  /*42da0*/  PRMT R42, RZ, 0x7610, R42 ;  /* 0x00007610ff2a7816 */ /* 0x001fc6000000002a */
[----:B--2---:R-:W2:Y:S01]  /*42db0*/  LDL R4, [R1+0x14b8] ;  /* 0x0014b80001047983 */ /* 0x004ea20000100800 */
[----:B------:R-:W-:Y:S02]  /*42dc0*/  @P2 IMAD.MOV.U32 R45, RZ, RZ, R44 ;  /* 0x000000ffff2d2224 */ /* 0x000fe400078e002c */
[----:B------:R-:W-:Y:S01]  /*42dd0*/  @P2 IMAD.MOV.U32 R44, RZ, RZ, R14 ;  /* 0x000000ffff2c2224 */ /* 0x000fe200078e000e */
[----:B------:R-:W-:-:S04]  /*42de0*/  PRMT R43, RZ, 0x7610, R43 ;  /* 0x00007610ff2b7816 */ /* 0x000fc8000000002b */
[----:B------:R0:W2:Y:S04]  /*42df0*/  @P2 LDG.E.U8 R42, desc[UR14][R44.64] ;  /* 0x0000000e2c2a2981 */ /* 0x0000a8000c1e1100 */
[----:B------:R4:W-:Y:S01]  /*42e00*/  STL [R1+0xd4], R46 ;  /* 0x0000d42e01007387 */ /* 0x0009e20000100800 */
[----:B---3--:R-:W-:Y:S01]  /*42e10*/  @P2 IMAD.MOV.U32 R47, RZ, RZ, R8 ;  /* 0x000000ffff2f2224 */ /* 0x008fe200078e0008 */
[----:B------:R-:W-:Y:S02]  /*42e20*/  PRMT R0, RZ, 0x7610, R0 ;  /* 0x00007610ff007816 */ /* 0x000fe40000000000 */
[----:B------:R-:W-:Y:S01]  /*42e30*/  PRMT R2, RZ, 0x7610, R2 ;  /* 0x00007610ff027816 */ /* 0x000fe20000000002 */
[----:B------:R-:W3:Y:S01]  /*42e40*/  LDL R8, [R1+0x1508] ;  /* 0x0015080001087983 */ /* 0x000ee20000100800 */
[----:B0-----:R-:W-:-:S02]  /*42e50*/  @P2 IMAD.MOV.U32 R44, RZ, RZ, R11 ;  /* 0x000000ffff2c2224 */ /* 0x001fc400078e000b */
[----:B------:R-:W-:Y:S02]  /*42e60*/  @P2 IMAD.MOV.U32 R45, RZ, RZ, R12 ;  /* 0x000000ffff2d2224 */ /* 0x000fe400078e000c */
[----:B----4-:R-:W-:Y:S01]  /*42e70*/  @P2 IMAD.MOV.U32 R46, RZ, RZ, R5 ;  /* 0x000000ffff2e2224 */ /* 0x010fe200078e0005 */
[----:B------:R-:W4:Y:S04]  /*42e80*/  LDL R12, [R1+0x1500] ;  /* 0x00150000010c7983 */ /* 0x000f280000100800 */
[----:B------:R0:W3:Y:S04]  /*42e90*/  @P2 LDG.E.U8 R43, desc[UR14][R44.64] ;  /* 0x0000000e2c2b2981 */ /* 0x0000e8000c1e1100 */
[----:B------:R-:W3:Y:S04]  /*42ea0*/  LDL R11, [R1+0x1504] ;  /* 0x00150400010b7983 */ /* 0x000ee80000100800 */
[----:B------:R-:W3:Y:S01]  /*42eb0*/  LDL R5, [R1+0x150c] ;  /* 0x00150c0001057983 */ /* 0x000ee20000100800 */
[----:B0-----:R-:W-:-:S06]  /*42ec0*/  PRMT R44, RZ, 0x7610, R44 ;  /* 0x00007610ff2c7816 */ /* 0x001fcc000000002c */
[----:B------:R0:W3:Y:S02]  /*42ed0*/  @P2 LDG.E.U8 R44, desc[UR14][R46.64] ;  /* 0x0000000e2e2c2981 */ /* 0x0000e4000c1e1100 */
[----:B0-----:R-:W-:Y:S02]  /*42ee0*/  @P1 IMAD.MOV.U32 R47, RZ, RZ, R9 ;  /* 0x000000ffff2f1224 */ /* 0x001fe400078e0009 */
[----:B------:R-:W-:Y:S01]  /*42ef0*/  @P1 IMAD.MOV.U32 R46, RZ, RZ, R6 ;  /* 0x000000ffff2e1224 */ /* 0x000fe200078e0006 */
[----:B------:R-:W3:Y:S04]  /*42f00*/  LDL R9, [R1+0x1510] ;  /* 0x0015100001097983 */ /* 0x000ee80000100800 */
[----:B------:R-:W3:Y:S04]  /*42f10*/  LDL R6, [R1+0x1514] ;  /* 0x0015140001067983 */ /* 0x000ee80000100800 */
[----:B------:R0:W3:Y:S02]  /*42f20*/  @P1 LDG.E.U8 R0, desc[UR14][R46.64] ;  /* 0x0000000e2e001981 */ /* 0x0000e4000c1e1100 */
[----:B0-----:R-:W-:-:S02]  /*42f30*/  @P1 IMAD.MOV.U32 R46, RZ, RZ, R3 ;  /* 0x000000ffff2e1224 */ /* 0x001fc400078e0003 */
[----:B--2---:R-:W-:-:S05]  /*42f40*/  @P1 IMAD.MOV.U32 R47, RZ, RZ, R4 ;  /* 0x000000ffff2f1224 */ /* 0x004fca00078e0004 */
[----:B------:R0:W2:Y:S01]  /*42f50*/  @P1 LDG.E.U8 R2, desc[UR14][R46.64] ;  /* 0x0000000e2e021981 */ /* 0x0000a2000c1e1100 */
[----:B------:R-:W-:Y:S02]  /*42f60*/  ISETP.GT.AND P2, PT, R19, 0x7a, PT ;  /* 0x0000007a1300780c */ /* 0x000fe40003f44270 */
[----:B------:R-:W-:Y:S01]  /*42f70*/  PRMT R45, RZ, 0x7610, R45 ;  /* 0x00007610ff2d7816 */ /* 0x000fe2000000002d */
[----:B---3--:R1:W-:Y:S04]  /*42f80*/  STL [R1+0x1930], R0 ;  /* 0x0019300001007387 */ /* 0x0083e80000100800 */
[----:B------:R-:W3:Y:S04]  /*42f90*/  LDL R4, [R1+0x1518] ;  /* 0x0015180001047983 */ /* 0x000ee80000100800 */
[----:B------:R-:W3:Y:S02]  /*42fa0*/  LDL R3, [R1+0x151c] ;  /* 0x00151c0001037983 */ /* 0x000ee40000100800 */
[----:B0-----:R-:W-:-:S02]  /*42fb0*/  @P2 IMAD.MOV.U32 R46, RZ, RZ, R11 ;  /* 0x000000ffff2e2224 */ /* 0x001fc400078e000b */
[----:B----4-:R-:W-:Y:S01]  /*42fc0*/  @P2 IMAD.MOV.U32 R47, RZ, RZ, R12 ;  /* 0x000000ffff2f2224 */ /* 0x010fe200078e000c */
[----:B------:R-:W-:-:S04]  /*42fd0*/  PRMT R49, RZ, 0x7610, R49 ;  /* 0x00007610ff317816 */ /* 0x000fc80000000031 */
[----:B------:R0:W4:Y:S04]  /*42fe0*/  @P2 LDG.E.U8 R45, desc[UR14][R46.64] ;  /* 0x0000000e2e2d2981 */ /* 0x000128000c1e1100 */
[----:B--2---:R2:W-:Y:S04]  /*42ff0*/  STL [R1+0x1934], R2 ;  /* 0x0019340201007387 */ /* 0x0045e80000100800 */
[----:B-1----:R-:W4:Y:S01]  /*43000*/  LDL R0, [R1+0x1524] ;  /* 0x0015240001007983 */ /* 0x002f220000100800 */
[----:B0-----:R-:W-:Y:S02]  /*43010*/  @P2 IMAD.MOV.U32 R46, RZ, RZ, R5 ;  /* 0x000000ffff2e2224 */ /* 0x001fe400078e0005 */
[----:B------:R-:W-:Y:S01]  /*43020*/  @P2 IMAD.MOV.U32 R47, RZ, RZ, R8 ;  /* 0x000000ffff2f2224 */ /* 0x000fe200078e0008 */
[----:B------:R-:W4:Y:S04]  /*43030*/  LDL R5, [R1+0x152c] ;  /* 0x00152c0001057983 */ /* 0x000f280000100800 */
[----:B------:R-:W4:Y:S04]  /*43040*/  LDL R8, [R1+0x1528] ;  /* 0x0015280001087983 */ /* 0x000f280000100800 */
[----:B------:R0:W4:Y:S01]  /*43050*/  @P2 LDG.E.U8 R49, desc[UR14][R46.64] ;  /* 0x0000000e2e312981 */ /* 0x000122000c1e1100 */
[----:B------:R-:W-:-:S02]  /*43060*/  PRMT R51, RZ, 0x7610, R51 ;  /* 0x00007610ff337816 */ /* 0x000fc40000000033 */
[----:B------:R-:W-:Y:S02]  /*43070*/  ISETP.GT.AND P1, PT, R19, 0x7b, PT ;  /* 0x0000007b1300780c */ /* 0x000fe40003f24270 */
[----:B------:R-:W-:Y:S01]  /*43080*/  PRMT R53, RZ, 0x7610, R53 ;  /* 0x00007610ff357816 */ /* 0x000fe20000000035 */
[----:B--2---:R-:W2:Y:S01]  /*43090*/  LDL R2, [R1+0x1520] ;  /* 0x0015200001027983 */ /* 0x004ea20000100800 */
[----:B------:R-:W-:Y:S02]  /*430a0*/  PRMT R55, RZ, 0x7610, R55 ;  /* 0x00007610ff377816 */ /* 0x000fe40000000037 */
[----:B------:R-:W-:Y:S02]  /*430b0*/  PRMT R57, RZ, 0x7610, R57 ;  /* 0x00007610ff397816 */ /* 0x000fe40000000039 */
[----:B------:R-:W-:Y:S01]  /*430c0*/  PRMT R59, RZ, 0x7610, R59 ;  /* 0x00007610ff3b7816 */ /* 0x000fe2000000003b */
[----:B------:R-:W2:Y:S01]  /*430d0*/  LDL R11, [R1+0x1550] ;  /* 0x00155000010b7983 */ /* 0x000ea20000100800 */
[----:B------:R-:W-:Y:S01]  /*430e0*/  PRMT R61, RZ, 0x7610, R61 ;  /* 0x00007610ff3d7816 */ /* 0x000fe2000000003d */
[----:B0-----:R-:W-:-:S02]  /*430f0*/  @P2 IMAD.MOV.U32 R46, RZ, RZ, R6 ;  /* 0x000000ffff2e2224 */ /* 0x001fc400078e0006 */
[----:B------:R-:W-:Y:S01]  /*43100*/  @P2 IMAD.MOV.U32 R47, RZ, RZ, R9 ;  /* 0x000000ffff2f2224 */ /* 0x000fe200078e0009 */
[----:B------:R-:W2:Y:S04]  /*43110*/  LDL R6, [R1+0x1534] ;  /* 0x0015340001067983 */ /* 0x000ea80000100800 */
[----:B------:R-:W2:Y:S04]  /*43120*/  LDL R9, [R1+0x1530] ;  /* 0x0015300001097983 */ /* 0x000ea80000100800 */
[----:B------:R3:W2:Y:S01]  /*43130*/  @P2 LDG.E.U8 R51, desc[UR14][R46.64] ;  /* 0x0000000e2e332981 */ /* 0x0006a2000c1e1100 */
[----:B------:R-:W-:-:S02]  /*43140*/  PRMT R63, RZ, 0x7610, R63 ;  /* 0x00007610ff3f7816 */ /* 0x000fc4000000003f */
[----:B------:R-:W-:Y:S02]  /*43150*/  PRMT R65, RZ, 0x7610, R65 ;  /* 0x00007610ff417816 */ /* 0x000fe40000000041 */
[----:B------:R-:W-:Y:S02]  /*43160*/  PRMT R67, RZ, 0x7610, R67 ;  /* 0x00007610ff437816 */ /* 0x000fe40000000043 */
[----:B------:R-:W-:Y:S02]  /*43170*/  PRMT R69, RZ, 0x7610, R69 ;  /* 0x00007610ff457816 */ /* 0x000fe40000000045 */
[----:B------:R-:W-:Y:S01]  /*43180*/  PRMT R71, RZ, 0x7610, R71 ;  /* 0x00007610ff477816 */ /* 0x000fe20000000047 */
[----:B------:R-:W2:Y:S01]  /*43190*/  LDL R12, [R1+0x1588] ;  /* 0x00158800010c7983 */ /* 0x000ea20000100800 */
[----:B---3--:R-:W-:Y:S02]  /*431a0*/  @P2 IMAD.MOV.U32 R47, RZ, RZ, R4 ;  /* 0x000000ffff2f2224 */ /* 0x008fe400078e0004 */
[----:B------:R-:W-:Y:S01]  /*431b0*/  @P2 IMAD.MOV.U32 R46, RZ, RZ, R3 ;  /* 0x000000ffff2e2224 */ /* 0x000fe200078e0003 */
[----:B------:R-:W3:Y:S04]  /*431c0*/  LDL R4, [R1+0x1538] ;  /* 0x0015380001047983 */ /* 0x000ee80000100800 */
[----:B------:R-:W3:Y:S04]  /*431d0*/  LDL R3, [R1+0x153c] ;  /* 0x00153c0001037983 */ /* 0x000ee80000100800 */
[----:B------:R4:W3:Y:S02]  /*431e0*/  @P2 LDG.E.U8 R53, desc[UR14][R46.64] ;  /* 0x0000000e2e352981 */ /* 0x0008e4000c1e1100 */
[----:B----4-:R-:W-:-:S02]  /*431f0*/  @P1 IMAD.MOV.U32 R46, RZ, RZ, R0 ;  /* 0x000000ffff2e1224 */ /* 0x010fc400078e0000 */
[----:B------:R-:W4:Y:S01]  /*43200*/  LDL R0, [R1+0x1544] ;  /* 0x0015440001007983 */ /* 0x000f220000100800 */
[----:B--2---:R-:W-:-:S03]  /*43210*/  @P1 IMAD.MOV.U32 R47, RZ, RZ, R2 ;  /* 0x000000ffff2f1224 */ /* 0x004fc600078e0002 */
[----:B------:R-:W2:Y:S04]  /*43220*/  LDL R2, [R1+0x1540] ;  /* 0x0015400001027983 */ /* 0x000ea80000100800 */
[----:B------:R0:W2:Y:S02]  /*43230*/  @P1 LDG.E.U8 R55, desc[UR14][R46.64] ;  /* 0x0000000e2e371981 */ /* 0x0000a4000c1e1100 */
[----:B0-----:R-:W-:Y:S02]  /*43240*/  @P1 IMAD.MOV.U32 R46, RZ, RZ, R5 ;  /* 0x000000ffff2e1224 */ /* 0x001fe400078e0005 */
[----:B------:R-:W-:Y:S01]  /*43250*/  @P1 IMAD.MOV.U32 R47, RZ, RZ, R8 ;  /* 0x000000ffff2f1224 */ /* 0x000fe200078e0008 */
[----:B------:R-:W2:Y:S04]  /*43260*/  LDL R5, [R1+0x154c] ;  /* 0x00154c0001057983 */ /* 0x000ea80000100800 */
[----:B------:R-:W2:Y:S04]  /*43270*/  LDL R8, [R1+0x1548] ;  /* 0x0015480001087983 */ /* 0x000ea80000100800 */
[----:B------:R0:W2:Y:S02]  /*43280*/  @P1 LDG.E.U8 R57, desc[UR14][R46.64] ;  /* 0x0000000e2e391981 */ /* 0x0000a4000c1e1100 */
[----:B0-----:R-:W-:-:S02]  /*43290*/  @P1 IMAD.MOV.U32 R46, RZ, RZ, R6 ;  /* 0x000000ffff2e1224 */ /* 0x001fc400078e0006 */
[----:B------:R-:W-:Y:S01]  /*432a0*/  @P1 IMAD.MOV.U32 R47, RZ, RZ, R9 ;  /* 0x000000ffff2f1224 */ /* 0x000fe200078e0009 */
[----:B------:R-:W2:Y:S01]  /*432b0*/  LDL R6, [R1+0x1554] ;  /* 0x0015540001067983 */ /* 0x000ea20000100800 */
[----:B------:R-:W-:-:S03]  /*432c0*/  ISETP.GT.AND P2, PT, R19, 0x7c, PT ;  /* 0x0000007c1300780c */ /* 0x000fc60003f44270 */
[----:B------:R-:W2:Y:S04]  /*432d0*/  LDL R9, [R1+0x1568] ;  /* 0x0015680001097983 */ /* 0x000ea80000100800 */
[----:B------:R3:W2:Y:S02]  /*432e0*/  @P1 LDG.E.U8 R59, desc[UR14][R46.64] ;  /* 0x0000000e2e3b1981 */ /* 0x0006a4000c1e1100 */
        /* <DEDUP_REMOVED lines=25> */
[----:B------:R4:W3:Y:S01]  /*43480*/  @P2 LDG.E.U8 R69, desc[UR14][R46.64] ;  /* 0x0000000e2e452981 */ /* 0x0008e2000c1e1100 */
[----:B------:R-:W-:Y:S01]  /*43490*/  PRMT R73, RZ, 0x7610, R73 ;  /* 0x00007610ff497816 */ /* 0x000fe20000000049 */
[----:B----4-:R-:W-:-:S02]  /*434a0*/  @P1 IMAD.MOV.U32 R46, RZ, RZ, R0 ;  /* 0x000000ffff2e1224 */ /* 0x010fc400078e0000 */
[----:B------:R-:W4:Y:S01]  /*434b0*/  LDL R0, [R1+0x1584] ;  /* 0x0015840001007983 */ /* 0x000f220000100800 */
[----:B--2---:R-:W-:-:S03]  /*434c0*/  @P1 IMAD.MOV.U32 R47, RZ, RZ, R2 ;  /* 0x000000ffff2f1224 */ /* 0x004fc600078e0002 */
[----:B------:R-:W2:Y:S04]  /*434d0*/  LDL R2, [R1+0x1580] ;  /* 0x0015800001027983 */ /* 0x000ea80000100800 */
[----:B------:R0:W2:Y:S01]  /*434e0*/  @P1 LDG.E.U8 R71, desc[UR14][R46.64] ;  /* 0x0000000e2e471981 */ /* 0x0000a2000c1e1100 */
[----:B------:R-:W-:Y:S01]  /*434f0*/  PRMT R75, RZ, 0x7610, R75 ;  /* 0x00007610ff4b7816 */ /* 0x000fe2000000004b */
[----:B0-----:R-:W-:Y:S02]  /*43500*/  @P1 IMAD.MOV.U32 R47, RZ, RZ, R9 ;  /* 0x000000ffff2f1224 */ /* 0x001fe400078e0009 */
[----:B------:R-:W-:Y:S01]  /*43510*/  @P1 IMAD.MOV.U32 R46, RZ, RZ, R8 ;  /* 0x000000ffff2e1224 */ /* 0x000fe200078e0008 */
[----:B------:R-:W2:Y:S04]  /*43520*/  LDL R9, [R1+0x1590] ;  /* 0x0015900001097983 */ /* 0x000ea80000100800 */
[----:B------:R-:W2:Y:S04]  /*43530*/  LDL R8, [R1+0x1594] ;  /* 0x0015940001087983 */ /* 0x000ea80000100800 */
[----:B------:R0:W2:Y:S02]  /*43540*/  @P1 LDG.E.U8 R73, desc[UR14][R46.64] ;  /* 0x0000000e2e491981 */ /* 0x0000a4000c1e1100 */
[----:B0-----:R-:W-:-:S02]  /*43550*/  @P1 IMAD.MOV.U32 R46, RZ, RZ, R5 ;  /* 0x000000ffff2e1224 */ /* 0x001fc400078e0005 */
[----:B------:R-:W-:Y:S01]  /*43560*/  @P1 IMAD.MOV.U32 R47, RZ, RZ, R6 ;  /* 0x000000ffff2f1224 */ /* 0x000fe200078e0006 */
[----:B------:R-:W2:Y:S04]  /*43570*/  LDL R5, [R1+0x159c] ;  /* 0x00159c0001057983 */ /* 0x000ea80000100800 */
[----:B------:R-:W2:Y:S04]  /*43580*/  LDL R6, [R1+0x1598] ;  /* 0x0015980001067983 */ /* 0x000ea80000100800 */
[----:B------:R3:W2:Y:S02]  /*43590*/  @P1 LDG.E.U8 R75, desc[UR14][R46.64] ;  /* 0x0000000e2e4b1981 */ /* 0x0006a4000c1e1100 */
[----:B---3--:R-:W-:-:S02]  /*435a0*/  @P1 IMAD.MOV.U32 R47, RZ, RZ, R4 ;  /* 0x000000ffff2f1224 */ /* 0x008fc400078e0004 */
[----:B------:R-:W-:Y:S01]  /*435b0*/  @P1 IMAD.MOV.U32 R46, RZ, RZ, R3 ;  /* 0x000000ffff2e1224 */ /* 0x000fe200078e0003 */
[----:B------:R-:W3:Y:S04]  /*435c0*/  LDL R4, [R1+0x15a0] ;  /* 0x0015a00001047983 */ /* 0x000ee80000100800 */
[----:B------:R-:W3:Y:S01]  /*435d0*/  LDL R3, [R1+0x15a4] ;  /* 0x0015a40001037983 */ /* 0x000ee20000100800 */
[----:B------:R-:W-:Y:S02]  /*435e0*/  ISETP.GT.AND P2, PT, R19, 0x7e, PT ;  /* 0x0000007e1300780c */ /* 0x000fe40003f44270 */
[----:B------:R-:W-:Y:S02]  /*435f0*/  PRMT R77, RZ, 0x7610, R77 ;  /* 0x00007610ff4d7816 */ /* 0x000fe4000000004d */
[----:B------:R-:W-:-:S04]  /*43600*/  PRMT R13, RZ, 0x7610, R13 ;  /* 0x00007610ff0d7816 */ /* 0x000fc8000000000d */
[----:B------:R4:W3:Y:S01]  /*43610*/  @P1 LDG.E.U8 R77, desc[UR14][R46.64] ;  /* 0x0000000e2e4d1981 */ /* 0x0008e2000c1e1100 */
[----:B------:R-:W-:-:S04]  /*43620*/  PRMT R10, RZ, 0x7610, R10 ;  /* 0x00007610ff0a7816 */ /* 0x000fc8000000000a */
[----:B----4-:R-:W-:Y:S02]  /*43630*/  @P2 IMAD.MOV.U32 R46, RZ, RZ, R0 ;  /* 0x000000ffff2e2224 */ /* 0x010fe400078e0000 */
[----:B--2---:R-:W-:Y:S01]  /*43640*/  @P2 IMAD.MOV.U32 R47, RZ, RZ, R2 ;  /* 0x000000ffff2f2224 */ /* 0x004fe200078e0002 */
[----:B------:R-:W-:Y:S02]  /*43650*/  PRMT R7, RZ, 0x7610, R7 ;  /* 0x00007610ff077816 */ /* 0x000fe40000000007 */
[----:B------:R-:W-:Y:S02]  /*43660*/  ISETP.GT.AND P1, PT, R19, 0x7f, PT ;  /* 0x0000007f1300780c */ /* 0x000fe40003f24270 */
[----:B------:R-:W-:Y:S02]  /*43670*/  PRMT R15, RZ, 0x7610, R15 ;  /* 0x00007610ff0f7816 */ /* 0x000fe4000000000f */
[----:B------:R-:W-:Y:S01]  /*43680*/  PRMT R88, RZ, 0x7610, R88 ;  /* 0x00007610ff587816 */ /* 0x000fe20000000058 */
[----:B------:R0:W2:Y:S04]  /*43690*/  @P2 LDG.E.U8 R13, desc[UR14][R46.64] ;  /* 0x0000000e2e0d2981 */ /* 0x0000a8000c1e1100 */
[----:B------:R-:W4:Y:S04]  /*436a0*/  LDL R2, [R1+0x15a8] ;  /* 0x0015a80001027983 */ /* 0x000f280000100800 */
[----:B------:R-:W2:Y:S01]  /*436b0*/  LDL R0, [R1+0x15ac] ;  /* 0x0015ac0001007983 */ /* 0x000ea20000100800 */
[----:B0-----:R-:W-:-:S02]  /*436c0*/  @P2 IMAD.MOV.U32 R46, RZ, RZ, R11 ;  /* 0x000000ffff2e2224 */ /* 0x001fc400078e000b */
[----:B------:R-:W-:-:S05]  /*436d0*/  @P2 IMAD.MOV.U32 R47, RZ, RZ, R12 ;  /* 0x000000ffff2f2224 */ /* 0x000fca00078e000c */
        /* <DEDUP_REMOVED lines=8> */
[----:B------:R-:W-:-:S05]  /*43760*/  @P1 IMAD.MOV.U32 R46, RZ, RZ, R3 ;  /* 0x000000ffff2e1224 */ /* 0x000fca00078e0003 */
[----:B------:R4:W3:Y:S02]  /*43770*/  @P1 LDG.E.U8 R88, desc[UR14][R46.64] ;  /* 0x0000000e2e581981 */ /* 0x0008e4000c1e1100 */
[----:B----4-:R-:W-:Y:S02]  /*43780*/  @P1 IMAD.MOV.U32 R47, RZ, RZ, R2 ;  /* 0x000000ffff2f1224 */ /* 0x010fe400078e0002 */
[----:B--2---:R-:W-:Y:S01]  /*43790*/  @P1 IMAD.MOV.U32 R46, RZ, RZ, R0 ;  /* 0x000000ffff2e1224 */ /* 0x004fe200078e0000 */
[----:B---3--:R-:W-:Y:S04]  /*437a0*/  STL [R1+0x1938], R88 ;  /* 0x0019385801007387 */ /* 0x008fe80000100800 */
[----:B------:R-:W2:Y:S04]  /*437b0*/  LDL R4, [R1+0x15b0] ;  /* 0x0015b00001047983 */ /* 0x000ea80000100800 */
[----:B------:R-:W3:Y:S04]  /*437c0*/  LDL R3, [R1+0x15b4] ;  /* 0x0015b40001037983 */ /* 0x000ee80000100800 */
[----:B------:R-:W4:Y:S04]  /*437d0*/  LDL R2, [R1+0x15b8] ;  /* 0x0015b80001027983 */ /* 0x000f280000100800 */
[----:B------:R-:W4:Y:S01]  /*437e0*/  LDL R0, [R1+0x15bc] ;  /* 0x0015bc0001007983 */ /* 0x000f220000100800 */
[----:B------:R-:W-:-:S03]  /*437f0*/  PRMT R18, RZ, 0x7610, R18 ;  /* 0x00007610ff127816 */ /* 0x000fc60000000012 */
[----:B------:R-:W4:Y:S04]  /*43800*/  LDL.LU R6, [R1+0x6b8] ;  /* 0x0006b80001067983 */ /* 0x000f280000300800 */
[----:B------:R-:W4:Y:S04]  /*43810*/  LDL.LU R5, [R1+0x6b4] ;  /* 0x0006b40001057983 */ /* 0x000f280000300800 */
[----:B------:R-:W4:Y:S04]  /*43820*/  LDL.LU R8, [R1+0x6b0] ;  /* 0x0006b00001087983 */ /* 0x000f280000300800 */
[----:B------:R0:W-:Y:S04]  /*43830*/  STL [R1+0x48], R7 ;  /* 0x0000480701007387 */ /* 0x0001e80000100800 */
[----:B------:R2:W4:Y:S01]  /*43840*/  @P1 LDG.E.U8 R18, desc[UR14][R46.64] ;  /* 0x0000000e2e121981 */ /* 0x000522000c1e1100 */
[----:B------:R-:W-:-:S02]  /*43850*/  PRMT R17, RZ, 0x7610, R17 ;  /* 0x00007610ff117816 */ /* 0x000fc40000000011 */
[----:B------:R-:W-:Y:S01]  /*43860*/  PRMT R16, RZ, 0x7610, R16 ;  /* 0x00007610ff107816 */ /* 0x000fe20000000010 */
[----:B0-----:R-:W4:Y:S04]  /*43870*/  LDL.LU R7, [R1+0x6ac] ;  /* 0x0006ac0001077983 */ /* 0x001f280000300800 */
[----:B------:R-:W4:Y:S04]  /*43880*/  LDL.LU R66, [R1+0x638] ;  /* 0x0006380001427983 */ /* 0x000f280000300800 */
[----:B------:R-:W4:Y:S04]  /*43890*/  LDL.LU R68, [R1+0x634] ;  /* 0x0006340001447983 */ /* 0x000f280000300800 */
[----:B------:R-:W4:Y:S04]  /*438a0*/  LDL.LU R84, [R1+0x630] ;  /* 0x0006300001547983 */ /* 0x000f280000300800 */
[----:B------:R-:W4:Y:S04]  /*438b0*/  LDL.LU R85, [R1+0x628] ;  /* 0x0006280001557983 */ /* 0x000f280000300800 */
[----:B------:R-:W4:Y:S04]  /*438c0*/  LDL.LU R86, [R1+0x5ac] ;  /* 0x0005ac0001567983 */ /* 0x000f280000300800 */
[----:B------:R-:W4:Y:S04]  /*438d0*/  LDL.LU R87, [R1+0x5a8] ;  /* 0x0005a80001577983 */ /* 0x000f280000300800 */
[----:B------:R-:W-:Y:S04]  /*438e0*/  STL [R1+0x60], R13 ;  /* 0x0000600d01007387 */ /* 0x000fe80000100800 */
[----:B------:R-:W4:Y:S04]  /*438f0*/  LDL.LU R89, [R1+0x5a0] ;  /* 0x0005a00001597983 */ /* 0x000f280000300800 */
[----:B------:R-:W4:Y:S04]  /*43900*/  LDL.LU R90, [R1+0x598] ;  /* 0x00059800015a7983 */ /* 0x000f280000300800 */
[----:B------:R-:W4:Y:S04]  /*43910*/  LDL.LU R91, [R1+0x518] ;  /* 0x00051800015b7983 */ /* 0x000f280000300800 */
[----:B------:R0:W-:Y:S04]  /*43920*/  STL [R1+0x54], R10 ;  /* 0x0000540a01007387 */ /* 0x0001e80000100800 */
[----:B------:R-:W4:Y:S04]  /*43930*/  LDL.LU R92, [R1+0x510] ;  /* 0x00051000015c7983 */ /* 0x000f280000300800 */
[----:B------:R-:W4:Y:S04]  /*43940*/  LDL.LU R93, [R1+0x508] ;  /* 0x00050800015d7983 */ /* 0x000f280000300800 */
[----:B------:R-:W4:Y:S04]  /*43950*/  LDL.LU R9, [R1+0x4e8] ;  /* 0x0004e80001097983 */ /* 0x000f280000300800 */
[----:B0-----:R-:W4:Y:S01]  /*43960*/  LDL.LU R10, [R1+0x464] ;  /* 0x00046400010a7983 */ /* 0x001f220000300800 */
[----:B------:R-:W0:Y:S03]  /*43970*/  S2R R82, SR_TID.X ;  /* 0x0000000000527919 */ /* 0x000e260000002100 */
[----:B------:R-:W4:Y:S04]  /*43980*/  LDL.LU R14, [R1+0x460] ;  /* 0x00046000010e7983 */ /* 0x000f280000300800 */
[----:B------:R-:W4:Y:S04]  /*43990*/  LDL.LU R13, [R1+0x45c] ;  /* 0x00045c00010d7983 */ /* 0x000f280000300800 */
[----:B------:R-:W4:Y:S04]  /*439a0*/  LDL.LU R12, [R1+0x458] ;  /* 0x00045800010c7983 */ /* 0x000f280000300800 */
[----:B------:R-:W4:Y:S01]  /*439b0*/  LDL.LU R11, [R1+0x3e4] ;  /* 0x0003e400010b7983 */ /* 0x000f220000300800 */
[----:B--2---:R-:W-:-:S02]  /*439c0*/  @P1 IMAD.MOV.U32 R47, RZ, RZ, R4 ;  /* 0x000000ffff2f1224 */ /* 0x004fc400078e0004 */
[----:B---3--:R-:W-:-:S05]  /*439d0*/  @P1 IMAD.MOV.U32 R46, RZ, RZ, R3 ;  /* 0x000000ffff2e1224 */ /* 0x008fca00078e0003 */
[----:B------:R4:W2:Y:S02]  /*439e0*/  @P1 LDG.E.U8 R17, desc[UR14][R46.64] ;  /* 0x0000000e2e111981 */ /* 0x0008a4000c1e1100 */
[----:B----4-:R-:W-:Y:S02]  /*439f0*/  @P1 IMAD.MOV.U32 R46, RZ, RZ, R0 ;  /* 0x000000ffff2e1224 */ /* 0x010fe400078e0000 */
[----:B------:R-:W-:-:S05]  /*43a00*/  @P1 IMAD.MOV.U32 R47, RZ, RZ, R2 ;  /* 0x000000ffff2f1224 */ /* 0x000fca00078e0002 */
[----:B------:R-:W3:Y:S01]  /*43a10*/  @P1 LDG.E.U8 R16, desc[UR14][R46.64] ;  /* 0x0000000e2e101981 */ /* 0x000ee2000c1e1100 */
[----:B------:R-:W-:Y:S01]  /*43a20*/  BAR.SYNC.DEFER_BLOCKING 0x0 ;  /* 0x0000000000007b1d */ /* 0x000fe20000010000 */
[----:B0-----:R-:W-:-:S05]  /*43a30*/  LOP3.LUT R82, R82, 0x7f, RZ, 0xc0, !PT ;  /* 0x0000007f52527812 */ /* 0x001fca00078ec0ff */
[----:B------:R-:W-:Y:S04]  /*43a40*/  STL [R1+0x193c], R18 ;  /* 0x00193c1201007387 */ /* 0x000fe80000100800 */
[----:B------:R0:W-:Y:S04]  /*43a50*/  STS.U8 [R82+UR4+0x14c00], R92 ;  /* 0x014c005c52007988 */ /* 0x0001e80008000004 */
[----:B------:R1:W-:Y:S04]  /*43a60*/  STS.U8 [R82+UR4+0x18c00], R93 ;  /* 0x018c005d52007988 */ /* 0x0003e80008000004 */
[----:B------:R4:W-:Y:S04]  /*43a70*/  STS.U8 [R82+UR4+0x1cc00], R9 ;  /* 0x01cc000952007988 */ /* 0x0009e80008000004 */
[----:B------:R0:W-:Y:S04]  /*43a80*/  STS.U8 [R82+UR4+0x11000], R10 ;  /* 0x0110000a52007988 */ /* 0x0001e80008000004 */
[----:B--2---:R-:W-:Y:S04]  /*43a90*/  STL [R1+0x1940], R17 ;  /* 0x0019401101007387 */ /* 0x004fe80000100800 */
[----:B---3--:R2:W-:Y:S04]  /*43aa0*/  STL [R1+0x1944], R16 ;  /* 0x0019441001007387 */ /* 0x0085e80000100800 */
[----:B0-----:R-:W3:Y:S04]  /*43ab0*/  LDL.LU R92, [R1+0x3e0] ;  /* 0x0003e000015c7983 */ /* 0x001ee80000300800 */
[----:B-1----:R-:W3:Y:S04]  /*43ac0*/  LDL.LU R93, [R1+0x3dc] ;  /* 0x0003dc00015d7983 */ /* 0x002ee80000300800 */
[----:B----4-:R-:W4:Y:S04]  /*43ad0*/  LDL.LU R9, [R1+0x3d8] ;  /* 0x0003d80001097983 */ /* 0x010f280000300800 */
[----:B------:R-:W4:Y:S04]  /*43ae0*/  LDL.LU R10, [R1+0x364] ;  /* 0x00036400010a7983 */ /* 0x000f280000300800 */
[----:B--2---:R-:W2:Y:S04]  /*43af0*/  LDL.LU R16, [R1+0x360] ;  /* 0x0003600001107983 */ /* 0x004ea80000300800 */
        /* <DEDUP_REMOVED lines=8> */
[----:B------:R0:W-:Y:S04]  /*43b80*/  STS.U8 [R82+UR4+0x10000], R6 ;  /* 0x0100000652007988 */ /* 0x0001e80008000004 */
[----:B------:R-:W2:Y:S04]  /*43b90*/  LDL.LU R3, [R1+0x25c] ;  /* 0x00025c0001037983 */ /* 0x000ea80000300800 */
[----:B------:R1:W-:Y:S04]  /*43ba0*/  STS.U8 [R82+UR4+0x14000], R5 ;  /* 0x0140000552007988 */ /* 0x0003e80008000004 */
[----:B------:R0:W-:Y:S04]  /*43bb0*/  STS.U8 [R82+UR4+0x18000], R8 ;  /* 0x0180000852007988 */ /* 0x0001e80008000004 */
[----:B------:R0:W-:Y:S04]  /*43bc0*/  STS.U8 [R82+UR4+0x1c000], R7 ;  /* 0x01c0000752007988 */ /* 0x0001e80008000004 */
[----:B------:R1:W-:Y:S04]  /*43bd0*/  STS.U8 [R82+UR4+0x10400], R66 ;  /* 0x0104004252007988 */ /* 0x0003e80008000004 */
[----:B------:R1:W-:Y:S04]  /*43be0*/  STS.U8 [R82+UR4+0x14400], R68 ;  /* 0x0144004452007988 */ /* 0x0003e80008000004 */
[----:B0-----:R-:W2:Y:S04]  /*43bf0*/  LDL.LU R6, [R1+0x258] ;  /* 0x0002580001067983 */ /* 0x001ea80000300800 */
[----:B-1----:R-:W2:Y:S04]  /*43c00*/  LDL.LU R5, [R1+0x1e8] ;  /* 0x0001e80001057983 */ /* 0x002ea80000300800 */
        /* <DEDUP_REMOVED lines=26> */
[----:B---3--:R0:W-:Y:S04]  /*43db0*/  STS.U8 [R82+UR4+0x15400], R92 ;  /* 0x0154005c52007988 */ /* 0x0081e80008000004 */
[----:B------:R1:W-:Y:S04]  /*43dc0*/  STS.U8 [R82+UR4+0x19400], R93 ;  /* 0x0194005d52007988 */ /* 0x0003e80008000004 */
[----:B----4-:R3:W-:Y:S04]  /*43dd0*/  STS.U8 [R82+UR4+0x1d400], R9 ;  /* 0x01d4000952007988 */ /* 0x0107e80008000004 */
[----:B------:R4:W-:Y:S04]  /*43de0*/  STS.U8 [R82+UR4+0x11800], R10 ;  /* 0x0118000a52007988 */ /* 0x0009e80008000004 */
[----:B0-----:R-:W2:Y:S04]  /*43df0*/  LDL.LU R92, [R1+0x1998] ;  /* 0x00199800015c7983 */ /* 0x001ea80000300800 */
[----:B-1----:R-:W2:Y:S04]  /*43e00*/  LDL.LU R93, [R1+0x1994] ;  /* 0x00199400015d7983 */ /* 0x002ea80000300800 */
[----:B---3--:R-:W3:Y:S04]  /*43e10*/  LDL.LU R9, [R1+0x1990] ;  /* 0x0019900001097983 */ /* 0x008ee80000300800 */
[----:B----4-:R-:W4:Y:S04]  /*43e20*/  LDL.LU R10, [R1+0x198c] ;  /* 0x00198c00010a7983 */ /* 0x010f280000300800 */
[----:B--2---:R0:W-:Y:S04]  /*43e30*/  STS.U8 [R82+UR4+0x16000], R4 ;  /* 0x0160000452007988 */ /* 0x0041e80008000004 */
[----:B------:R1:W-:Y:S04]  /*43e40*/  STS.U8 [R82+UR4+0x1a000], R3 ;  /* 0x01a0000352007988 */ /* 0x0003e80008000004 */
[----:B0-----:R-:W2:Y:S04]  /*43e50*/  LDL.LU R4, [R1+0x6a8] ;  /* 0x0006a80001047983 */ /* 0x001ea80000300800 */
[----:B------:R0:W-:Y:S04]  /*43e60*/  STS.U8 [R82+UR4+0x1e000], R6 ;  /* 0x01e0000652007988 */ /* 0x0001e80008000004 */
[----:B-1----:R-:W2:Y:S04]  /*43e70*/  LDL.LU R3, [R1+0x694] ;  /* 0x0006940001037983 */ /* 0x002ea80000300800 */
        /* <DEDUP_REMOVED lines=33> */
[----:B----4-:R0:W-:Y:S04]  /*44090*/  STS.U8 [R82+UR4+0x13400], R10 ;  /* 0x0134000a52007988 */ /* 0x0101e80008000004 */
[----:B0-----:R-:W4:Y:S04]  /*440a0*/  LDL.LU R10, [R1+0x448] ;  /* 0x00044800010a7983 */ /* 0x001f280000300800 */
[----:B---3--:R0:W-:Y:S04]  /*440b0*/  STS.U8 [R82+UR4+0x17400], R9 ;  /* 0x0174000952007988 */ /* 0x0081e80008000004 */
[----:B------:R-:W-:Y:S04]  /*440c0*/  STS.U8 [R82+UR4+0x15800], R16 ;  /* 0x0158001052007988 */ /* 0x000fe80008000004 */
[----:B------:R-:W-:Y:S04]  /*440d0*/  STS.U8 [R82+UR4+0x19800], R46 ;  /* 0x0198002e52007988 */ /* 0x000fe80008000004 */
[----:B------:R-:W-:Y:S04]  /*440e0*/  STS.U8 [R82+UR4+0x1d800], R47 ;  /* 0x01d8002f52007988 */ /* 0x000fe80008000004 */
        /* <DEDUP_REMOVED lines=17> */
[----:B------:R1:W-:Y:S04]  /*44200*/  STS.U8 [R9+UR4+0x1c880], R87 ;  /* 0x01c8805709007988 */ /* 0x0003e80008000004 */
[----:B------:R2:W-:Y:S04]  /*44210*/  STS.U8 [R9+UR4+0x10c80], R89 ;  /* 0x010c805909007988 */ /* 0x0005e80008000004 */
[----:B------:R3:W-:Y:S04]  /*44220*/  STS.U8 [R9+UR4+0x14c80], R90 ;  /* 0x014c805a09007988 */ /* 0x0007e80008000004 */
[----:B0-----:R-:W4:Y:S04]  /*44230*/  LDL.LU R84, [R1+0x3d4] ;  /* 0x0003d40001547983 */ /* 0x001f280000300800 */
[----:B-1----:R-:W4:Y:S04]  /*44240*/  LDL.LU R87, [R1+0x3d0] ;  /* 0x0003d00001577983 */ /* 0x002f280000300800 */
[----:B--2---:R-:W2:Y:S04]  /*44250*/  LDL.LU R89, [R1+0x3cc] ;  /* 0x0003cc0001597983 */ /* 0x004ea80000300800 */
[----:B------:R0:W-:Y:S04]  /*44260*/  STS.U8 [R9+UR4+0x18c80], R91 ;  /* 0x018c805b09007988 */ /* 0x0001e80008000004 */
[----:B---3--:R-:W3:Y:S04]  /*44270*/  LDL.LU R90, [R1+0x3c8] ;  /* 0x0003c800015a7983 */ /* 0x008ee80000300800 */
[----:B0-----:R-:W3:Y:S01]  /*44280*/  LDL.LU R91, [R1+0x354] ;  /* 0x00035400015b7983 */ /* 0x001ee20000300800 */
[----:B------:R-:W-:-:S03]  /*44290*/  ISETP.GE.AND P1, PT, R82, R19, PT ;  /* 0x000000135200720c */ /* 0x000fc60003f26270 */
        /* <DEDUP_REMOVED lines=43> */
[----:B--2---:R2:W-:Y:S04]  /*44550*/  STS.U8 [R9+UR4+0x19480], R89 ;  /* 0x0194805909007988 */ /* 0x0045e80008000004 */
[----:B---3--:R3:W-:Y:S04]  /*44560*/  STS.U8 [R9+UR4+0x1d480], R90 ;  /* 0x01d4805a09007988 */ /* 0x0087e80008000004 */
[----:B0-----:R-:W4:Y:S04]  /*44570*/  LDL.LU R84, [R1+0x1988] ;  /* 0x0019880001547983 */ /* 0x001f280000300800 */
[----:B-1----:R-:W4:Y:S04]  /*44580*/  LDL.LU R87, [R1+0x1984] ;  /* 0x0019840001577983 */ /* 0x002f280000300800 */
[----:B--2---:R-:W2:Y:S04]  /*44590*/  LDL.LU R89, [R1+0x1980] ;  /* 0x0019800001597983 */ /* 0x004ea80000300800 */
[----:B---3--:R-:W3:Y:S04]  /*445a0*/  LDL.LU R90, [R1+0x197c] ;  /* 0x00197c00015a7983 */ /* 0x008ee80000300800 */
[----:B------:R0:W-:Y:S04]  /*445b0*/  STS.U8 [R9+UR4+0x11880], R91 ;  /* 0x0118805b09007988 */ /* 0x0001e80008000004 */
[----:B0-----:R-:W2:Y:S04]  /*445c0*/  LDL.LU R91, [R1+0x1978] ;  /* 0x00197800015b7983 */ /* 0x001ea80000300800 */
[----:B----4-:R0:W-:Y:S04]  /*445d0*/  STS.U8 [R9+UR4+0x15880], R10 ;  /* 0x0158800a09007988 */ /* 0x0101e80008000004 */
[----:B0-----:R-:W4:Y:S04]  /*445e0*/  LDL.LU R10, [R1+0x1974] ;  /* 0x00197400010a7983 */ /* 0x001f280000300800 */
[----:B------:R0:W-:Y:S04]  /*445f0*/  STS.U8 [R9+UR4+0x1dc80], R47 ;  /* 0x01dc802f09007988 */ /* 0x0001e80008000004 */
[----:B------:R1:W-:Y:S04]  /*44600*/  STS.U8 [R9+UR4+0x12080], R17 ;  /* 0x0120801109007988 */ /* 0x0003e80008000004 */
[----:B------:R0:W-:Y:S04]  /*44610*/  STS.U8 [R9+UR4+0x16080], R18 ;  /* 0x0160801209007988 */ /* 0x0001e80008000004 */
[----:B------:R0:W-:Y:S04]  /*44620*/  STS.U8 [R9+UR4+0x1a080], R88 ;  /* 0x01a0805809007988 */ /* 0x0001e80008000004 */
[----:B------:R1:W-:Y:S04]  /*44630*/  STS.U8 [R9+UR4+0x1e080], R2 ;  /* 0x01e0800209007988 */ /* 0x0003e80008000004 */
[----:B------:R1:W-:Y:S04]  /*44640*/  STS.U8 [R9+UR4+0x12480], R0 ;  /* 0x0124800009007988 */ /* 0x0003e80008000004 */
[----:B0-----:R-:W4:Y:S04]  /*44650*/  LDL.LU R47, [R1+0x688] ;  /* 0x00068800012f7983 */ /* 0x001f280000300800 */
[----:B-1----:R-:W4:Y:S04]  /*44660*/  LDL.LU R17, [R1+0x684] ;  /* 0x0006840001117983 */ /* 0x002f280000300800 */
[----:B------:R-:W4:Y:S04]  /*44670*/  LDL.LU R18, [R1+0x680] ;  /* 0x0006800001127983 */ /* 0x000f280000300800 */
[----:B------:R-:W4:Y:S04]  /*44680*/  LDL.LU R88, [R1+0x67c] ;  /* 0x00067c0001587983 */ /* 0x000f280000300800 */
[----:B------:R-:W4:Y:S04]  /*44690*/  LDL.LU R2, [R1+0x5fc] ;  /* 0x0005fc0001027983 */ /* 0x000f280000300800 */
[----:B------:R0:W-:Y:S04]  /*446a0*/  STS.U8 [R9+UR4+0x16480], R4 ;  /* 0x0164800409007988 */ /* 0x0001e80008000004 */
[----:B------:R-:W4:Y:S04]  /*446b0*/  LDL.LU R0, [R1+0x5f8] ;  /* 0x0005f80001007983 */ /* 0x000f280000300800 */
        /* <DEDUP_REMOVED lines=32> */
[----:B--2---:R-:W-:Y:S04]  /*448c0*/  STS.U8 [R9+UR4+0x13480], R91 ;  /* 0x0134805b09007988 */ /* 0x004fe80008000004 */
[----:B---3--:R-:W-:Y:S04]  /*448d0*/  STS.U8 [R9+UR4+0x17480], R90 ;  /* 0x0174805a09007988 */ /* 0x008fe80008000004 */
        /* <DEDUP_REMOVED lines=10> */
[----:B----4-:R0:W-:Y:S02]  /*44980*/  STS.U8 [R9+UR4+0x1f080], R10 ;  /* 0x01f0800a09007988 */ /* 0x0101e40008000004 */
[----:B0-----:R-:W0:Y:S02]  /*44990*/  S2R R10, SR_TID.X ;  /* 0x00000000000a7919 */ /* 0x001e240000002100 */
[----:B0-----:R-:W-:-:S04]  /*449a0*/  LOP3.LUT R10, R10, 0x7f, RZ, 0xc0, !PT ;  /* 0x0000007f0a0a7812 */ /* 0x001fc800078ec0ff */
[----:B------:R-:W-:-:S05]  /*449b0*/  LOP3.LUT R10, R10, 0x20, RZ, 0x3c, !PT ;  /* 0x000000200a0a7812 */ /* 0x000fca00078e3cff */
[----:B------:R0:W-:Y:S04]  /*449c0*/  STS.U8 [R10+UR4+0x18d00], R85 ;  /* 0x018d00550a007988 */ /* 0x0001e80008000004 */
[----:B------:R1:W-:Y:S04]  /*449d0*/  STS.U8 [R10+UR4+0x1cd00], R86 ;  /* 0x01cd00560a007988 */ /* 0x0003e80008000004 */
[----:B------:R2:W-:Y:S04]  /*449e0*/  STS.U8 [R10+UR4+0x1d100], R11 ;  /* 0x01d1000b0a007988 */ /* 0x0005e80008000004 */
[----:B0-----:R-:W3:Y:S04]  /*449f0*/  LDL.LU R85, [R1+0x3c4] ;  /* 0x0003c40001557983 */ /* 0x001ee80000300800 */
[----:B-1----:R-:W4:Y:S04]  /*44a00*/  LDL.LU R86, [R1+0x3c0] ;  /* 0x0003c00001567983 */ /* 0x002f280000300800 */
        /* <DEDUP_REMOVED lines=47> */
[----:B----4-:R1:W-:Y:S04]  /*44d00*/  STS.U8 [R10+UR4+0x15500], R86 ;  /* 0x015500560a007988 */ /* 0x0103e80008000004 */
[----:B--2---:R2:W-:Y:S04]  /*44d10*/  STS.U8 [R10+UR4+0x19500], R11 ;  /* 0x0195000b0a007988 */ /* 0x0045e80008000004 */
[----:B0-----:R-:W3:Y:S04]  /*44d20*/  LDL.LU R85, [R1+0x1970] ;  /* 0x0019700001557983 */ /* 0x001ee80000300800 */
[----:B-1----:R-:W4:Y:S04]  /*44d30*/  LDL.LU R86, [R1+0x196c] ;  /* 0x00196c0001567983 */ /* 0x002f280000300800 */
[----:B--2---:R-:W2:Y:S04]  /*44d40*/  LDL.LU R11, [R1+0x1968] ;  /* 0x00196800010b7983 */ /* 0x004ea80000300800 */
        /* <DEDUP_REMOVED lines=8> */
[----:B------:R0:W-:Y:S04]  /*44dd0*/  STS.U8 [R10+UR4+0x12500], R18 ;  /* 0x012500120a007988 */ /* 0x0001e80008000004 */
[----:B------:R0:W-:Y:S04]  /*44de0*/  STS.U8 [R10+UR4+0x16500], R88 ;  /* 0x016500580a007988 */ /* 0x0001e80008000004 */
[----:B------:R1:W-:Y:S04]  /*44df0*/  STS.U8 [R10+UR4+0x1a500], R2 ;  /* 0x01a500020a007988 */ /* 0x0003e80008000004 */
[----:B------:R1:W-:Y:S04]  /*44e00*/  STS.U8 [R10+UR4+0x1e500], R0 ;  /* 0x01e500000a007988 */ /* 0x0003e80008000004 */
[----:B0-----:R-:W3:Y:S04]  /*44e10*/  LDL.LU R47, [R1+0x66c] ;  /* 0x00066c00012f7983 */ /* 0x001ee80000300800 */
[----:B-1----:R-:W3:Y:S04]  /*44e20*/  LDL.LU R17, [R1+0x5ec] ;  /* 0x0005ec0001117983 */ /* 0x002ee80000300800 */
[----:B------:R-:W3:Y:S04]  /*44e30*/  LDL.LU R18, [R1+0x5e8] ;  /* 0x0005e80001127983 */ /* 0x000ee80000300800 */
[----:B------:R-:W3:Y:S04]  /*44e40*/  LDL.LU R88, [R1+0x5e4] ;  /* 0x0005e40001587983 */ /* 0x000ee80000300800 */
[----:B------:R-:W3:Y:S04]  /*44e50*/  LDL.LU R2, [R1+0x5e0] ;  /* 0x0005e00001027983 */ /* 0x000ee80000300800 */
        /* <DEDUP_REMOVED lines=41> */
[----:B--2---:R0:W-:Y:S02]  /*450f0*/  STS.U8 [R10+UR4+0x1f100], R11 ;  /* 0x01f1000b0a007988 */ /* 0x0041e40008000004 */
[----:B0-----:R-:W0:Y:S02]  /*45100*/  S2R R11, SR_TID.X ;  /* 0x00000000000b7919 */ /* 0x001e240000002100 */
[----:B----4-:R-:W-:Y:S04]  /*45110*/  STS.U8 [R10+UR4+0x13500], R86 ;  /* 0x013500560a007988 */ /* 0x010fe80008000004 */
[----:B---3--:R-:W-:Y:S01]  /*45120*/  STS.U8 [R10+UR4+0x17500], R85 ;  /* 0x017500550a007988 */ /* 0x008fe20008000004 */
[----:B0-----:R-:W-:-:S04]  /*45130*/  LOP3.LUT R11, R11, 0x7f, RZ, 0xc0, !PT ;  /* 0x0000007f0b0b7812 */ /* 0x001fc800078ec0ff */
[----:B------:R-:W-:-:S05]  /*45140*/  LOP3.LUT R11, R11, 0x30, RZ, 0x3c, !PT ;  /* 0x000000300b0b7812 */ /* 0x000fca00078e3cff */
        /* <DEDUP_REMOVED lines=51> */
[----:B--2---:R0:W-:Y:S04]  /*45480*/  STS.U8 [R11+UR4+0x11580], R12 ;  /* 0x0115800c0b007988 */ /* 0x0041e80008000004 */
[----:B0-----:R-:W2:Y:S04]  /*45490*/  LDL.LU R12, [R1+0x1964] ;  /* 0x00196400010c7983 */ /* 0x001ea80000300800 */
[----:B---3--:R0:W-:Y:S04]  /*454a0*/  STS.U8 [R11+UR4+0x1dd80], R92 ;  /* 0x01dd805c0b007988 */ /* 0x0081e80008000004 */
[----:B----4-:R1:W-:Y:S04]  /*454b0*/  STS.U8 [R11+UR4+0x12180], R93 ;  /* 0x0121805d0b007988 */ /* 0x0103e80008000004 */
[----:B------:R3:W-:Y:S04]  /*454c0*/  STS.U8 [R11+UR4+0x16180], R16 ;  /* 0x016180100b007988 */ /* 0x0007e80008000004 */
[----:B------:R4:W-:Y:S04]  /*454d0*/  STS.U8 [R11+UR4+0x1a180], R46 ;  /* 0x01a1802e0b007988 */ /* 0x0009e80008000004 */
[----:B------:R1:W-:Y:S04]  /*454e0*/  STS.U8 [R11+UR4+0x1e180], R47 ;  /* 0x01e1802f0b007988 */ /* 0x0003e80008000004 */
[----:B------:R3:W-:Y:S04]  /*454f0*/  STS.U8 [R11+UR4+0x12580], R17 ;  /* 0x012580110b007988 */ /* 0x0007e80008000004 */
[----:B0-----:R-:W2:Y:S04]  /*45500*/  LDL.LU R92, [R1+0x668] ;  /* 0x00066800015c7983 */ /* 0x001ea80000300800 */
[----:B-1----:R-:W2:Y:S04]  /*45510*/  LDL.LU R93, [R1+0x664] ;  /* 0x00066400015d7983 */ /* 0x002ea80000300800 */
[----:B---3--:R-:W3:Y:S04]  /*45520*/  LDL.LU R16, [R1+0x660] ;  /* 0x0006600001107983 */ /* 0x008ee80000300800 */
[----:B----4-:R-:W4:Y:S04]  /*45530*/  LDL.LU R46, [R1+0x65c] ;  /* 0x00065c00012e7983 */ /* 0x010f280000300800 */
        /* <DEDUP_REMOVED lines=28> */
[----:B0-----:R-:W3:Y:S04]  /*45700*/  LDL.LU R14, [R1+0x41c] ;  /* 0x00041c00010e7983 */ /* 0x001ee80000300800 */
[----:B-1----:R-:W3:Y:S04]  /*45710*/  LDL.LU R13, [R1+0x418] ;  /* 0x00041800010d7983 */ /* 0x002ee80000300800 */
        /* <DEDUP_REMOVED lines=24> */
[----:B0-----:R-:W-:-:S04]  /*458a0*/  LOP3.LUT R12, R12, 0x7f, RZ, 0xc0, !PT ;  /* 0x0000007f0c0c7812 */ /* 0x001fc800078ec0ff */
[----:B------:R-:W-:-:S05]  /*458b0*/  LOP3.LUT R12, R12, 0x40, RZ, 0x3c, !PT ;  /* 0x000000400c0c7812 */ /* 0x000fca00078e3cff */
[----:B---3--:R0:W-:Y:S04]  /*458c0*/  STS.U8 [R12+UR4+0x1d200], R13 ;  /* 0x01d2000d0c007988 */ /* 0x0081e80008000004 */
[----:B0-----:R-:W2:Y:S04]  /*458d0*/  LDL.LU R13, [R1+0x3a4] ;  /* 0x0003a400010d7983 */ /* 0x001ea80000300800 */
        /* <DEDUP_REMOVED lines=11> */
[----:B------:R-:W3:Y:S04]  /*45990*/  LDL.LU R82, [R1+0x298] ;  /* 0x0002980001527983 */ /* 0x000ee80000300800 */
[----:B------:R1:W-:Y:S04]  /*459a0*/  STS.U8 [R12+UR4+0x14200], R93 ;  /* 0x0142005d0c007988 */ /* 0x0003e80008000004 */
[----:B------:R0:W-:Y:S04]  /*459b0*/  STS.U8 [R12+UR4+0x18200], R16 ;  /* 0x018200100c007988 */ /* 0x0001e80008000004 */
[----:B----4-:R4:W-:Y:S04]  /*459c0*/  STS.U8 [R12+UR4+0x1c200], R46 ;  /* 0x01c2002e0c007988 */ /* 0x0109e80008000004 */
[----:B------:R1:W-:Y:S04]  /*459d0*/  STS.U8 [R12+UR4+0x10600], R47 ;  /* 0x0106002f0c007988 */ /* 0x0003e80008000004 */
[----:B------:R4:W-:Y:S04]  /*459e0*/  STS.U8 [R12+UR4+0x14600], R17 ;  /* 0x014600110c007988 */ /* 0x0009e80008000004 */
[----:B0-----:R-:W3:Y:S04]  /*459f0*/  LDL.LU R92, [R1+0x224] ;  /* 0x00022400015c7983 */ /* 0x001ee80000300800 */
[----:B-1----:R-:W3:Y:S04]  /*45a00*/  LDL.LU R93, [R1+0x220] ;  /* 0x00022000015d7983 */ /* 0x002ee80000300800 */
[----:B------:R-:W3:Y:S04]  /*45a10*/  LDL.LU R16, [R1+0x21c] ;  /* 0x00021c0001107983 */ /* 0x000ee80000300800 */
[----:B----4-:R-:W4:Y:S04]  /*45a20*/  LDL.LU R46, [R1+0x218] ;  /* 0x00021800012e7983 */ /* 0x010f280000300800 */
        /* <DEDUP_REMOVED lines=27> */
[----:B0-----:R-:W4:Y:S04]  /*45be0*/  LDL.LU R14, [R1+0x28] ;  /* 0x00002800010e7983 */ /* 0x001f280000300800 */
[----:B--2---:R0:W-:Y:S04]  /*45bf0*/  STS.U8 [R12+UR4+0x11600], R13 ;  /* 0x0116000d0c007988 */ /* 0x0041e80008000004 */
[----:B0-----:R-:W2:Y:S04]  /*45c00*/  LDL.LU R13, [R1+0x1960] ;  /* 0x00196000010d7983 */ /* 0x001ea80000300800 */
[----:B---3--:R0:W-:Y:S04]  /*45c10*/  STS.U8 [R12+UR4+0x1de00], R82 ;  /* 0x01de00520c007988 */ /* 0x0081e80008000004 */
[----:B------:R1:W-:Y:S04]  /*45c20*/  STS.U8 [R12+UR4+0x12200], R92 ;  /* 0x0122005c0c007988 */ /* 0x0003e80008000004 */
[----:B0-----:R-:W3:Y:S04]  /*45c30*/  LDL.LU R82, [R1+0x658] ;  /* 0x0006580001527983 */ /* 0x001ee80000300800 */
[----:B------:R0:W-:Y:S04]  /*45c40*/  STS.U8 [R12+UR4+0x16200], R93 ;  /* 0x0162005d0c007988 */ /* 0x0001e80008000004 */
[----:B------:R0:W-:Y:S04]  /*45c50*/  STS.U8 [R12+UR4+0x1a200], R16 ;  /* 0x01a200100c007988 */ /* 0x0001e80008000004 */
[----:B----4-:R4:W-:Y:S04]  /*45c60*/  STS.U8 [R12+UR4+0x1e200], R46 ;  /* 0x01e2002e0c007988 */ /* 0x0109e80008000004 */
[----:B------:R0:W-:Y:S04]  /*45c70*/  STS.U8 [R12+UR4+0x12600], R47 ;  /* 0x0126002f0c007988 */ /* 0x0001e80008000004 */
[----:B------:R4:W-:Y:S04]  /*45c80*/  STS.U8 [R12+UR4+0x16600], R17 ;  /* 0x016600110c007988 */ /* 0x0009e80008000004 */
[----:B-1----:R-:W3:Y:S04]  /*45c90*/  LDL.LU R92, [R1+0x654] ;  /* 0x00065400015c7983 */ /* 0x002ee80000300800 */
[----:B0-----:R-:W3:Y:S04]  /*45ca0*/  LDL.LU R93, [R1+0x650] ;  /* 0x00065000015d7983 */ /* 0x001ee80000300800 */
[----:B------:R-:W3:Y:S04]  /*45cb0*/  LDL.LU R16, [R1+0x64c] ;  /* 0x00064c0001107983 */ /* 0x000ee80000300800 */
        /* <DEDUP_REMOVED lines=27> */
[----:B------:R-:W4:Y:S04]  /*45e70*/  LDL.LU R68, [R1+0x40c] ;  /* 0x00040c0001447983 */ /* 0x000f280000300800 */
        /* <DEDUP_REMOVED lines=28> */
[----:B----4-:R1:W-:Y:S04]  /*46040*/  STS.U8 [R13+UR4+0x19280], R68 ;  /* 0x019280440d007988 */ /* 0x0103e80008000004 */
[----:B0-----:R-:W2:Y:S04]  /*46050*/  LDL.LU R66, [R1+0x394] ;  /* 0x0003940001427983 */ /* 0x001ea80000300800 */
[----:B------:R0:W-:Y:S04]  /*46060*/  STS.U8 [R13+UR4+0x1d280], R14 ;  /* 0x01d2800e0d007988 */ /* 0x0001e80008000004 */
[----:B-1----:R-:W3:Y:S04]  /*46070*/  LDL.LU R68, [R1+0x390] ;  /* 0x0003900001447983 */ /* 0x002ee80000300800 */
        /* <DEDUP_REMOVED lines=47> */
[----:B---3--:R1:W-:Y:S04]  /*46370*/  STS.U8 [R13+UR4+0x15680], R68 ;  /* 0x015680440d007988 */ /* 0x0083e80008000004 */
[----:B0-----:R-:W2:Y:S04]  /*46380*/  LDL.LU R66, [R1+0x195c] ;  /* 0x00195c0001427983 */ /* 0x001ea80000300800 */
[----:B-1----:R-:W3:Y:S04]  /*46390*/  LDL.LU R68, [R1+0x1958] ;  /* 0x0019580001447983 */ /* 0x002ee80000300800 */
[----:B----4-:R0:W-:Y:S04]  /*463a0*/  STS.U8 [R13+UR4+0x19680], R14 ;  /* 0x0196800e0d007988 */ /* 0x0101e80008000004 */
[----:B0-----:R-:W4:Y:S04]  /*463b0*/  LDL.LU R14, [R1+0x1954] ;  /* 0x00195400010e7983 */ /* 0x001f280000300800 */
[----:B------:R0:W-:Y:S04]  /*463c0*/  STS.U8 [R13+UR4+0x12280], R90 ;  /* 0x0122805a0d007988 */ /* 0x0001e80008000004 */
[----:B------:R1:W-:Y:S04]  /*463d0*/  STS.U8 [R13+UR4+0x16280], R91 ;  /* 0x0162805b0d007988 */ /* 0x0003e80008000004 */
[----:B------:R1:W-:Y:S04]  /*463e0*/  STS.U8 [R13+UR4+0x1a280], R82 ;  /* 0x01a280520d007988 */ /* 0x0003e80008000004 */
[----:B0-----:R-:W2:Y:S04]  /*463f0*/  LDL.LU R90, [R1+0x648] ;  /* 0x00064800015a7983 */ /* 0x001ea80000300800 */
[----:B-1----:R-:W2:Y:S04]  /*46400*/  LDL.LU R91, [R1+0x644] ;  /* 0x00064400015b7983 */ /* 0x002ea80000300800 */
[----:B------:R-:W2:Y:S04]  /*46410*/  LDL.LU R82, [R1+0x640] ;  /* 0x0006400001527983 */ /* 0x000ea80000300800 */
[----:B------:R0:W-:Y:S04]  /*46420*/  STS.U8 [R13+UR4+0x17280], R8 ;  /* 0x017280080d007988 */ /* 0x0001e80008000004 */
[----:B------:R1:W-:Y:S04]  /*46430*/  STS.U8 [R13+UR4+0x1b280], R7 ;  /* 0x01b280070d007988 */ /* 0x0003e80008000004 */
[----:B0-----:R-:W2:Y:S04]  /*46440*/  LDL.LU R8, [R1+0x63c] ;  /* 0x00063c0001087983 */ /* 0x001ea80000300800 */
[----:B-1----:R-:W2:Y:S04]  /*46450*/  LDL.LU R7, [R1+0x5bc] ;  /* 0x0005bc0001077983 */ /* 0x002ea80000300800 */
[----:B------:R0:W-:Y:S04]  /*46460*/  STS.U8 [R13+UR4+0x1e280], R92 ;  /* 0x01e2805c0d007988 */ /* 0x0001e80008000004 */
        /* <DEDUP_REMOVED lines=23> */
[----:B------:R1:W-:Y:S04]  /*465e0*/  STS.U8 [R13+UR4+0x1ae80], R3 ;  /* 0x01ae80030d007988 */ /* 0x0003e80008000004 */
[----:B------:R-:W2:Y:S04]  /*465f0*/  LDL.LU R88, [R1+0x488] ;  /* 0x0004880001587983 */ /* 0x000ea80000300800 */
[----:B------:R-:W-:Y:S04]  /*46600*/  STS.U8 [R13+UR4+0x15a80], R10 ;  /* 0x015a800a0d007988 */ /* 0x000fe80008000004 */
[----:B------:R3:W-:Y:S04]  /*46610*/  STS.U8 [R13+UR4+0x11e80], R9 ;  /* 0x011e80090d007988 */ /* 0x0007e80008000004 */
[----:B0-----:R-:W2:Y:S04]  /*46620*/  LDL R4, [R1+0x15c0] ;  /* 0x0015c00001047983 */ /* 0x001ea80000100800 */
[----:B-1----:R-:W2:Y:S04]  /*46630*/  LDL R3, [R1+0x15c4] ;  /* 0x0015c40001037983 */ /* 0x002ea80000100800 */
[----:B---3--:R-:W3:Y:S04]  /*46640*/  LDL R9, [R1+0x1604] ;  /* 0x0016040001097983 */ /* 0x008ee80000100800 */
[----:B------:R-:W3:Y:S04]  /*46650*/  LDL R10, [R1+0x1600] ;  /* 0x00160000010a7983 */ /* 0x000ee80000100800 */
        /* <DEDUP_REMOVED lines=19> */
[----:B------:R-:W-:Y:S04]  /*46790*/  STS.U8 [R13+UR4+0x13680], R68 ;  /* 0x013680440d007988 */ /* 0x000fe80008000004 */
[----:B--2---:R-:W-:Y:S01]  /*467a0*/  STS.U8 [R13+UR4+0x17680], R66 ;  /* 0x017680420d007988 */ /* 0x004fe20008000004 */
[----:B0-----:R-:W-:-:S04]  /*467b0*/  LOP3.LUT R14, R14, 0x7f, RZ, 0xc0, !PT ;  /* 0x0000007f0e0e7812 */ /* 0x001fc800078ec0ff */
[----:B------:R-:W-:-:S05]  /*467c0*/  LOP3.LUT R14, R14, 0x60, RZ, 0x3c, !PT ;  /* 0x000000600e0e7812 */ /* 0x000fca00078e3cff */
[----:B------:R0:W-:Y:S04]  /*467d0*/  STS.U8 [R14+UR4+0x1c300], R8 ;  /* 0x01c300080e007988 */ /* 0x0001e80008000004 */
[----:B------:R1:W-:Y:S04]  /*467e0*/  STS.U8 [R14+UR4+0x10700], R7 ;  /* 0x010700070e007988 */ /* 0x0003e80008000004 */
[----:B0-----:R-:W2:Y:S04]  /*467f0*/  LDL R8, [R1+0x1640] ;  /* 0x0016400001087983 */ /* 0x001ea80000100800 */
[----:B-1----:R-:W4:Y:S01]  /*46800*/  LDL R7, [R1+0x1644] ;  /* 0x0016440001077983 */ /* 0x002f220000100800 */
[----:B------:R-:W-:-:S03]  /*46810*/  PRMT R76, RZ, 0x7610, R76 ;  /* 0x00007610ff4c7816 */ /* 0x000fc6000000004c */
[----:B------:R-:W-:Y:S04]  /*46820*/  STS.U8 [R14+UR4+0x10300], R90 ;  /* 0x0103005a0e007988 */ /* 0x000fe80008000004 */
[----:B------:R-:W-:Y:S04]  /*46830*/  STS.U8 [R14+UR4+0x14300], R91 ;  /* 0x0143005b0e007988 */ /* 0x000fe80008000004 */
[----:B------:R-:W-:Y:S04]  /*46840*/  STS.U8 [R14+UR4+0x18300], R82 ;  /* 0x018300520e007988 */ /* 0x000fe80008000004 */
[----:B------:R-:W-:Y:S04]  /*46850*/  STS.U8 [R14+UR4+0x14700], R92 ;  /* 0x0147005c0e007988 */ /* 0x000fe80008000004 */
[----:B------:R-:W-:Y:S04]  /*46860*/  STS.U8 [R14+UR4+0x18700], R93 ;  /* 0x0187005d0e007988 */ /* 0x000fe80008000004 */
[----:B------:R0:W-:Y:S04]  /*46870*/  STS.U8 [R14+UR4+0x1c700], R6 ;  /* 0x01c700060e007988 */ /* 0x0001e80008000004 */
[----:B------:R1:W-:Y:S04]  /*46880*/  STS.U8 [R14+UR4+0x10b00], R5 ;  /* 0x010b00050e007988 */ /* 0x0003e80008000004 */
[----:B------:R-:W-:Y:S04]  /*46890*/  STS.U8 [R14+UR4+0x14b00], R16 ;  /* 0x014b00100e007988 */ /* 0x000fe80008000004 */
[----:B------:R0:W-:Y:S01]  /*468a0*/  STS.U8 [R14+UR4+0x18b00], R2 ;  /* 0x018b00020e007988 */ /* 0x0001e20008000004 */
[----:B------:R-:W-:-:S03]  /*468b0*/  PRMT R68, RZ, 0x7610, R68 ;  /* 0x00007610ff447816 */ /* 0x000fc60000000044 */
[----:B------:R0:W-:Y:S04]  /*468c0*/  STS.U8 [R14+UR4+0x1cb00], R0 ;  /* 0x01cb00000e007988 */ /* 0x0001e80008000004 */
[----:B------:R-:W-:Y:S04]  /*468d0*/  STS.U8 [R14+UR4+0x10f00], R46 ;  /* 0x010f002e0e007988 */ /* 0x000fe80008000004 */
[----:B------:R0:W-:Y:S04]  /*468e0*/  STS.U8 [R14+UR4+0x14f00], R47 ;  /* 0x014f002f0e007988 */ /* 0x0001e80008000004 */
[----:B------:R-:W-:Y:S04]  /*468f0*/  STS.U8 [R14+UR4+0x18f00], R17 ;  /* 0x018f00110e007988 */ /* 0x000fe80008000004 */
[----:B------:R-:W-:Y:S01]  /*46900*/  STS.U8 [R14+UR4+0x1cf00], R18 ;  /* 0x01cf00120e007988 */ /* 0x000fe20008000004 */
[----:B------:R-:W-:-:S03]  /*46910*/  PRMT R56, RZ, 0x7610, R56 ;  /* 0x00007610ff387816 */ /* 0x000fc60000000038 */
[----:B0-----:R-:W4:Y:S04]  /*46920*/  LDL R6, [R1+0x1680] ;  /* 0x0016800001067983 */ /* 0x001f280000100800 */
[----:B------:R-:W-:Y:S04]  /*46930*/  STS.U8 [R14+UR4+0x11300], R88 ;  /* 0x011300580e007988 */ /* 0x000fe80008000004 */
[----:B-1----:R-:W4:Y:S04]  /*46940*/  LDL R5, [R1+0x1684] ;  /* 0x0016840001057983 */ /* 0x002f280000100800 */
[----:B------:R-:W4:Y:S04]  /*46950*/  LDL R2, [R1+0x16c0] ;  /* 0x0016c00001027983 */ /* 0x000f280000100800 */
[----:B------:R-:W4:Y:S01]  /*46960*/  LDL R0, [R1+0x16c4] ;  /* 0x0016c40001007983 */ /* 0x000f220000100800 */
[----:B------:R-:W-:-:S02]  /*46970*/  @!P1 IMAD.MOV.U32 R21, RZ, RZ, R4 ;  /* 0x000000ffff159224 */ /* 0x000fc400078e0004 */
[----:B------:R-:W-:Y:S01]  /*46980*/  @!P1 IMAD.MOV.U32 R20, RZ, RZ, R3 ;  /* 0x000000ffff149224 */ /* 0x000fe200078e0003 */
[----:B------:R-:W4:Y:S04]  /*46990*/  LDL R4, [R1+0x1700] ;  /* 0x0017000001047983 */ /* 0x000f280000100800 */
[----:B------:R-:W4:Y:S04]  /*469a0*/  LDL R3, [R1+0x1704] ;  /* 0x0017040001037983 */ /* 0x000f280000100800 */
[----:B------:R3:W4:Y:S02]  /*469b0*/  @!P1 LDG.E.U8 R76, desc[UR14][R20.64] ;  /* 0x0000000e144c9981 */ /* 0x000724000c1e1100 */
[----:B---3--:R-:W-:-:S02]  /*469c0*/  @!P1 IMAD.MOV.U32 R20, RZ, RZ, R9 ;  /* 0x000000ffff149224 */ /* 0x008fc400078e0009 */
[----:B------:R-:W-:-:S05]  /*469d0*/  @!P1 IMAD.MOV.U32 R21, RZ, RZ, R10 ;  /* 0x000000ffff159224 */ /* 0x000fca00078e000a */
[----:B------:R2:W3:Y:S02]  /*469e0*/  @!P1 LDG.E.U8 R68, desc[UR14][R20.64] ;  /* 0x0000000e14449981 */ /* 0x0004e4000c1e1100 */
[----:B--2---:R-:W-:Y:S02]  /*469f0*/  @!P1 IMAD.MOV.U32 R21, RZ, RZ, R8 ;  /* 0x000000ffff159224 */ /* 0x004fe400078e0008 */
[----:B----4-:R-:W-:-:S05]  /*46a00*/  @!P1 IMAD.MOV.U32 R20, RZ, RZ, R7 ;  /* 0x000000ffff149224 */ /* 0x010fca00078e0007 */
[----:B------:R0:W2:Y:S01]  /*46a10*/  @!P1 LDG.E.U8 R56, desc[UR14][R20.64] ;  /* 0x0000000e14389981 */ /* 0x0000a2000c1e1100 */
[----:B------:R-:W-:Y:S01]  /*46a20*/  PRMT R45, RZ, 0x7610, R45 ;  /* 0x00007610ff2d7816 */ /* 0x000fe2000000002d */
[----:B0-----:R-:W-:Y:S02]  /*46a30*/  @!P1 IMAD.MOV.U32 R21, RZ, RZ, R6 ;  /* 0x000000ffff159224 */ /* 0x001fe400078e0006 */
[----:B------:R-:W-:-:S05]  /*46a40*/  @!P1 IMAD.MOV.U32 R20, RZ, RZ, R5 ;  /* 0x000000ffff149224 */ /* 0x000fca00078e0005 */
[----:B------:R0:W4:Y:S04]  /*46a50*/  @!P1 LDG.E.U8 R45, desc[UR14][R20.64] ;  /* 0x0000000e142d9981 */ /* 0x000128000c1e1100 */
[----:B------:R-:W-:Y:S04]  /*46a60*/  STL [R1+0x1948], R76 ;  /* 0x0019484c01007387 */ /* 0x000fe80000100800 */
[----:B------:R-:W4:Y:S04]  /*46a70*/  LDL R10, [R1+0x1740] ;  /* 0x00174000010a7983 */ /* 0x000f280000100800 */
[----:B------:R-:W4:Y:S04]  /*46a80*/  LDL R9, [R1+0x1744] ;  /* 0x0017440001097983 */ /* 0x000f280000100800 */
[----:B---3--:R1:W-:Y:S04]  /*46a90*/  STL [R1+0x194c], R68 ;  /* 0x00194c4401007387 */ /* 0x0083e80000100800 */
[----:B------:R-:W3:Y:S04]  /*46aa0*/  LDL R8, [R1+0x1780] ;  /* 0x0017800001087983 */ /* 0x000ee80000100800 */
[----:B------:R-:W3:Y:S01]  /*46ab0*/  LDL R7, [R1+0x1784] ;  /* 0x0017840001077983 */ /* 0x000ee20000100800 */
[----:B0-----:R-:W-:-:S02]  /*46ac0*/  @!P1 IMAD.MOV.U32 R20, RZ, RZ, R0 ;  /* 0x000000ffff149224 */ /* 0x001fc400078e0000 */
[----:B------:R-:W-:Y:S01]  /*46ad0*/  @!P1 IMAD.MOV.U32 R21, RZ, RZ, R2 ;  /* 0x000000ffff159224 */ /* 0x000fe200078e0002 */
[----:B--2---:R0:W-:Y:S04]  /*46ae0*/  STL [R1+0x1950], R56 ;  /* 0x0019503801007387 */ /* 0x0041e80000100800 */
[----:B------:R-:W2:Y:S04]  /*46af0*/  LDL R6, [R1+0x15c8] ;  /* 0x0015c80001067983 */ /* 0x000ea80000100800 */
[----:B------:R-:W2:Y:S04]  /*46b00*/  LDL R5, [R1+0x15cc] ;  /* 0x0015cc0001057983 */ /* 0x000ea80000100800 */
[----:B------:R-:W2:Y:S04]  /*46b10*/  LDL R2, [R1+0x1608] ;  /* 0x0016080001027983 */ /* 0x000ea80000100800 */
[----:B------:R-:W2:Y:S01]  /*46b20*/  LDL R0, [R1+0x160c] ;  /* 0x00160c0001007983 */ /* 0x000ea20000100800 */
[----:B------:R-:W-:-:S02]  /*46b30*/  PRMT R44, RZ, 0x7610, R44 ;  /* 0x00007610ff2c7816 */ /* 0x000fc4000000002c */
[----:B------:R-:W-:Y:S01]  /*46b40*/  PRMT R43, RZ, 0x7610, R43 ;  /* 0x00007610ff2b7816 */ /* 0x000fe2000000002b */
[----:B------:R-:W2:Y:S04]  /*46b50*/  LDL R12, [R1+0x1688] ;  /* 0x00168800010c7983 */ /* 0x000ea80000100800 */
[----:B------:R-:W2:Y:S04]  /*46b60*/  LDL R11, [R1+0x168c] ;  /* 0x00168c00010b7983 */ /* 0x000ea80000100800 */
[----:B------:R0:W2:Y:S02]  /*46b70*/  @!P1 LDG.E.U8 R44, desc[UR14][R20.64] ;  /* 0x0000000e142c9981 */ /* 0x0000a4000c1e1100 */
[----:B0-----:R-:W-:-:S02]  /*46b80*/  @!P1 IMAD.MOV.U32 R20, RZ, RZ, R3 ;  /* 0x000000ffff149224 */ /* 0x001fc400078e0003 */
[----:B------:R-:W-:Y:S01]  /*46b90*/  @!P1 IMAD.MOV.U32 R21, RZ, RZ, R4 ;  /* 0x000000ffff159224 */ /* 0x000fe200078e0004 */
[----:B------:R-:W2:Y:S04]  /*46ba0*/  LDL R3, [R1+0x164c] ;  /* 0x00164c0001037983 */ /* 0x000ea80000100800 */
[----:B------:R-:W2:Y:S01]  /*46bb0*/  LDL R4, [R1+0x1648] ;  /* 0x0016480001047983 */ /* 0x000ea20000100800 */
[----:B------:R-:W-:-:S03]  /*46bc0*/  PRMT R42, RZ, 0x7610, R42 ;  /* 0x00007610ff2a7816 */ /* 0x000fc6000000002a */
[----:B------:R4:W2:Y:S01]  /*46bd0*/  @!P1 LDG.E.U8 R43, desc[UR14][R20.64] ;  /* 0x0000000e142b9981 */ /* 0x0008a2000c1e1100 */
[----:B------:R-:W-:Y:S01]  /*46be0*/  PRMT R41, RZ, 0x7610, R41 ;  /* 0x00007610ff297816 */ /* 0x000fe20000000029 */
[----:B----4-:R-:W-:Y:S02]  /*46bf0*/  @!P1 IMAD.MOV.U32 R20, RZ, RZ, R9 ;  /* 0x000000ffff149224 */ /* 0x010fe400078e0009 */
[----:B------:R-:W-:Y:S01]  /*46c00*/  @!P1 IMAD.MOV.U32 R21, RZ, RZ, R10 ;  /* 0x000000ffff159224 */ /* 0x000fe200078e000a */
[----:B------:R-:W4:Y:S04]  /*46c10*/  LDL R9, [R1+0x16cc] ;  /* 0x0016cc0001097983 */ /* 0x000f280000100800 */
[----:B------:R-:W4:Y:S04]  /*46c20*/  LDL R10, [R1+0x16c8] ;  /* 0x0016c800010a7983 */ /* 0x000f280000100800 */
[----:B------:R3:W4:Y:S02]  /*46c30*/  @!P1 LDG.E.U8 R42, desc[UR14][R20.64] ;  /* 0x0000000e142a9981 */ /* 0x000724000c1e1100 */
[----:B---3--:R-:W-:-:S02]  /*46c40*/  @!P1 IMAD.MOV.U32 R21, RZ, RZ, R8 ;  /* 0x000000ffff159224 */ /* 0x008fc400078e0008 */
[----:B------:R-:W-:Y:S01]  /*46c50*/  @!P1 IMAD.MOV.U32 R20, RZ, RZ, R7 ;  /* 0x000000ffff149224 */ /* 0x000fe200078e0007 */
[----:B------:R-:W3:Y:S04]  /*46c60*/  LDL R8, [R1+0x1708] ;  /* 0x0017080001087983 */ /* 0x000ee80000100800 */
[----:B------:R-:W3:Y:S04]  /*46c70*/  LDL R7, [R1+0x170c] ;  /* 0x00170c0001077983 */ /* 0x000ee80000100800 */
[----:B------:R2:W3:Y:S01]  /*46c80*/  @!P1 LDG.E.U8 R41, desc[UR14][R20.64] ;  /* 0x0000000e14299981 */ /* 0x0004e2000c1e1100 */
[----:B------:R-:W-:Y:S01]  /*46c90*/  PRMT R74, RZ, 0x7610, R74 ;  /* 0x00007610ff4a7816 */ /* 0x000fe2000000004a */
[----:B--2---:R-:W-:-:S02]  /*46ca0*/  @!P1 IMAD.MOV.U32 R21, RZ, RZ, R6 ;  /* 0x000000ffff159224 */ /* 0x004fc400078e0006 */
[----:B------:R-:W-:Y:S01]  /*46cb0*/  @!P1 IMAD.MOV.U32 R20, RZ, RZ, R5 ;  /* 0x000000ffff149224 */ /* 0x000fe200078e0005 */
[----:B------:R-:W2:Y:S04]  /*46cc0*/  LDL R6, [R1+0x1748] ;  /* 0x0017480001067983 */ /* 0x000ea80000100800 */
[----:B------:R-:W2:Y:S04]  /*46cd0*/  LDL R5, [R1+0x174c] ;  /* 0x00174c0001057983 */ /* 0x000ea80000100800 */
[----:B------:R0:W2:Y:S02]  /*46ce0*/  @!P1 LDG.E.U8 R74, desc[UR14][R20.64] ;  /* 0x0000000e144a9981 */ /* 0x0000a4000c1e1100 */
[----:B0-----:R-:W-:-:S02]  /*46cf0*/  @!P1 IMAD.MOV.U32 R20, RZ, RZ, R0 ;  /* 0x000000ffff149224 */ /* 0x001fc400078e0000 */
[----:B------:R-:W-:Y:S01]  /*46d00*/  @!P1 IMAD.MOV.U32 R21, RZ, RZ, R2 ;  /* 0x000000ffff159224 */ /* 0x000fe200078e0002 */
[----:B------:R-:W2:Y:S04]  /*46d10*/  LDL R0, [R1+0x178c] ;  /* 0x00178c0001007983 */ /* 0x000ea80000100800 */
[----:B------:R-:W2:Y:S01]  /*46d20*/  LDL R2, [R1+0x1788] ;  /* 0x0017880001027983 */ /* 0x000ea20000100800 */
[----:B------:R-:W-:Y:S02]  /*46d30*/  PRMT R64, RZ, 0x7610, R64 ;  /* 0x00007610ff407816 */ /* 0x000fe40000000040 */
[----:B------:R-:W-:-:S04]  /*46d40*/  PRMT R54, RZ, 0x7610, R54 ;  /* 0x00007610ff367816 */ /* 0x000fc80000000036 */
[----:B------:R0:W2:Y:S01]  /*46d50*/  @!P1 LDG.E.U8 R64, desc[UR14][R20.64] ;  /* 0x0000000e14409981 */ /* 0x0000a2000c1e1100 */
[----:B------:R-:W-:Y:S01]  /*46d60*/  PRMT R40, RZ, 0x7610, R40 ;  /* 0x00007610ff287816 */ /* 0x000fe20000000028 */
[----:B0-----:R-:W-:Y:S02]  /*46d70*/  @!P1 IMAD.MOV.U32 R20, RZ, RZ, R3 ;  /* 0x000000ffff149224 */ /* 0x001fe400078e0003 */
[----:B------:R-:W-:Y:S01]  /*46d80*/  @!P1 IMAD.MOV.U32 R21, RZ, RZ, R4 ;  /* 0x000000ffff159224 */ /* 0x000fe200078e0004 */
[----:B------:R-:W2:Y:S04]  /*46d90*/  LDL R3, [R1+0x15d4] ;  /* 0x0015d40001037983 */ /* 0x000ea80000100800 */
[----:B------:R-:W2:Y:S04]  /*46da0*/  LDL R4, [R1+0x15d0] ;  /* 0x0015d00001047983 */ /* 0x000ea80000100800 */
[----:B------:R0:W2:Y:S01]  /*46db0*/  @!P1 LDG.E.U8 R54, desc[UR14][R20.64] ;  /* 0x0000000e14369981 */ /* 0x0000a2000c1e1100 */
[----:B------:R-:W-:Y:S01]  /*46dc0*/  PRMT R39, RZ, 0x7610, R39 ;  /* 0x00007610ff277816 */ /* 0x000fe20000000027 */
[----:B0-----:R-:W-:-:S02]  /*46dd0*/  @!P1 IMAD.MOV.U32 R20, RZ, RZ, R11 ;  /* 0x000000ffff149224 */ /* 0x001fc400078e000b */
[----:B------:R-:W-:Y:S01]  /*46de0*/  @!P1 IMAD.MOV.U32 R21, RZ, RZ, R12 ;  /* 0x000000ffff159224 */ /* 0x000fe200078e000c */
[----:B------:R-:W-:Y:S02]  /*46df0*/  PRMT R38, RZ, 0x7610, R38 ;  /* 0x00007610ff267816 */ /* 0x000fe40000000026 */
[----:B------:R-:W-:Y:S02]  /*46e00*/  PRMT R37, RZ, 0x7610, R37 ;  /* 0x00007610ff257816 */ /* 0x000fe40000000025 */
[----:B------:R-:W-:Y:S01]  /*46e10*/  PRMT R36, RZ, 0x7610, R36 ;  /* 0x00007610ff247816 */ /* 0x000fe20000000024 */
[----:B------:R-:W2:Y:S04]  /*46e20*/  LDL R12, [R1+0x1710] ;  /* 0x00171000010c7983 */ /* 0x000ea80000100800 */
[----:B------:R4:W2:Y:S04]  /*46e30*/  @!P1 LDG.E.U8 R40, desc[UR14][R20.64] ;  /* 0x0000000e14289981 */ /* 0x0008a8000c1e1100 */
[----:B------:R-:W2:Y:S01]  /*46e40*/  LDL R11, [R1+0x1714] ;  /* 0x00171400010b7983 */ /* 0x000ea20000100800 */
[----:B----4-:R-:W-:-:S02]  /*46e50*/  @!P1 IMAD.MOV.U32 R20, RZ, RZ, R9 ;  /* 0x000000ffff149224 */ /* 0x010fc400078e0009 */
        /* <DEDUP_REMOVED lines=8> */
[----:B------:R2:W3:Y:S02]  /*46ee0*/  @!P1 LDG.E.U8 R38, desc[UR14][R20.64] ;  /* 0x0000000e14269981 */ /* 0x0004e4000c1e1100 */
        /* <DEDUP_REMOVED lines=8> */
[----:B------:R-:W2:Y:S04]  /*46f70*/  LDL R2, [R1+0x16d0] ;  /* 0x0016d00001027983 */ /* 0x000ea80000100800 */
[----:B------:R0:W2:Y:S01]  /*46f80*/  @!P1 LDG.E.U8 R36, desc[UR14][R20.64] ;  /* 0x0000000e14249981 */ /* 0x0000a2000c1e1100 */
[----:B------:R-:W-:-:S02]  /*46f90*/  PRMT R72, RZ, 0x7610, R72 ;  /* 0x00007610ff487816 */ /* 0x000fc40000000048 */
[----:B------:R-:W-:Y:S01]  /*46fa0*/  PRMT R62, RZ, 0x7610, R62 ;  /* 0x00007610ff3e7816 */ /* 0x000fe2000000003e */
[----:B0-----:R-:W-:Y:S02]  /*46fb0*/  @!P1 IMAD.MOV.U32 R20, RZ, RZ, R3 ;  /* 0x000000ffff149224 */ /* 0x001fe400078e0003 */
[----:B------:R-:W-:Y:S01]  /*46fc0*/  @!P1 IMAD.MOV.U32 R21, RZ, RZ, R4 ;  /* 0x000000ffff159224 */ /* 0x000fe200078e0004 */
[----:B------:R-:W2:Y:S04]  /*46fd0*/  LDL R3, [R1+0x1754] ;  /* 0x0017540001037983 */ /* 0x000ea80000100800 */
[----:B------:R-:W2:Y:S04]  /*46fe0*/  LDL R4, [R1+0x1750] ;  /* 0x0017500001047983 */ /* 0x000ea80000100800 */
[----:B------:R4:W2:Y:S01]  /*46ff0*/  @!P1 LDG.E.U8 R72, desc[UR14][R20.64] ;  /* 0x0000000e14489981 */ /* 0x0008a2000c1e1100 */
[----:B------:R-:W-:-:S02]  /*47000*/  PRMT R52, RZ, 0x7610, R52 ;  /* 0x00007610ff347816 */ /* 0x000fc40000000034 */
        /* <DEDUP_REMOVED lines=22> */
[----:B------:R0:W2:Y:S02]  /*47170*/  @!P1 LDG.E.U8 R34, desc[UR14][R20.64] ;  /* 0x0000000e14229981 */ /* 0x0000a4000c1e1100 */
[----:B0-----:R-:W-:Y:S02]  /*47180*/  @!P1 IMAD.MOV.U32 R20, RZ, RZ, R11 ;  /* 0x000000ffff149224 */ /* 0x001fe400078e000b */
[----:B------:R-:W-:Y:S01]  /*47190*/  @!P1 IMAD.MOV.U32 R21, RZ, RZ, R12 ;  /* 0x000000ffff159224 */ /* 0x000fe200078e000c */
[----:B------:R-:W-:Y:S02]  /*471a0*/  PRMT R32, RZ, 0x7610, R32 ;  /* 0x00007610ff207816 */ /* 0x000fe40000000020 */
[----:B------:R-:W-:Y:S02]  /*471b0*/  PRMT R31, RZ, 0x7610, R31 ;  /* 0x00007610ff1f7816 */ /* 0x000fe4000000001f */
[----:B------:R-:W-:Y:S02]  /*471c0*/  PRMT R70, RZ, 0x7610, R70 ;  /* 0x00007610ff467816 */ /* 0x000fe40000000046 */
[----:B------:R-:W-:Y:S01]  /*471d0*/  PRMT R60, RZ, 0x7610, R60 ;  /* 0x00007610ff3c7816 */ /* 0x000fe2000000003c */
[----:B------:R0:W2:Y:S04]  /*471e0*/  @!P1 LDG.E.U8 R33, desc[UR14][R20.64] ;  /* 0x0000000e14219981 */ /* 0x0000a8000c1e1100 */
[----:B------:R-:W2:Y:S04]  /*471f0*/  LDL R12, [R1+0x1798] ;  /* 0x00179800010c7983 */ /* 0x000ea80000100800 */
[----:B------:R-:W2:Y:S01]  /*47200*/  LDL R11, [R1+0x179c] ;  /* 0x00179c00010b7983 */ /* 0x000ea20000100800 */
[----:B0-----:R-:W-:-:S02]  /*47210*/  @!P1 IMAD.MOV.U32 R21, RZ, RZ, R4 ;  /* 0x000000ffff159224 */ /* 0x001fc400078e0004 */
[----:B------:R-:W-:Y:S01]  /*47220*/  @!P1 IMAD.MOV.U32 R20, RZ, RZ, R3 ;  /* 0x000000ffff149224 */ /* 0x000fe200078e0003 */
[----:B------:R-:W2:Y:S04]  /*47230*/  LDL R4, [R1+0x1698] ;  /* 0x0016980001047983 */ /* 0x000ea80000100800 */
[----:B------:R-:W2:Y:S04]  /*47240*/  LDL R3, [R1+0x169c] ;  /* 0x00169c0001037983 */ /* 0x000ea80000100800 */
[----:B------:R4:W2:Y:S02]  /*47250*/  @!P1 LDG.E.U8 R32, desc[UR14][R20.64] ;  /* 0x0000000e14209981 */ /* 0x0008a4000c1e1100 */
        /* <DEDUP_REMOVED lines=22> */
[----:B------:R-:W-:Y:S02]  /*473c0*/  PRMT R28, RZ, 0x7610, R28 ;  /* 0x00007610ff1c7816 */ /* 0x000fe4000000001c */
[----:B------:R-:W-:Y:S02]  /*473d0*/  PRMT R27, RZ, 0x7610, R27 ;  /* 0x00007610ff1b7816 */ /* 0x000fe4000000001b */
[----:B------:R-:W-:Y:S01]  /*473e0*/  PRMT R26, RZ, 0x7610, R26 ;  /* 0x00007610ff1a7816 */ /* 0x000fe2000000001a */
[----:B0-----:R-:W-:Y:S02]  /*473f0*/  @!P1 IMAD.MOV.U32 R21, RZ, RZ, R4 ;  /* 0x000000ffff159224 */ /* 0x001fe400078e0004 */
        /* <DEDUP_REMOVED lines=22> */
[----:B------:R-:W-:Y:S02]  /*47560*/  PRMT R66, RZ, 0x7610, R66 ;  /* 0x00007610ff427816 */ /* 0x000fe40000000042 */
[----:B------:R-:W-:Y:S02]  /*47570*/  PRMT R58, RZ, 0x7610, R58 ;  /* 0x00007610ff3a7816 */ /* 0x000fe4000000003a */
[----:B------:R-:W-:Y:S02]  /*47580*/  PRMT R24, RZ, 0x7610, R24 ;  /* 0x00007610ff187816 */ /* 0x000fe40000000018 */
[----:B------:R-:W-:Y:S01]  /*47590*/  PRMT R22, RZ, 0x7610, R22 ;  /* 0x00007610ff167816 */ /* 0x000fe20000000016 */
[----:B------:R0:W2:Y:S01]  /*475a0*/  @!P1 LDG.E.U8 R25, desc[UR14][R20.64] ;  /* 0x0000000e14199981 */ /* 0x0000a2000c1e1100 */
[----:B------:R-:W-:Y:S02]  /*475b0*/  PRMT R23, RZ, 0x7610, R23 ;  /* 0x00007610ff177816 */ /* 0x000fe40000000017 */
[----:B------:R-:W-:-:S02]  /*475c0*/  PRMT R19, RZ, 0x7610, R19 ;  /* 0x00007610ff137816 */ /* 0x000fc40000000013 */
[----:B------:R-:W-:Y:S02]  /*475d0*/  PRMT R50, RZ, 0x7610, R50 ;  /* 0x00007610ff327816 */ /* 0x000fe40000000032 */
[----:B------:R-:W-:Y:S02]  /*475e0*/  PRMT R48, RZ, 0x7610, R48 ;  /* 0x00007610ff307816 */ /* 0x000fe40000000030 */
[----:B------:R-:W-:Y:S02]  /*475f0*/  PRMT R49, RZ, 0x7610, R49 ;  /* 0x00007610ff317816 */ /* 0x000fe40000000031 */
[----:B------:R-:W-:Y:S01]  /*47600*/  PRMT R51, RZ, 0x7610, R51 ;  /* 0x00007610ff337816 */ /* 0x000fe20000000033 */
[----:B------:R-:W2:Y:S04]  /*47610*/  LDL R12, [R1+0x1630] ;  /* 0x00163000010c7983 */ /* 0x000ea80000100800 */
[----:B------:R-:W2:Y:S01]  /*47620*/  LDL R11, [R1+0x1634] ;  /* 0x00163400010b7983 */ /* 0x000ea20000100800 */
[----:B0-----:R-:W-:-:S02]  /*47630*/  @!P1 IMAD.MOV.U32 R20, RZ, RZ, R0 ;  /* 0x000000ffff149224 */ /* 0x001fc400078e0000 */
        /* <DEDUP_REMOVED lines=18> */
[----:B------:R-:W3:Y:S01]  /*47760*/  @!P1 LDG.E.U8 R23, desc[UR14][R20.64] ;  /* 0x0000000e14179981 */ /* 0x000ee2000c1e1100 */
        /* <DEDUP_REMOVED lines=9> */
[----:B------:R-:W-:-:S06]  /*47800*/  PRMT R21, RZ, 0x7610, R21 ;  /* 0x00007610ff157816 */ /* 0x000fcc0000000015 */
[----:B------:R0:W2:Y:S02]  /*47810*/  @!P1 LDG.E.U8 R21, desc[UR14][R46.64] ;  /* 0x0000000e2e159981 */ /* 0x0000a4000c1e1100 */
[----:B0-----:R-:W-:Y:S02]  /*47820*/  @!P1 IMAD.MOV.U32 R47, RZ, RZ, R4 ;  /* 0x000000ffff2f9224 */ /* 0x001fe400078e0004 */
[----:B------:R-:W-:Y:S01]  /*47830*/  @!P1 IMAD.MOV.U32 R46, RZ, RZ, R3 ;  /* 0x000000ffff2e9224 */ /* 0x000fe200078e0003 */
[----:B------:R-:W2:Y:S04]  /*47840*/  LDL R4, [R1+0x16a8] ;  /* 0x0016a80001047983 */ /* 0x000ea80000100800 */
[----:B------:R-:W2:Y:S01]  /*47850*/  LDL R3, [R1+0x16ac] ;  /* 0x0016ac0001037983 */ /* 0x000ea20000100800 */
[----:B------:R-:W-:-:S06]  /*47860*/  PRMT R20, RZ, 0x7610, R20 ;  /* 0x00007610ff147816 */ /* 0x000fcc0000000014 */
[----:B------:R4:W2:Y:S02]  /*47870*/  @!P1 LDG.E.U8 R20, desc[UR14][R46.64] ;  /* 0x0000000e2e149981 */ /* 0x0008a4000c1e1100 */
        /* <DEDUP_REMOVED lines=26> */
[----:B------:R-:W-:Y:S02]  /*47a20*/  PRMT R55, RZ, 0x7610, R55 ;  /* 0x00007610ff377816 */ /* 0x000fe40000000037 */
        /* <DEDUP_REMOVED lines=25> */
[----:B------:R-:W2:Y:S04]  /*47bc0*/  LDL R4, [R1+0x1770] ;  /* 0x0017700001047983 */ /* 0x000ea80000100800 */
[----:B------:R-:W2:Y:S01]  /*47bd0*/  LDL R3, [R1+0x1774] ;  /* 0x0017740001037983 */ /* 0x000ea20000100800 */
[----:B------:R-:W-:-:S03]  /*47be0*/  PRMT R63, RZ, 0x7610, R63 ;  /* 0x00007610ff3f7816 */ /* 0x000fc6000000003f */
[----:B------:R0:W2:Y:S01]  /*47bf0*/  @!P1 LDG.E.U8 R61, desc[UR14][R46.64] ;  /* 0x0000000e2e3d9981 */ /* 0x0000a2000c1e1100 */
[----:B------:R-:W-:Y:S01]  /*47c00*/  PRMT R65, RZ, 0x7610, R65 ;  /* 0x00007610ff417816 */ /* 0x000fe20000000041 */
[----:B0-----:R-:W-:Y:S02]  /*47c10*/  @!P1 IMAD.MOV.U32 R46, RZ, RZ, R11 ;  /* 0x000000ffff2e9224 */ /* 0x001fe400078e000b */
[----:B------:R-:W-:Y:S01]  /*47c20*/  @!P1 IMAD.MOV.U32 R47, RZ, RZ, R12 ;  /* 0x000000ffff2f9224 */ /* 0x000fe200078e000c */
[----:B------:R-:W-:Y:S01]  /*47c30*/  PRMT R67, RZ, 0x7610, R67 ;  /* 0x00007610ff437816 */ /* 0x000fe20000000043 */
[----:B------:R-:W2:Y:S04]  /*47c40*/  LDL R11, [R1+0x804] ;  /* 0x00080400010b7983 */ /* 0x000ea80000100800 */
[----:B------:R4:W2:Y:S02]  /*47c50*/  @!P1 LDG.E.U8 R63, desc[UR14][R46.64] ;  /* 0x0000000e2e3f9981 */ /* 0x0008a4000c1e1100 */
[----:B----4-:R-:W-:-:S02]  /*47c60*/  @!P1 IMAD.MOV.U32 R46, RZ, RZ, R9 ;  /* 0x000000ffff2e9224 */ /* 0x010fc400078e0009 */
[----:B------:R-:W-:Y:S01]  /*47c70*/  @!P1 IMAD.MOV.U32 R47, RZ, RZ, R10 ;  /* 0x000000ffff2f9224 */ /* 0x000fe200078e000a */
[----:B------:R-:W-:Y:S01]  /*47c80*/  PRMT R69, RZ, 0x7610, R69 ;  /* 0x00007610ff457816 */ /* 0x000fe20000000045 */
[----:B------:R-:W4:Y:S04]  /*47c90*/  LDL R10, [R1+0x17a8] ;  /* 0x0017a800010a7983 */ /* 0x000f280000100800 */
[----:B------:R3:W4:Y:S04]  /*47ca0*/  @!P1 LDG.E.U8 R65, desc[UR14][R46.64] ;  /* 0x0000000e2e419981 */ /* 0x000728000c1e1100 */
[----:B------:R-:W4:Y:S01]  /*47cb0*/  LDL R9, [R1+0x15f8] ;  /* 0x0015f80001097983 */ /* 0x000f220000100800 */
[----:B---3--:R-:W-:-:S02]  /*47cc0*/  @!P1 IMAD.MOV.U32 R46, RZ, RZ, R7 ;  /* 0x000000ffff2e9224 */ /* 0x008fc400078e0007 */
[----:B------:R-:W-:Y:S02]  /*47cd0*/  @!P1 IMAD.MOV.U32 R47, RZ, RZ, R8 ;  /* 0x000000ffff2f9224 */ /* 0x000fe400078e0008 */
[----:B------:R-:W3:Y:S04]  /*47ce0*/  LDL R8, [R1+0x15fc] ;  /* 0x0015fc0001087983 */ /* 0x000ee80000100800 */
[----:B------:R2:W3:Y:S02]  /*47cf0*/  @!P1 LDG.E.U8 R67, desc[UR14][R46.64] ;  /* 0x0000000e2e439981 */ /* 0x0004e4000c1e1100 */
[----:B--2---:R-:W-:Y:S02]  /*47d00*/  @!P1 IMAD.MOV.U32 R47, RZ, RZ, R6 ;  /* 0x000000ffff2f9224 */ /* 0x004fe400078e0006 */
[----:B------:R-:W-:-:S05]  /*47d10*/  @!P1 IMAD.MOV.U32 R46, RZ, RZ, R5 ;  /* 0x000000ffff2e9224 */ /* 0x000fca00078e0005 */
[----:B------:R0:W2:Y:S02]  /*47d20*/  @!P1 LDG.E.U8 R69, desc[UR14][R46.64] ;  /* 0x0000000e2e459981 */ /* 0x0000a4000c1e1100 */
[----:B0-----:R-:W-:Y:S02]  /*47d30*/  @!P1 IMAD.MOV.U32 R46, RZ, RZ, R0 ;  /* 0x000000ffff2e9224 */ /* 0x001fe400078e0000 */
[----:B------:R-:W-:Y:S01]  /*47d40*/  @!P1 IMAD.MOV.U32 R47, RZ, RZ, R2 ;  /* 0x000000ffff2f9224 */ /* 0x000fe200078e0002 */
[----:B------:R-:W2:Y:S04]  /*47d50*/  LDL R0, [R1+0x163c] ;  /* 0x00163c0001007983 */ /* 0x000ea80000100800 */
[----:B------:R-:W2:Y:S01]  /*47d60*/  LDL R2, [R1+0x1638] ;  /* 0x0016380001027983 */ /* 0x000ea20000100800 */
[----:B------:R-:W-:-:S06]  /*47d70*/  PRMT R71, RZ, 0x7610, R71 ;  /* 0x00007610ff477816 */ /* 0x000fcc0000000047 */
[----:B------:R0:W2:Y:S02]  /*47d80*/  @!P1 LDG.E.U8 R71, desc[UR14][R46.64] ;  /* 0x0000000e2e479981 */ /* 0x0000a4000c1e1100 */
[----:B0-----:R-:W-:Y:S02]  /*47d90*/  @!P1 IMAD.MOV.U32 R47, RZ, RZ, R4 ;  /* 0x000000ffff2f9224 */ /* 0x001fe400078e0004 */
[----:B------:R-:W-:Y:S01]  /*47da0*/  @!P1 IMAD.MOV.U32 R46, RZ, RZ, R3 ;  /* 0x000000ffff2e9224 */ /* 0x000fe200078e0003 */
[----:B------:R-:W2:Y:S04]  /*47db0*/  LDL.LU R4, [R1+0x62c] ;  /* 0x00062c0001047983 */ /* 0x000ea80000300800 */
[----:B------:R-:W2:Y:S04]  /*47dc0*/  LDL.LU R3, [R1+0x624] ;  /* 0x0006240001037983 */ /* 0x000ea80000300800 */
[----:B------:R-:W2:Y:S04]  /*47dd0*/  LDL.LU R6, [R1+0x61c] ;  /* 0x00061c0001067983 */ /* 0x000ea80000300800 */
[----:B------:R-:W2:Y:S04]  /*47de0*/  LDL.LU R5, [R1+0x5a4] ;  /* 0x0005a40001057983 */ /* 0x000ea80000300800 */
[----:B------:R-:W2:Y:S04]  /*47df0*/  LDL.LU R7, [R1+0x59c] ;  /* 0x00059c0001077983 */ /* 0x000ea80000300800 */
[----:B-1----:R-:W2:Y:S04]  /*47e00*/  LDL R68, [R1+0x1678] ;  /* 0x0016780001447983 */ /* 0x002ea80000100800 */
[----:B------:R-:W2:Y:S04]  /*47e10*/  LDL R56, [R1+0x167c] ;  /* 0x00167c0001387983 */ /* 0x000ea80000100800 */
[----:B------:R-:W2:Y:S04]  /*47e20*/  LDL R18, [R1+0x16b8] ;  /* 0x0016b80001127983 */ /* 0x000ea80000100800 */
[----:B------:R-:W2:Y:S01]  /*47e30*/  LDL R17, [R1+0x16bc] ;  /* 0x0016bc0001117983 */ /* 0x000ea20000100800 */
[----:B------:R-:W-:-:S03]  /*47e40*/  PRMT R73, RZ, 0x7610, R73 ;  /* 0x00007610ff497816 */ /* 0x000fc60000000049 */
[----:B------:R-:W2:Y:S04]  /*47e50*/  LDL R16, [R1+0x16f8] ;  /* 0x0016f80001107983 */ /* 0x000ea80000100800 */
[----:B------:R-:W2:Y:S01]  /*47e60*/  LDL R13, [R1+0x16fc] ;  /* 0x0016fc00010d7983 */ /* 0x000ea20000100800 */
[----:B------:R-:W-:-:S03]  /*47e70*/  PRMT R75, RZ, 0x7610, R75 ;  /* 0x00007610ff4b7816 */ /* 0x000fc6000000004b */
[----:B------:R-:W2:Y:S04]  /*47e80*/  LDL R12, [R1+0x1738] ;  /* 0x00173800010c7983 */ /* 0x000ea80000100800 */
[----:B------:R0:W2:Y:S01]  /*47e90*/  @!P1 LDG.E.U8 R73, desc[UR14][R46.64] ;  /* 0x0000000e2e499981 */ /* 0x0000a2000c1e1100 */
[----:B------:R-:W-:Y:S01]  /*47ea0*/  PRMT R77, RZ, 0x7610, R77 ;  /* 0x00007610ff4d7816 */ /* 0x000fe2000000004d */
[----:B0-----:R-:W-:Y:S02]  /*47eb0*/  @!P1 IMAD.MOV.U32 R47, RZ, RZ, R11 ;  /* 0x000000ffff2f9224 */ /* 0x001fe400078e000b */
[----:B------:R-:W2:Y:S01]  /*47ec0*/  LDL R11, [R1+0x173c] ;  /* 0x00173c00010b7983 */ /* 0x000ea20000100800 */
[----:B----4-:R-:W-:-:S03]  /*47ed0*/  @!P1 IMAD.MOV.U32 R46, RZ, RZ, R10 ;  /* 0x000000ffff2e9224 */ /* 0x010fc600078e000a */
[----:B------:R-:W4:Y:S04]  /*47ee0*/  LDL R10, [R1+0x1778] ;  /* 0x00177800010a7983 */ /* 0x000f280000100800 */
[----:B------:R0:W4:Y:S02]  /*47ef0*/  @!P1 LDG.E.U8 R75, desc[UR14][R46.64] ;  /* 0x0000000e2e4b9981 */ /* 0x000124000c1e1100 */
[----:B0-----:R-:W-:Y:S02]  /*47f00*/  @!P1 IMAD.MOV.U32 R47, RZ, RZ, R9 ;  /* 0x000000ffff2f9224 */ /* 0x001fe400078e0009 */
[----:B---3--:R-:W-:Y:S01]  /*47f10*/  @!P1 IMAD.MOV.U32 R46, RZ, RZ, R8 ;  /* 0x000000ffff2e9224 */ /* 0x008fe200078e0008 */
[----:B------:R-:W3:Y:S04]  /*47f20*/  LDL R9, [R1+0x177c] ;  /* 0x00177c0001097983 */ /* 0x000ee80000100800 */
[----:B------:R2:W3:Y:S02]  /*47f30*/  @!P1 LDG.E.U8 R77, desc[UR14][R46.64] ;  /* 0x0000000e2e4d9981 */ /* 0x0004e4000c1e1100 */
[----:B--2---:R-:W-:-:S02]  /*47f40*/  @!P1 IMAD.MOV.U32 R46, RZ, RZ, R0 ;  /* 0x000000ffff2e9224 */ /* 0x004fc400078e0000 */
[----:B------:R-:W-:Y:S01]  /*47f50*/  @!P1 IMAD.MOV.U32 R47, RZ, RZ, R2 ;  /* 0x000000ffff2f9224 */ /* 0x000fe200078e0002 */
[----:B------:R-:W2:Y:S04]  /*47f60*/  LDL R0, [R1+0x808] ;  /* 0x0008080001007983 */ /* 0x000ea80000100800 */
[----:B------:R-:W2:Y:S01]  /*47f70*/  LDL R2, [R1+0x7fc] ;  /* 0x0007fc0001027983 */ /* 0x000ea20000100800 */
[----:B------:R-:W-:Y:S02]  /*47f80*/  PRMT R78, RZ, 0x7610, R78 ;  /* 0x00007610ff4e7816 */ /* 0x000fe4000000004e */
[----:B------:R-:W-:Y:S02]  /*47f90*/  PRMT R79, RZ, 0x7610, R79 ;  /* 0x00007610ff4f7816 */ /* 0x000fe4000000004f */
[----:B------:R-:W-:-:S02]  /*47fa0*/  PRMT R80, RZ, 0x7610, R80 ;  /* 0x00007610ff507816 */ /* 0x000fc40000000050 */
[----:B------:R-:W-:Y:S02]  /*47fb0*/  PRMT R81, RZ, 0x7610, R81 ;  /* 0x00007610ff517816 */ /* 0x000fe40000000051 */
[----:B------:R-:W-:Y:S02]  /*47fc0*/  PRMT R83, RZ, 0x7610, R83 ;  /* 0x00007610ff537816 */ /* 0x000fe40000000053 */
[----:B------:R-:W-:Y:S01]  /*47fd0*/  PRMT R84, RZ, 0x7610, R84 ;  /* 0x00007610ff547816 */ /* 0x000fe20000000054 */
[----:B------:R0:W2:Y:S01]  /*47fe0*/  @!P1 LDG.E.U8 R78, desc[UR14][R46.64] ;  /* 0x0000000e2e4e9981 */ /* 0x0000a2000c1e1100 */
[----:B------:R-:W-:-:S03]  /*47ff0*/  PRMT R85, RZ, 0x7610, R85 ;  /* 0x00007610ff557816 */ /* 0x000fc60000000055 */
[----:B------:R-:W2:Y:S01]  /*48000*/  LDL.LU R8, [R1+0x594] ;  /* 0x0005940001087983 */ /* 0x000ea20000300800 */
[----:B0-----:R-:W-:Y:S02]  /*48010*/  @!P1 IMAD.MOV.U32 R47, RZ, RZ, R68 ;  /* 0x000000ffff2f9224 */ /* 0x001fe400078e0044 */
[----:B------:R-:W-:-:S05]  /*48020*/  @!P1 IMAD.MOV.U32 R46, RZ, RZ, R56 ;  /* 0x000000ffff2e9224 */ /* 0x000fca00078e0038 */
[----:B------:R0:W2:Y:S02]  /*48030*/  @!P1 LDG.E.U8 R79, desc[UR14][R46.64] ;  /* 0x0000000e2e4f9981 */ /* 0x0000a4000c1e1100 */
        /* <DEDUP_REMOVED lines=9> */
[----:B---3--:R-:W-:Y:S02]  /*480d0*/  @!P1 IMAD.MOV.U32 R46, RZ, RZ, R9 ;  /* 0x000000ffff2e9224 */ /* 0x008fe400078e0009 */
[----:B----4-:R-:W-:-:S05]  /*480e0*/  @!P1 IMAD.MOV.U32 R47, RZ, RZ, R10 ;  /* 0x000000ffff2f9224 */ /* 0x010fca00078e000a */
[----:B------:R2:W3:Y:S04]  /*480f0*/  @!P1 LDG.E.U8 R84, desc[UR14][R46.64] ;  /* 0x0000000e2e549981 */ /* 0x0004e8000c1e1100 */
[----:B------:R0:W-:Y:S01]  /*48100*/  STS.U8 [R14+UR4+0x15700], R7 ;  /* 0x015700070e007988 */ /* 0x0001e20008000004 */
[----:B--2---:R-:W-:Y:S02]  /*48110*/  @!P1 IMAD.MOV.U32 R46, RZ, RZ, R0 ;  /* 0x000000ffff2e9224 */ /* 0x004fe400078e0000 */
[----:B------:R-:W-:-:S05]  /*48120*/  @!P1 IMAD.MOV.U32 R47, RZ, RZ, R2 ;  /* 0x000000ffff2f9224 */ /* 0x000fca00078e0002 */
[----:B------:R-:W2:Y:S04]  /*48130*/  @!P1 LDG.E.U8 R85, desc[UR14][R46.64] ;  /* 0x0000000e2e559981 */ /* 0x000ea8000c1e1100 */
        /* <DEDUP_REMOVED lines=35> */
[----:B--2---:R0:W-:Y:S04]  /*48370*/  STS.U8 [R14+UR4+0x1df00], R7 ;  /* 0x01df00070e007988 */ /* 0x0041e80008000004 */
[----:B0-----:R-:W2:Y:S04]  /*48380*/  LDL.LU R7, [R1+0x180] ;  /* 0x0001800001077983 */ /* 0x001ea80000300800 */
[----:B----4-:R0:W-:Y:S04]  /*48390*/  STS.U8 [R14+UR4+0x1d700], R46 ;  /* 0x01d7002e0e007988 */ /* 0x0101e80008000004 */
[----:B------:R1:W-:Y:S04]  /*483a0*/  STS.U8 [R14+UR4+0x11b00], R47 ;  /* 0x011b002f0e007988 */ /* 0x0003e80008000004 */
[----:B------:R4:W-:Y:S04]  /*483b0*/  STS.U8 [R14+UR4+0x15b00], R56 ;  /* 0x015b00380e007988 */ /* 0x0009e80008000004 */
[----:B------:R0:W-:Y:S04]  /*483c0*/  STS.U8 [R14+UR4+0x19b00], R68 ;  /* 0x019b00440e007988 */ /* 0x0001e80008000004 */
[----:B------:R1:W-:Y:S04]  /*483d0*/  STS.U8 [R14+UR4+0x1db00], R76 ;  /* 0x01db004c0e007988 */ /* 0x0003e80008000004 */
[----:B------:R4:W-:Y:S04]  /*483e0*/  STS.U8 [R14+UR4+0x11f00], R13 ;  /* 0x011f000d0e007988 */ /* 0x0009e80008000004 */
[----:B0-----:R-:W2:Y:S04]  /*483f0*/  LDL.LU R46, [R1+0x17c] ;  /* 0x00017c00012e7983 */ /* 0x001ea80000300800 */
[----:B-1----:R-:W2:Y:S04]  /*48400*/  LDL.LU R47, [R1+0x178] ;  /* 0x00017800012f7983 */ /* 0x002ea80000300800 */
[----:B----4-:R-:W4:Y:S04]  /*48410*/  LDL.LU R56, [R1+0xfc] ;  /* 0x0000fc0001387983 */ /* 0x010f280000300800 */
[----:B------:R-:W4:Y:S04]  /*48420*/  LDL.LU R68, [R1+0xe0] ;  /* 0x0000e00001447983 */ /* 0x000f280000300800 */
[----:B------:R-:W4:Y:S04]  /*48430*/  LDL.LU R76, [R1+0xd4] ;  /* 0x0000d400014c7983 */ /* 0x000f280000300800 */
[----:B------:R0:W-:Y:S04]  /*48440*/  STS.U8 [R14+UR4+0x15f00], R12 ;  /* 0x015f000c0e007988 */ /* 0x0001e80008000004 */
[----:B------:R-:W4:Y:S04]  /*48450*/  LDL.LU R13, [R1+0xc8] ;  /* 0x0000c800010d7983 */ /* 0x000f280000300800 */
[----:B------:R1:W-:Y:S04]  /*48460*/  STS.U8 [R14+UR4+0x19f00], R11 ;  /* 0x019f000b0e007988 */ /* 0x0003e80008000004 */
[----:B---3--:R3:W-:Y:S04]  /*48470*/  STS.U8 [R14+UR4+0x12300], R10 ;  /* 0x0123000a0e007988 */ /* 0x0087e80008000004 */
[----:B------:R0:W-:Y:S04]  /*48480*/  STS.U8 [R14+UR4+0x16300], R86 ;  /* 0x016300560e007988 */ /* 0x0001e80008000004 */
[----:B------:R1:W-:Y:S04]  /*48490*/  STS.U8 [R14+UR4+0x1a300], R9 ;  /* 0x01a300090e007988 */ /* 0x0003e80008000004 */
[----:B------:R3:W-:Y:S04]  /*484a0*/  STS.U8 [R14+UR4+0x1e300], R87 ;  /* 0x01e300570e007988 */ /* 0x0007e80008000004 */
[----:B0-----:R-:W4:Y:S04]  /*484b0*/  LDL.LU R12, [R1+0x60] ;  /* 0x00006000010c7983 */ /* 0x001f280000300800 */
[----:B-1----:R-:W4:Y:S04]  /*484c0*/  LDL.LU R11, [R1+0x54] ;  /* 0x00005400010b7983 */ /* 0x002f280000300800 */
[----:B---3--:R-:W3:Y:S04]  /*484d0*/  LDL.LU R10, [R1+0x48] ;  /* 0x00004800010a7983 */ /* 0x008ee80000300800 */
        /* <DEDUP_REMOVED lines=39> */
[----:B------:R0:W-:Y:S02]  /*48750*/  STS.U8 [R14+UR4+0x1ff00], R15 ;  /* 0x01ff000f0e007988 */ /* 0x0001e40008000004 */
[----:B0-----:R-:W0:Y:S02]  /*48760*/  S2R R15, SR_TID.X ;  /* 0x00000000000f7919 */ /* 0x001e240000002100 */
[----:B----4-:R1:W-:Y:S04]  /*48770*/  STS.U8 [R14+UR4+0x13b00], R56 ;  /* 0x013b00380e007988 */ /* 0x0103e80008000004 */
[----:B------:R4:W-:Y:S04]  /*48780*/  STS.U8 [R14+UR4+0x17b00], R68 ;  /* 0x017b00440e007988 */ /* 0x0009e80008000004 */
[----:B------:R-:W-:Y:S04]  /*48790*/  STS.U8 [R14+UR4+0x1b700], R46 ;  /* 0x01b7002e0e007988 */ /* 0x000fe80008000004 */
[----:B------:R-:W-:Y:S04]  /*487a0*/  STS.U8 [R14+UR4+0x1f700], R47 ;  /* 0x01f7002f0e007988 */ /* 0x000fe80008000004 */
[----:B------:R0:W-:Y:S04]  /*487b0*/  STS.U8 [R14+UR4+0x1bb00], R76 ;  /* 0x01bb004c0e007988 */ /* 0x0001e80008000004 */
[----:B------:R-:W-:Y:S04]  /*487c0*/  STS.U8 [R14+UR4+0x1fb00], R13 ;  /* 0x01fb000d0e007988 */ /* 0x000fe80008000004 */
[----:B------:R-:W-:Y:S04]  /*487d0*/  STS.U8 [R14+UR4+0x13f00], R12 ;  /* 0x013f000c0e007988 */ /* 0x000fe80008000004 */
[----:B------:R-:W-:Y:S04]  /*487e0*/  STS.U8 [R14+UR4+0x17f00], R11 ;  /* 0x017f000b0e007988 */ /* 0x000fe80008000004 */
[----:B-1----:R-:W2:Y:S04]  /*487f0*/  LDL.LU R56, [R1+0x584] ;  /* 0x0005840001387983 */ /* 0x002ea80000300800 */
[----:B---3--:R-:W-:Y:S04]  /*48800*/  STS.U8 [R14+UR4+0x1bf00], R10 ;  /* 0x01bf000a0e007988 */ /* 0x008fe80008000004 */
[----:B----4-:R-:W3:Y:S04]  /*48810*/  LDL.LU R68, [R1+0x580] ;  /* 0x0005800001447983 */ /* 0x010ee80000300800 */
[----:B0-----:R-:W4:Y:S01]  /*48820*/  LDL.LU R76, [R1+0x57c] ;  /* 0x00057c00014c7983 */ /* 0x001f220000300800 */
[----:B------:R-:W-:-:S04]  /*48830*/  LOP3.LUT R15, R15, 0x7f, RZ, 0xc0, !PT ;  /* 0x0000007f0f0f7812 */ /* 0x000fc800078ec0ff */
[----:B------:R-:W-:-:S05]  /*48840*/  LOP3.LUT R15, R15, 0x70, RZ, 0x3c, !PT ;  /* 0x000000700f0f7812 */ /* 0x000fca00078e3cff */
        /* <DEDUP_REMOVED lines=39> */
[----:B------:R-:W2:Y:S04]  /*48ac0*/  LDL.LU R87, [R1+0x26c] ;  /* 0x00026c0001577983 */ /* 0x000ea80000300800 */
[----:B------:R0:W-:Y:S04]  /*48ad0*/  STS.U8 [R15+UR4+0x10780], R90 ;  /* 0x0107805a0f007988 */ /* 0x0001e80008000004 */
[----:B---3--:R-:W3:Y:S04]  /*48ae0*/  LDL.LU R89, [R1+0x268] ;  /* 0x0002680001597983 */ /* 0x008ee80000300800 */
        /* <DEDUP_REMOVED lines=10> */
[----:B------:R-:W3:Y:S04]  /*48b90*/  LDL.LU R68, [R1+0x194c] ;  /* 0x00194c0001447983 */ /* 0x000ee80000300800 */
        /* <DEDUP_REMOVED lines=8> */
[----:B0-----:R-:W3:Y:S04]  /*48c20*/  LDL.LU R16, [R1+0x1944] ;  /* 0x0019440001107983 */ /* 0x001ee80000300800 */
[----:B-1----:R-:W4:Y:S04]  /*48c30*/  LDL.LU R17, [R1+0x1940] ;  /* 0x0019400001117983 */ /* 0x002f280000300800 */
[----:B------:R-:W4:Y:S04]  /*48c40*/  LDL.LU R18, [R1+0x193c] ;  /* 0x00193c0001127983 */ /* 0x000f280000300800 */
[----:B------:R-:W4:Y:S04]  /*48c50*/  LDL.LU R88, [R1+0x1938] ;  /* 0x0019380001587983 */ /* 0x000f280000300800 */
[----:B------:R-:W4:Y:S04]  /*48c60*/  LDL.LU R2, [R1+0x1934] ;  /* 0x0019340001027983 */ /* 0x000f280000300800 */
        /* <DEDUP_REMOVED lines=13> */
[----:B---3--:R-:W-:Y:S04]  /*48d40*/  STS.U8 [R15+UR4+0x1ff80], R16 ;  /* 0x01ff80100f007988 */ /* 0x008fe80008000004 */
[----:B----4-:R-:W-:Y:S04]  /*48d50*/  STS.U8 [R15+UR4+0x13f80], R88 ;  /* 0x013f80580f007988 */ /* 0x010fe80008000004 */
        /* <DEDUP_REMOVED lines=10> */
[----:B0-----:R0:W5:Y:S04]  /*48e00*/  LDL.LU R7, [R1+0x1914] ;  /* 0x0019140001077983 */ /* 0x0011680000300800 */
[----:B------:R0:W5:Y:S04]  /*48e10*/  LDL.LU R8, [R1+0x1910] ;  /* 0x0019100001087983 */ /* 0x0001680000300800 */
        /* <DEDUP_REMOVED lines=10> */
[----:B------:R1:W-:Y:S04]  /*48ec0*/  STS.U8 [R15+UR4+0x16b80], R9 ;  /* 0x016b80090f007988 */ /* 0x0003e80008000004 */
[----:B------:R2:W-:Y:S04]  /*48ed0*/  STS.U8 [R15+UR4+0x12b80], R10 ;  /* 0x012b800a0f007988 */ /* 0x0005e80008000004 */
[----:B------:R3:W-:Y:S04]  /*48ee0*/  STS.U8 [R15+UR4+0x1e780], R11 ;  /* 0x01e7800b0f007988 */ /* 0x0007e80008000004 */
[----:B------:R4:W-:Y:S04]  /*48ef0*/  STS.U8 [R15+UR4+0x1a780], R12 ;  /* 0x01a7800c0f007988 */ /* 0x0009e80008000004 */
[----:B------:R0:W-:Y:S04]  /*48f00*/  STS.U8 [R15+UR4+0x1ab80], R82 ;  /* 0x01ab80520f007988 */ /* 0x0001e80008000004 */
[----:B------:R0:W-:Y:S04]  /*48f10*/  STS.U8 [R15+UR4+0x16780], R13 ;  /* 0x0167800d0f007988 */ /* 0x0001e80008000004 */
[----:B------:R0:W-:Y:S01]  /*48f20*/  STS.U8 [R15+UR4+0x12780], R14 ;  /* 0x0127800e0f007988 */ /* 0x0001e20008000004 */
[----:B-1----:R-:W1:Y:S01]  /*48f30*/  S2R R9, SR_TID.X ;  /* 0x0000000000097919 */ /* 0x002e620000002100 */
[----:B--2---:R-:W2:Y:S01]  /*48f40*/  S2R R10, SR_TID.X ;  /* 0x00000000000a7919 */ /* 0x004ea20000002100 */
[----:B---3--:R-:W3:Y:S01]  /*48f50*/  S2R R11, SR_TID.X ;  /* 0x00000000000b7919 */ /* 0x008ee20000002100 */
[----:B----4-:R-:W4:Y:S01]  /*48f60*/  S2R R12, SR_TID.X ;  /* 0x00000000000c7919 */ /* 0x010f220000002100 */
[----:B0-----:R-:W0:Y:S01]  /*48f70*/  S2R R82, SR_TID.X ;  /* 0x0000000000527919 */ /* 0x001e220000002100 */
[----:B------:R-:W0:Y:S01]  /*48f80*/  S2R R13, SR_TID.X ;  /* 0x00000000000d7919 */ /* 0x000e220000002100 */
[----:B------:R-:W0:Y:S01]  /*48f90*/  S2R R14, SR_TID.X ;  /* 0x00000000000e7919 */ /* 0x000e220000002100 */
        /* <DEDUP_REMOVED lines=9> */
[----:B-1----:R-:W-:-:S02]  /*49030*/  LOP3.LUT R9, R9, 0x7f, RZ, 0xc0, !PT ;  /* 0x0000007f09097812 */ /* 0x002fc400078ec0ff */
[----:B--2---:R-:W-:Y:S02]  /*49040*/  LOP3.LUT R10, R10, 0x7f, RZ, 0xc0, !PT ;  /* 0x0000007f0a0a7812 */ /* 0x004fe400078ec0ff */
[----:B---3--:R-:W-:Y:S02]  /*49050*/  LOP3.LUT R11, R11, 0x7f, RZ, 0xc0, !PT ;  /* 0x0000007f0b0b7812 */ /* 0x008fe400078ec0ff */
[----:B----4-:R-:W-:Y:S02]  /*49060*/  LOP3.LUT R12, R12, 0x7f, RZ, 0xc0, !PT ;  /* 0x0000007f0c0c7812 */ /* 0x010fe400078ec0ff */
[----:B0-----:R-:W-:Y:S02]  /*49070*/  LOP3.LUT R82, R82, 0x7f, RZ, 0xc0, !PT ;  /* 0x0000007f52527812 */ /* 0x001fe400078ec0ff */
[----:B------:R-:W-:Y:S02]  /*49080*/  LOP3.LUT R13, R13, 0x7f, RZ, 0xc0, !PT ;  /* 0x0000007f0d0d7812 */ /* 0x000fe400078ec0ff */
[----:B------:R-:W-:-:S02]  /*49090*/  LOP3.LUT R9, R9, 0x10, RZ, 0x3c, !PT ;  /* 0x0000001009097812 */ /* 0x000fc400078e3cff */
[----:B------:R-:W-:Y:S02]  /*490a0*/  LOP3.LUT R14, R14, 0x7f, RZ, 0xc0, !PT ;  /* 0x0000007f0e0e7812 */ /* 0x000fe400078ec0ff */
[----:B------:R-:W-:Y:S02]  /*490b0*/  LOP3.LUT R10, R10, 0x20, RZ, 0x3c, !PT ;  /* 0x000000200a0a7812 */ /* 0x000fe400078e3cff */
[----:B------:R-:W-:Y:S02]  /*490c0*/  LOP3.LUT R11, R11, 0x30, RZ, 0x3c, !PT ;  /* 0x000000300b0b7812 */ /* 0x000fe400078e3cff */
[----:B------:R-:W-:Y:S02]  /*490d0*/  LOP3.LUT R12, R12, 0x40, RZ, 0x3c, !PT ;  /* 0x000000400c0c7812 */ /* 0x000fe400078e3cff */
[----:B------:R-:W-:Y:S01]  /*490e0*/  LOP3.LUT R13, R13, 0x50, RZ, 0x3c, !PT ;  /* 0x000000500d0d7812 */ /* 0x000fe200078e3cff */
        /* <DEDUP_REMOVED lines=66> */
[----:B-1----:R-:W1:Y:S01]  /*49510*/  FENCE.VIEW.ASYNC.S ;  /* 0x00000000000073c6 */ /* 0x002e620000000000 */
[----:B------:R-:W-:Y:S01]  /*49520*/  ULEA UR6, UR9, UR4, 0x3 ;  /* 0x0000000409067291 */ /* 0x000fe2000f8e18ff */
[----:B------:R-:W-:-:S03]  /*49530*/  UMOV UR8, UR11 ;  /* 0x0000000b00087c82 */ /* 0x000fc60008000000 */
[----:B------:R-:W-:Y:S01]  /*49540*/  UIADD3 UR6, UPT, UPT, UR6, 0x24000, URZ ;  /* 0x0002400006067890 */ /* 0x000fe2000fffe0ff */
[----:B-1----:R-:W-:Y:S06]  /*49550*/  BAR.SYNC.DEFER_BLOCKING 0x0 ;  /* 0x0000000000007b1d */ /* 0x002fec0000010000 */
[----:B0-----:R-:W-:Y:S05]  /*49560*/  @P0 BRA `(.L_x_9) ;  /* 0x0000000000dc0947 */ /* 0x001fea0003800000 */
[----:B------:R-:W-:Y:S02]  /*49570*/  UIADD3 UR11, UPT, UPT, UR5, 0x40, URZ ;  /* 0x00000040050b7890 */ /* 0x000fe4000fffe0ff */
[----:B------:R-:W-:Y:S02]  /*49580*/  UIADD3 UR70, UPT, UPT, UR5, 0x40, URZ ;  /* 0x0000004005467890 */ /* 0x000fe4000fffe0ff */
[----:B------:R-:W-:Y:S01]  /*49590*/  UIADD3 UR71, UPT, UPT, UR5, 0x40, URZ ;  /* 0x0000004005477890 */ /* 0x000fe2000fffe0ff */
[----:B------:R-:W-:Y:S01]  /*495a0*/  UMOV UR62, 0x0 ;  /* 0x00000000003e7882 */ /* 0x000fe20000000000 */
[----:B------:R-:W-:Y:S01]  /*495b0*/  UMOV UR63, 0x8108490 ;  /* 0x08108490003f7882 */ /* 0x000fe20000000000 */
[----:B------:R-:W-:Y:S01]  /*495c0*/  UMOV UR64, UR10 ;  /* 0x0000000a00407c82 */ /* 0x000fe20008000000 */
[----:B------:R-:W-:Y:S01]  /*495d0*/  UMOV UR65, 0x40004040 ;  /* 0x4000404000417882 */ /* 0x000fe20000000000 */
[----:B------:R-:W-:Y:S01]  /*495e0*/  UMOV UR76, 0x0 ;  /* 0x00000000004c7882 */ /* 0x000fe20000000000 */
[----:B------:R-:W-:Y:S01]  /*495f0*/  UMOV UR77, 0x8108490 ;  /* 0x08108490004d7882 */ /* 0x000fe20000000000 */
[----:B------:R-:W-:-:S02]  /*49600*/  UIADD3 UR72, UPT, UPT, UR5, 0x40, URZ ;  /* 0x0000004005487890 */ /* 0x000fc4000fffe0ff */
[----:B------:R-:W-:Y:S01]  /*49610*/  UTCQMMA gdesc[UR64], gdesc[UR12], tmem[UR5], tmem[UR62], idesc[UR63], UPT ;  /* 0x00ff3e0c400075ea */ /* 0x000fe2000b800305 */
[----:B------:R-:W-:Y:S01]  /*49620*/  UMOV UR66, 0x0 ;  /* 0x0000000000427882 */ /* 0x000fe20000000000 */
[----:B------:R-:W-:Y:S01]  /*49630*/  UMOV UR67, 0x8108490 ;  /* 0x0810849000437882 */ /* 0x000fe20000000000 */
[----:B------:R-:W-:Y:S02]  /*49640*/  UIADD3 UR73, UPT, UPT, UR5, 0x80, URZ ;  /* 0x0000008005497890 */ /* 0x000fe4000fffe0ff */
[----:B------:R0:W-:Y:S01]  /*49650*/  UTCQMMA gdesc[UR16], gdesc[UR18], tmem[UR5], tmem[UR76], idesc[UR77], UPT ;  /* 0x00ff4c12100075ea */ /* 0x0001e2000b800305 */
[----:B------:R-:W-:Y:S01]  /*49660*/  UMOV UR68, 0x0 ;  /* 0x0000000000447882 */ /* 0x000fe20000000000 */
[----:B------:R-:W-:Y:S01]  /*49670*/  UMOV UR69, 0x8108490 ;  /* 0x0810849000457882 */ /* 0x000fe20000000000 */
[----:B------:R-:W-:Y:S02]  /*49680*/  UIADD3 UR74, UPT, UPT, UR5, 0x80, URZ ;  /* 0x00000080054a7890 */ /* 0x000fe4000fffe0ff */
[----:B------:R-:W-:Y:S01]  /*49690*/  UTCQMMA gdesc[UR20], gdesc[UR22], tmem[UR5], tmem[UR66], idesc[UR67], UPT ;  /* 0x00ff4216140075ea */ /* 0x000fe2000b800305 */
[----:B------:R-:W-:Y:S01]  /*496a0*/  UMOV UR52, 0x0 ;  /* 0x0000000000347882 */ /* 0x000fe20000000000 */
[----:B------:R-:W-:Y:S01]  /*496b0*/  UMOV UR53, 0x8108490 ;  /* 0x0810849000357882 */ /* 0x000fe20000000000 */
[----:B------:R-:W-:-:S02]  /*496c0*/  UIADD3 UR75, UPT, UPT, UR5, 0x80, URZ ;  /* 0x00000080054b7890 */ /* 0x000fc4000fffe0ff */
[----:B------:R-:W-:Y:S01]  /*496d0*/  UTCQMMA gdesc[UR24], gdesc[UR26], tmem[UR5], tmem[UR68], idesc[UR69], UPT ;  /* 0x00ff441a180075ea */ /* 0x000fe2000b800305 */
[----:B------:R-:W-:Y:S01]  /*496e0*/  UMOV UR54, 0x0 ;  /* 0x0000000000367882 */ /* 0x000fe20000000000 */
[----:B------:R-:W-:Y:S01]  /*496f0*/  UMOV UR55, 0x8108490 ;  /* 0x0810849000377882 */ /* 0x000fe20000000000 */
[----:B0-----:R-:W-:Y:S01]  /*49700*/  UIADD3 UR76, UPT, UPT, UR5, 0x80, URZ ;  /* 0x00000080054c7890 */ /* 0x001fe2000fffe0ff */
[----:B------:R0:W-:Y:S01]  /*49710*/  UTCQMMA gdesc[UR28], gdesc[UR12], tmem[UR11], tmem[UR52], idesc[UR53], UPT ;  /* 0x00ff340c1c0075ea */ /* 0x0001e2000b80030b */
[----:B------:R-:W-:Y:S01]  /*49720*/  UMOV UR56, 0x0 ;  /* 0x0000000000387882 */ /* 0x000fe20000000000 */
[----:B------:R-:W-:Y:S01]  /*49730*/  UMOV UR57, 0x8108490 ;  /* 0x0810849000397882 */ /* 0x000fe20000000000 */
[----:B------:R-:W-:Y:S01]  /*49740*/  UIADD3 UR77, UPT, UPT, UR5, 0xc0, URZ ;  /* 0x000000c0054d7890 */ /* 0x000fe2000fffe0ff */
[----:B------:R1:W-:Y:S01]  /*49750*/  UTCQMMA gdesc[UR30], gdesc[UR18], tmem[UR70], tmem[UR54], idesc[UR55], UPT ;  /* 0x00ff36121e0075ea */ /* 0x0003e2000b800346 */
[----:B------:R-:W-:Y:S01]  /*49760*/  UMOV UR58, 0x0 ;  /* 0x00000000003a7882 */ /* 0x000fe20000000000 */
[----:B------:R-:W-:Y:S01]  /*49770*/  UMOV UR59, 0x8108490 ;  /* 0x08108490003b7882 */ /* 0x000fe20000000000 */
[----:B------:R2:W-:Y:S01]  /*49780*/  UTCQMMA gdesc[UR32], gdesc[UR22], tmem[UR71], tmem[UR56], idesc[UR57], UPT ;  /* 0x00ff3816200075ea */ /* 0x0005e2000b800347 */
[----:B------:R-:W-:Y:S01]  /*49790*/  UMOV UR60, 0x0 ;  /* 0x00000000003c7882 */ /* 0x000fe20000000000 */
[----:B------:R-:W-:Y:S01]  /*497a0*/  UMOV UR61, 0x8108490 ;  /* 0x08108490003d7882 */ /* 0x000fe20000000000 */
[----:B0-----:R-:W-:Y:S01]  /*497b0*/  UIADD3 UR11, UPT, UPT, UR5, 0xc0, URZ ;  /* 0x000000c0050b7890 */ /* 0x001fe2000fffe0ff */
[----:B------:R0:W-:Y:S01]  /*497c0*/  UTCQMMA gdesc[UR34], gdesc[UR26], tmem[UR72], tmem[UR58], idesc[UR59], UPT ;  /* 0x00ff3a1a220075ea */ /* 0x0001e2000b800348 */
[----:B------:R-:W-:Y:S01]  /*497d0*/  UMOV UR64, 0x0 ;  /* 0x0000000000407882 */ /* 0x000fe20000000000 */
[----:B------:R-:W-:Y:S01]  /*497e0*/  UMOV UR65, 0x8108490 ;  /* 0x0810849000417882 */ /* 0x000fe20000000000 */
[----:B-1----:R-:W-:Y:S01]  /*497f0*/  UIADD3 UR70, UPT, UPT, UR5, 0xc0, URZ ;  /* 0x000000c005467890 */ /* 0x002fe2000fffe0ff */
[----:B------:R1:W-:Y:S01]  /*49800*/  UTCQMMA gdesc[UR36], gdesc[UR12], tmem[UR73], tmem[UR60], idesc[UR61], UPT ;  /* 0x00ff3c0c240075ea */ /* 0x0003e2000b800349 */
[----:B------:R1:W-:Y:S01]  /*49810*/  UTCQMMA gdesc[UR38], gdesc[UR18], tmem[UR74], tmem[UR62], idesc[UR63], UPT ;  /* 0x00ff3e12260075ea */ /* 0x0003e2000b80034a */
[----:B--2---:R-:W-:Y:S01]  /*49820*/  UIADD3 UR71, UPT, UPT, UR5, 0xc0, URZ ;  /* 0x000000c005477890 */ /* 0x004fe2000fffe0ff */
[----:B------:R1:W-:Y:S01]  /*49830*/  UTCQMMA gdesc[UR40], gdesc[UR22], tmem[UR75], tmem[UR64], idesc[UR65], UPT ;  /* 0x00ff4016280075ea */ /* 0x0003e2000b80034b */
[----:B------:R1:W-:Y:S01]  /*49840*/  UTCQMMA gdesc[UR42], gdesc[UR26], tmem[UR76], tmem[UR66], idesc[UR67], UPT ;  /* 0x00ff421a2a0075ea */ /* 0x0003e2000b80034c */
[----:B------:R1:W-:Y:S01]  /*49850*/  UTCQMMA gdesc[UR44], gdesc[UR12], tmem[UR77], tmem[UR68], idesc[UR69], UPT ;  /* 0x00ff440c2c0075ea */ /* 0x0003e2000b80034d */
[----:B0-----:R-:W-:Y:S01]  /*49860*/  UMOV UR58, UR6 ;  /* 0x00000006003a7c82 */ /* 0x001fe20008000000 */
[----:B------:R-:W-:Y:S01]  /*49870*/  UMOV UR59, URZ ;  /* 0x000000ff003b7c82 */ /* 0x000fe20008000000 */
[----:B------:R1:W-:Y:S01]  /*49880*/  UTCQMMA gdesc[UR46], gdesc[UR18], tmem[UR11], tmem[UR52], idesc[UR53], UPT ;  /* 0x00ff34122e0075ea */ /* 0x0003e2000b80030b */
[----:B------:R-:W-:Y:S01]  /*49890*/  UMOV UR58, UR58 ;  /* 0x0000003a003a7c82 */ /* 0x000fe20008000000 */
[----:B------:R1:W-:Y:S01]  /*498a0*/  UTCQMMA gdesc[UR48], gdesc[UR22], tmem[UR70], tmem[UR54], idesc[UR55], UPT ;  /* 0x00ff3616300075ea */ /* 0x0003e2000b800346 */
[----:B------:R1:W-:Y:S01]  /*498b0*/  UTCQMMA gdesc[UR50], gdesc[UR26], tmem[UR71], tmem[UR56], idesc[UR57], UPT ;  /* 0x00ff381a320075ea */ /* 0x0003e2000b800347 */
[----:B------:R1:W-:Y:S01]  /*498c0*/  UTCBAR [UR58], URZ ;  /* 0x000000ff3a0073e9 */ /* 0x0003e200080000ff */
[----:B------:R-:W-:Y:S01]  /*498d0*/  NOP ;  /* 0x0000000000007918 */ /* 0x000fe20000000000 */
.L_x_9:
[----:B------:R-:W2:Y:S04]  /*498e0*/  LDL R20, [R1+0x18e4] ;  /* 0x0018e40001147983 */ /* 0x000ea80000100800 */
[----:B------:R-:W2:Y:S01]  /*498f0*/  LDL.LU R19, [R1+0x18d0] ;  /* 0x0018d00001137983 */ /* 0x000ea20000300800 */
[----:B------:R-:W-:-:S04]  /*49900*/  UIADD3 UR9, UPT, UPT, UR9, 0x1, URZ ;  /* 0x0000000109097890 */ /* 0x000fc8000fffe0ff */
[----:B------:R-:W-:-:S04]  /*49910*/  UISETP.GT.AND UP1, UPT, UR9, 0x1, UPT ;  /* 0x000000010900788c */ /* 0x000fc8000bf24270 */
[----:B-1----:R-:W-:Y:S02]  /*49920*/  USEL UR11, URZ, 0x1, !UP1 ;  /* 0x00000001ff0b7887 */ /* 0x002fe4000c800000 */
[----:B------:R-:W-:Y:S02]  /*49930*/  USEL UR9, UR9, URZ, !UP1 ;  /* 0x000000ff09097287 */ /* 0x000fe4000c800000 */
[----:B------:R-:W-:Y:S01]  /*49940*/  ULOP3.LUT UR11, UR8, UR11, URZ, 0x3c, !UPT ;  /* 0x0000000b080b7292 */ /* 0x000fe2000f8e3cff */
[----:B--2---:R-:W-:Y:S02]  /*49950*/  ISETP.NE.U32.AND P1, PT, R19, R20, PT ;  /* 0x000000141300720c */ /* 0x004fe40003f25070 */
[----:B------:R-:W2:Y:S01]  /*49960*/  LDL.LU R19, [R1+0x18dc] ;  /* 0x0018dc0001137983 */ /* 0x000ea20000300800 */
[----:B------:R-:W-:-:S03]  /*49970*/  IMAD.U32 R20, RZ, RZ, UR8 ;  /* 0x00000008ff147e24 */ /* 0x000fc6000f8e00ff */
[----:B--2---:R0:W-:Y:S07]  /*49980*/  STL [R1+0x18d0], R19 ;  /* 0x0018d01301007387 */ /* 0x0041ee0000100800 */
[----:B------:R-:W-:Y:S05]  /*49990*/  @P1 BRA `(.L_x_10) ;  /* 0xfffffd9800e81947 */ /* 0x000fea000383ffff */
.L_x_7:
[----:B0-----:R-:W0:Y:S01]  /*499a0*/  LDC R19, c[0x0][0x3a0] ;  /* 0x0000e800ff137b82 */ /* 0x001e220000000800 */
[----:B------:R-:W1:Y:S07]  /*499b0*/  LDCU.64 UR30, c[0x0][0x398] ;  /* 0x00007300ff1e77ac */ /* 0x000e6e0008000a00 */
[----:B-----5:R-:W2:Y:S01]  /*499c0*/  LDC R4, c[0x0][0x3b4] ;  /* 0x0000ed00ff047b82 */ /* 0x020ea20000000800 */
[----:B0-----:R-:W-:-:S05]  /*499d0*/  VIADD R19, R19, 0x7f ;  /* 0x0000007f13137836 */ /* 0x001fca0000000000 */
[----:B------:R-:W-:-:S13]  /*499e0*/  ISETP.GE.AND P0, PT, R19, 0x80, PT ;  /* 0x000000801300780c */ /* 0x000fda0003f06270 */
[----:B-12---:R-:W-:Y:S05]  /*499f0*/  @!P0 BRA `(.L_x_11) ;  /* 0x0000000000108947 */ /* 0x006fea0003800000 */
[----:B------:R-:W-:-:S06]  /*49a00*/  USHF.L.U32 UR8, UR8, 0x1f, URZ ;  /* 0x0000001f08087899 */ /* 0x000fcc00080006ff */
[----:B------:R-:W-:-:S04]  /*49a10*/  IMAD.U32 R0, RZ, RZ, UR8 ;  /* 0x00000008ff007e24 */ /* 0x000fc8000f8e00ff */
[----:B------:R-:W0:Y:S02]  /*49a20*/  SYNCS.PHASECHK.TRANS64.TRYWAIT P0, [UR6], R0 ;  /* 0x00000000ff0075a7 */ /* 0x000e240008001106 */
[----:B0-----:R-:W-:Y:S05]  /*49a30*/  @!P0 BRA `(.L_x_12) ;  /* 0x0000009800148947 */ /* 0x001fea0003800000 */
.L_x_11:
[----:B------:R-:W2:Y:S01]  /*49a40*/  LDL R3, [R1+0x53c] ;  /* 0x00053c0001037983 */ /* 0x000ea20000100800 */
[----:B------:R-:W0:Y:S01]  /*49a50*/  LDCU.128 UR16, c[0x0][0x390] ;  /* 0x00007200ff1077ac */ /* 0x000e220008000c00 */
[C---:B------:R-:W-:Y:S01]  /*49a60*/  VIADD R2, R88.reuse, 0x3f ;  /* 0x0000003f58027836 */ /* 0x040fe20000000000 */
[----:B------:R-:W-:Y:S01]  /*49a70*/  BAR.SYNC.DEFER_BLOCKING 0x0 ;  /* 0x0000000000007b1d */ /* 0x000fe20000010000 */
[----:B------:R-:W-:-:S03]  /*49a80*/  VIADD R0, R88, 0x1 ;  /* 0x0000000158007836 */ /* 0x000fc60000000000 */
[----:B------:R-:W-:Y:S01]  /*49a90*/  ISETP.GE.AND P1, PT, R2, UR31, PT ;  /* 0x0000001f02007c0c */ /* 0x000fe2000bf26270 */
[C---:B------:R-:W-:Y:S01]  /*49aa0*/  VIADD R2, R88.reuse, 0x2 ;  /* 0x0000000258027836 */ /* 0x040fe20000000000 */
[----:B------:R-:W1:Y:S01]  /*49ab0*/  LDCU UR6, c[0x0][0x39c] ;  /* 0x00007380ff0677ac */ /* 0x000e620008000800 */
[----:B------:R-:W3:Y:S01]  /*49ac0*/  LDCU UR10, c[0x0][0x39c] ;  /* 0x00007380ff0a77ac */ /* 0x000ee20008000800 */
[----:B------:R-:W4:Y:S01]  /*49ad0*/  LDCU UR28, c[0x0][0x3b8] ;  /* 0x00007700ff1c77ac */ /* 0x000f220008000800 */
[----:B0-----:R-:W-:Y:S01]  /*49ae0*/  ISETP.GE.AND P4, PT, R88, UR19, PT ;  /* 0x0000001358007c0c */ /* 0x001fe2000bf86270 */
[----:B------:R-:W0:Y:S01]  /*49af0*/  LDCU.64 UR32, c[0x0][0x398] ;  /* 0x00007300ff2077ac */ /* 0x000e220008000a00 */
[----:B------:R-:W5:Y:S01]  /*49b00*/  LDCU.64 UR8, c[0x0][0x398] ;  /* 0x00007300ff0877ac */ /* 0x000f620008000a00 */
[----:B------:R-:W0:Y:S02]  /*49b10*/  @!P5 SYNCS.CCTL.IV [UR4+0x24000] ;  /* 0x02400000ff00d9b1 */ /* 0x000e240008000004 */
[----:B0-----:R-:W-:Y:S01]  /*49b20*/  BAR.SYNC.DEFER_BLOCKING 0x0 ;  /* 0x0000000000007b1d */ /* 0x001fe20000010000 */
[----:B-1----:R-:W-:-:S02]  /*49b30*/  ISETP.GE.AND P0, PT, R0, UR6, PT ;  /* 0x0000000600007c0c */ /* 0x002fc4000bf06270 */
[----:B---3--:R-:W-:-:S03]  /*49b40*/  ISETP.GE.AND P2, PT, R2, UR10, PT ;  /* 0x0000000a02007c0c */ /* 0x008fc6000bf46270 */
[----:B------:R-:W0:Y:S01]  /*49b50*/  LDCU.64 UR10, c[0x0][0x398] ;  /* 0x00007300ff0a77ac */ /* 0x000e220008000a00 */
[C---:B----4-:R-:W-:Y:S01]  /*49b60*/  IMAD R83, R88.reuse, UR28, RZ ;  /* 0x0000001c58537c24 */ /* 0x050fe2000f8e02ff */
[----:B------:R-:W1:Y:S01]  /*49b70*/  LDTM.x64 R8, tmem[UR7] ;  /* 0x00000007000879ee */ /* 0x000e620008340000 */
[----:B------:R-:W3:Y:S03]  /*49b80*/  LDCU.64 UR26, c[0x0][0x398] ;  /* 0x00007300ff1a77ac */ /* 0x000ee60008000a00 */
[----:B------:R-:W-:Y:S01]  /*49b90*/  SHF.R.S32.HI R73, RZ, 0x1f, R83 ;  /* 0x0000001fff497819 */ /* 0x000fe20000011453 */
[----:B------:R-:W4:Y:S01]  /*49ba0*/  LDCU.64 UR24, c[0x0][0x398] ;  /* 0x00007300ff1877ac */ /* 0x000f220008000a00 */
[----:B------:R-:W0:Y:S01]  /*49bb0*/  LDCU UR12, c[0x0][0x39c] ;  /* 0x00007380ff0c77ac */ /* 0x000e220008000800 */
[----:B------:R-:W0:Y:S01]  /*49bc0*/  LDCU.64 UR22, c[0x0][0x398] ;  /* 0x00007300ff1677ac */ /* 0x000e220008000a00 */
[----:B------:R-:W0:Y:S01]  /*49bd0*/  @!P5 SYNCS.CCTL.IV [UR4+0x24008] ;  /* 0x02400800ff00d9b1 */ /* 0x000e220008000004 */
[----:B------:R-:W-:Y:S01]  /*49be0*/  VIADD R82, R88, 0x3 ;  /* 0x0000000358527836 */ /* 0x000fe20000000000 */
[----:B------:R-:W0:Y:S01]  /*49bf0*/  LDCU.64 UR20, c[0x0][0x398] ;  /* 0x00007300ff1477ac */ /* 0x000e220008000a00 */
[----:B------:R-:W0:Y:S01]  /*49c00*/  LDCU UR4, c[0x0][0x39c] ;  /* 0x00007380ff0477ac */ /* 0x000e220008000800 */
[----:B-1----:R-:W-:Y:S01]  /*49c10*/  STL.64 [R1+0x210], R12 ;  /* 0x0002100c01007387 */ /* 0x002fe20000100a00 */
[----:B------:R-:W-:-:S02]  /*49c20*/  IMAD.MOV.U32 R6, RZ, RZ, R8 ;  /* 0x000000ffff067224 */ /* 0x000fc400078e0008 */
[----:B------:R-:W-:Y:S01]  /*49c30*/  IMAD.MOV.U32 R5, RZ, RZ, R9 ;  /* 0x000000ffff057224 */ /* 0x000fe200078e0009 */
[----:B------:R-:W-:Y:S01]  /*49c40*/  STL.64 [R1+0x218], R14 ;  /* 0x0002180e01007387 */ /* 0x000fe20000100a00 */
[----:B------:R-:W-:Y:S02]  /*49c50*/  IMAD.MOV.U32 R75, RZ, RZ, R11 ;  /* 0x000000ffff4b7224 */ /* 0x000fe400078e000b */
[----:B------:R-:W-:Y:S01]  /*49c60*/  IMAD.MOV.U32 R74, RZ, RZ, R10 ;  /* 0x000000ffff4a7224 */ /* 0x000fe200078e000a */
[----:B------:R-:W-:Y:S01]  /*49c70*/  STL.64 [R1+0x220], R16 ;  /* 0x0002201001007387 */ /* 0x000fe20000100a00 */
[----:B------:R-:W-:-:S03]  /*49c80*/  F2FP.SATFINITE.E5M2.F32.PACK_AB_MERGE_C R84, R5, R6, RZ ;  /* 0x000000060554723e */ /* 0x000fc600048060ff */
[----:B------:R-:W-:Y:S04]  /*49c90*/  STL.64 [R1+0x228], R18 ;  /* 0x0002281201007387 */ /* 0x000fe80000100a00 */
        /* <DEDUP_REMOVED lines=25> */
[----:B------:R1:W-:Y:S01]  /*49e30*/  STL.64 [R1+0x2f8], R70 ;  /* 0x0002f84601007387 */ /* 0x0003e20000100a00 */
[C---:B--2---:R-:W-:Y:S01]  /*49e40*/  IMAD R72, R3.reuse, R4, RZ ;  /* 0x0000000403487224 */ /* 0x044fe200078e02ff */
[----:B------:R-:W-:Y:S01]  /*49e50*/  ISETP.GE.AND P3, PT, R3, UR18, PT ;  /* 0x0000001203007c0c */ /* 0x000fe2000bf66270 */
[----:B------:R-:W2:Y:S02]  /*49e60*/  LDCU.64 UR18, c[0x0][0x398] ;  /* 0x00007300ff1277ac */ /* 0x000ea40008000a00 */
[----:B-1----:R-:W-:Y:S01]  /*49e70*/  IMAD R71, R4, 0x80, R72 ;  /* 0x0000008004477824 */ /* 0x002fe200078e0248 */
[----:B------:R-:W-:-:S02]  /*49e80*/  IADD3 R0, P6, PT, R72, UR16, RZ ;  /* 0x0000001048007c10 */ /* 0x000fc4000ffde0ff */
[----:B------:R-:W-:Y:S01]  /*49e90*/  ISETP.LT.AND P3, PT, R88, UR33, !P3 ;  /* 0x0000002158007c0c */ /* 0x000fe2000df61270 */
[----:B------:R-:W-:Y:S01]  /*49ea0*/  IMAD R3, R4, 0x80, R71 ;  /* 0x0000008004037824 */ /* 0x000fe200078e0247 */
[----:B------:R-:W-:Y:S02]  /*49eb0*/  LEA.HI.X.SX32 R72, R72, UR17, 0x1, P6 ;  /* 0x0000001148487c11 */ /* 0x000fe4000b0f0eff */
[C---:B------:R-:W-:Y:S01]  /*49ec0*/  IADD3 R2, P6, PT, R71.reuse, UR16, RZ ;  /* 0x0000001047027c10 */ /* 0x040fe2000ffde0ff */
[----:B------:R-:W-:Y:S02]  /*49ed0*/  IMAD R69, R4, 0x80, R3 ;  /* 0x0000008004457824 */ /* 0x000fe400078e0203 */
[----:B------:R-:W1:Y:S01]  /*49ee0*/  LDTM.x64 R4, tmem[UR7+0x40] ;  /* 0x00004007000479ee */ /* 0x000e620008340000 */
[----:B------:R-:W-:Y:S02]  /*49ef0*/  LEA.HI.X.SX32 R71, R71, UR17, 0x1, P6 ;  /* 0x0000001147477c11 */ /* 0x000fe4000b0f0eff */
[----:B------:R-:W-:-:S02]  /*49f00*/  IADD3 R68, P6, PT, R3, UR16, RZ ;  /* 0x0000001003447c10 */ /* 0x000fc4000ffde0ff */
[----:B------:R-:W-:Y:S01]  /*49f10*/  IADD3 R70, P5, PT, R69, UR16, RZ ;  /* 0x0000001045467c10 */ /* 0x000fe2000ffbe0ff */
[----:B-1----:R-:W-:Y:S01]  /*49f20*/  STL.64 [R1+0x110], R8 ;  /* 0x0001100801007387 */ /* 0x002fe20000100a00 */
[----:B------:R-:W-:Y:S02]  /*49f30*/  IMAD.MOV.U32 R93, RZ, RZ, R4 ;  /* 0x000000ffff5d7224 */ /* 0x000fe400078e0004 */
[----:B------:R-:W-:Y:S01]  /*49f40*/  IMAD.MOV.U32 R92, RZ, RZ, R5 ;  /* 0x000000ffff5c7224 */ /* 0x000fe200078e0005 */
[----:B------:R-:W-:Y:S01]  /*49f50*/  STL.64 [R1+0x118], R10 ;  /* 0x0001180a01007387 */ /* 0x000fe20000100a00 */
[----:B------:R-:W-:Y:S02]  /*49f60*/  IMAD.MOV.U32 R91, RZ, RZ, R6 ;  /* 0x000000ffff5b7224 */ /* 0x000fe400078e0006 */
[----:B------:R-:W-:Y:S01]  /*49f70*/  IMAD.MOV.U32 R89, RZ, RZ, R7 ;  /* 0x000000ffff597224 */ /* 0x000fe200078e0007 */
        /* <DEDUP_REMOVED lines=27> */
[----:B------:R1:W-:Y:S02]  /*4a130*/  STL.64 [R1+0x1f8], R66 ;  /* 0x0001f84201007387 */ /* 0x0003e40000100a00 */
[----:B-1----:R-:W1:Y:S02]  /*4a140*/  LDTM.x64 R4, tmem[UR7+0x80] ;  /* 0x00008007000479ee */ /* 0x002e640008340000 */
[----:B-1----:R-:W-:Y:S01]  /*4a150*/  STL.64 [R1+0x10], R8 ;  /* 0x0000100801007387 */ /* 0x002fe20000100a00 */
[----:B------:R-:W-:-:S02]  /*4a160*/  IMAD.MOV.U32 R86, RZ, RZ, R4 ;  /* 0x000000ffff567224 */ /* 0x000fc400078e0004 */
        /* <DEDUP_REMOVED lines=32> */
[----:B-1----:R-:W1:Y:S01]  /*4a370*/  LDTM.x64 R4, tmem[UR7+0xc0] ;  /* 0x0000c007000479ee */ /* 0x002e620008340000 */
[----:B------:R-:W-:Y:S01]  /*4a380*/  LEA.HI.X.SX32 R3, R3, UR17, 0x1, P6 ;  /* 0x0000001103037c11 */ /* 0x000fe2000b0f0eff */
[----:B------:R-:W0:Y:S01]  /*4a390*/  LDCU.64 UR6, c[0x0][0x398] ;  /* 0x00007300ff0677ac */ /* 0x000e220008000a00 */
[----:B------:R-:W-:Y:S01]  /*4a3a0*/  LEA.HI.X.SX32 R69, R69, UR17, 0x1, P5 ;  /* 0x0000001145457c11 */ /* 0x000fe2000a8f0eff */
[----:B------:R-:W-:Y:S01]  /*4a3b0*/  NOP ;  /* 0x0000000000007918 */ /* 0x000fe20000000000 */
[----:B-1----:R1:W-:Y:S01]  /*4a3c0*/  STL.64 [R1+0x19d0], R8 ;  /* 0x0019d00801007387 */ /* 0x0023e20000100a00 */
[C---:B------:R-:W-:Y:S01]  /*4a3d0*/  IADD3 R78, P6, PT, R83.reuse, R0, RZ ;  /* 0x00000000534e7210 */ /* 0x040fe20007fde0ff */
[----:B------:R-:W0:Y:S02]  /*4a3e0*/  LDCU.64 UR16, c[0x0][0x398] ;  /* 0x00007300ff1077ac */ /* 0x000e240008000a00 */
[----:B------:R-:W-:Y:S04]  /*4a3f0*/  STL.64 [R1+0x19c8], R10 ;  /* 0x0019c80a01007387 */ /* 0x000fe80000100a00 */
[----:B------:R-:W-:Y:S04]  /*4a400*/  STL.64 [R1+0x19c0], R12 ;  /* 0x0019c00c01007387 */ /* 0x000fe80000100a00 */
[----:B------:R-:W-:Y:S01]  /*4a410*/  STL.64 [R1+0x19b8], R14 ;  /* 0x0019b80e01007387 */ /* 0x000fe20000100a00 */
[----:B-1----:R-:W-:Y:S01]  /*4a420*/  IMAD.MOV.U32 R8, RZ, RZ, R74 ;  /* 0x000000ffff087224 */ /* 0x002fe200078e004a */
[----:B------:R-:W-:Y:S01]  /*4a430*/  IADD3 R76, P5, PT, R83, R2, RZ ;  /* 0x00000002534c7210 */ /* 0x000fe20007fbe0ff */
        /* <DEDUP_REMOVED lines=24> */
[----:B------:R1:W-:Y:S04]  /*4a5c0*/  STL [R1+0x18f8], R63 ;  /* 0x0018f83f01007387 */ /* 0x0003e80000100800 */
[----:B-1----:R-:W2:Y:S04]  /*4a5d0*/  LDL R63, [R1+0x6d0] ;  /* 0x0006d000013f7983 */ /* 0x002ea80000100800 */
[----:B------:R-:W-:Y:S04]  /*4a5e0*/  STL [R1+0x18f4], R64 ;  /* 0x0018f44001007387 */ /* 0x000fe80000100800 */
[----:B------:R1:W-:Y:S04]  /*4a5f0*/  STL [R1+0x18f0], R65 ;  /* 0x0018f04101007387 */ /* 0x0003e80000100800 */
[----:B-1----:R-:W3:Y:S04]  /*4a600*/  LDL R65, [R1+0x6cc] ;  /* 0x0006cc0001417983 */ /* 0x002ee80000100800 */
[----:B------:R1:W-:Y:S04]  /*4a610*/  STL [R1+0x18ec], R66 ;  /* 0x0018ec4201007387 */ /* 0x0003e80000100800 */
[----:B-1----:R-:W3:Y:S04]  /*4a620*/  LDL.LU R66, [R1+0x53c] ;  /* 0x00053c0001427983 */ /* 0x002ee80000300800 */
[----:B------:R1:W-:Y:S04]  /*4a630*/  STL [R1+0x18e8], R67 ;  /* 0x0018e84301007387 */ /* 0x0003e80000100800 */
[----:B-1----:R-:W5:Y:S01]  /*4a640*/  LDL.LU R67, [R1+0x6d4] ;  /* 0x0006d40001437983 */ /* 0x002f620000300800 */
[----:B------:R-:W-:Y:S01]  /*4a650*/  IMAD.X R79, R73, 0x1, R72, P6 ;  /* 0x00000001494f7824 */ /* 0x000fe200030e0648 */
[----:B------:R-:W-:Y:S01]  /*4a660*/  IADD3 R74, P6, PT, R83, R68, RZ ;  /* 0x00000044534a7210 */ /* 0x000fe20007fde0ff */
[----:B------:R-:W-:Y:S01]  /*4a670*/  IMAD.X R77, R73, 0x1, R71, P5 ;  /* 0x00000001494d7824 */ /* 0x000fe200028e0647 */
[----:B------:R-:W-:-:S02]  /*4a680*/  F2FP.SATFINITE.E5M2.F32.PACK_AB_MERGE_C R64, R9, R8, RZ ;  /* 0x000000080940723e */ /* 0x000fc400048060ff */
[----:B------:R1:W-:Y:S01]  /*4a690*/  @P3 STG.E.U8 desc[UR14][R78.64], R84 ;  /* 0x000000544e003986 */ /* 0x0003e2000c10110e */
[----:B------:R-:W-:Y:S01]  /*4a6a0*/  IMAD.X R75, R73, 0x1, R3, P6 ;  /* 0x00000001494b7824 */ /* 0x000fe200030e0603 */
[C---:B------:R-:W-:Y:S01]  /*4a6b0*/  IADD3 R80, P6, PT, R83.reuse, R70, RZ ;  /* 0x0000004653507210 */ /* 0x040fe20007fde0ff */
[----:B------:R-:W-:Y:S01]  /*4a6c0*/  VIADD R83, R83, UR28 ;  /* 0x0000001c53537c36 */ /* 0x000fe20008000000 */
[----:B0-----:R-:W-:Y:S01]  /*4a6d0*/  ISETP.GE.AND P3, PT, R82, UR12, PT ;  /* 0x0000000c52007c0c */ /* 0x001fe2000bf66270 */
[----:B------:R-:W0:Y:S01]  /*4a6e0*/  LDCU.64 UR12, c[0x0][0x398] ;  /* 0x00007300ff0c77ac */ /* 0x000e220008000a00 */
[----:B------:R-:W-:Y:S01]  /*4a6f0*/  F2FP.SATFINITE.E5M2.F32.PACK_AB_MERGE_C R89, R89, R91, RZ ;  /* 0x0000005b5959723e */ /* 0x000fe200048060ff */
[----:B------:R-:W-:Y:S01]  /*4a700*/  IMAD.X R81, R73, 0x1, R69, P6 ;  /* 0x0000000149517824 */ /* 0x000fe200030e0645 */
[----:B------:R-:W-:Y:S02]  /*4a710*/  F2FP.SATFINITE.E5M2.F32.PACK_AB_MERGE_C R73, R92, R93, RZ ;  /* 0x0000005d5c49723e */ /* 0x000fe400048060ff */
[----:B-1----:R-:W-:-:S02]  /*4a720*/  F2FP.SATFINITE.E5M2.F32.PACK_AB_MERGE_C R78, R85, R86, RZ ;  /* 0x00000056554e723e */ /* 0x002fc400048060ff */
[----:B------:R-:W-:Y:S02]  /*4a730*/  F2FP.SATFINITE.E5M2.F32.PACK_AB_MERGE_C R86, R5, R4, RZ ;  /* 0x000000040556723e */ /* 0x000fe400048060ff */
[----:B------:R-:W-:Y:S02]  /*4a740*/  SHF.R.S32.HI R85, RZ, 0x1f, R83 ;  /* 0x0000001fff557819 */ /* 0x000fe40000011453 */
[----:B------:R-:W-:Y:S02]  /*4a750*/  PRMT R79, R84, 0x9910, RZ ;  /* 0x00009910544f7816 */ /* 0x000fe400000000ff */
[----:B--2---:R-:W-:Y:S01]  /*4a760*/  ISETP.LT.AND P6, PT, R63, UR10, !P4 ;  /* 0x0000000a3f007c0c */ /* 0x004fe2000e7c1270 */
[----:B------:R-:W1:Y:S01]  /*4a770*/  LDCU UR10, c[0x0][0x398] ;  /* 0x00007300ff0a77ac */ /* 0x000e620008000800 */
[----:B-----5:R-:W-:Y:S01]  /*4a780*/  ISETP.LT.AND P5, PT, R67, UR8, !P4 ;  /* 0x0000000843007c0c */ /* 0x020fe2000e7a1270 */
[----:B------:R-:W2:Y:S01]  /*4a790*/  LDCU UR8, c[0x0][0x398] ;  /* 0x00007300ff0877ac */ /* 0x000ea20008000800 */
[----:B---3--:R-:W-:Y:S01]  /*4a7a0*/  ISETP.LT.AND P4, PT, R65, UR6, !P4 ;  /* 0x0000000641007c0c */ /* 0x008fe2000e781270 */
[----:B------:R-:W3:Y:S10]  /*4a7b0*/  LDCU UR6, c[0x0][0x39c] ;  /* 0x00007380ff0677ac */ /* 0x000ef40008000800 */
[----:B------:R5:W-:Y:S04]  /*4a7c0*/  @P5 STG.E.U8 desc[UR14][R76.64], R73 ;  /* 0x000000494c005986 */ /* 0x000be8000c10110e */
[----:B------:R0:W-:Y:S04]  /*4a7d0*/  @P6 STG.E.U8 desc[UR14][R74.64], R78 ;  /* 0x0000004e4a006986 */ /* 0x0001e8000c10110e */
[----:B------:R1:W-:Y:S01]  /*4a7e0*/  @P4 STG.E.U8 desc[UR14][R80.64], R86 ;  /* 0x0000005650004986 */ /* 0x0003e2000c10110e */
[----:B------:R-:W-:Y:S01]  /*4a7f0*/  ISETP.LT.AND P4, PT, R66, UR16, !P0 ;  /* 0x0000001042007c0c */ /* 0x000fe2000c781270 */
[----:B------:R-:W2:Y:S01]  /*4a800*/  LDCU UR16, c[0x0][0x398] ;  /* 0x00007300ff1077ac */ /* 0x000ea20008000800 */
[----:B-----5:R-:W-:-:S02]  /*4a810*/  IADD3 R76, P5, PT, R83, R0, RZ ;  /* 0x00000000534c7210 */ /* 0x020fc40007fbe0ff */
[----:B0-----:R-:W-:-:S03]  /*4a820*/  IADD3 R74, P6, PT, R83, R2, RZ ;  /* 0x00000002534a7210 */ /* 0x001fc60007fde0ff */
[----:B------:R-:W-:Y:S01]  /*4a830*/  IMAD.X R77, R85, 0x1, R72, P5 ;  /* 0x00000001554d7824 */ /* 0x000fe200028e0648 */
[----:B------:R-:W-:Y:S02]  /*4a840*/  IADD3 R4, P5, PT, R83, R68, RZ ;  /* 0x0000004453047210 */ /* 0x000fe40007fbe0ff */
[----:B-1----:R-:W-:Y:S01]  /*4a850*/  PRMT R80, R73, 0x9910, RZ ;  /* 0x0000991049507816 */ /* 0x002fe200000000ff */
[C---:B------:R-:W-:Y:S01]  /*4a860*/  IMAD.X R75, R85.reuse, 0x1, R71, P6 ;  /* 0x00000001554b7824 */ /* 0x040fe200030e0647 */
[----:B------:R-:W-:Y:S01]  /*4a870*/  SHF.R.S32.HI R73, RZ, 0x8, R79 ;  /* 0x00000008ff497819 */ /* 0x000fe2000001144f */
[----:B------:R-:W-:Y:S01]  /*4a880*/  IMAD.X R5, R85, 0x1, R3, P5 ;  /* 0x0000000155057824 */ /* 0x000fe200028e0603 */
[----:B------:R-:W-:Y:S01]  /*4a890*/  ISETP.LT.AND P5, PT, R67, UR26, !P0 ;  /* 0x0000001a43007c0c */ /* 0x000fe2000c7a1270 */
[----:B------:R-:W-:Y:S01]  /*4a8a0*/  IMAD.MOV.U32 R79, RZ, RZ, R80 ;  /* 0x000000ffff4f7224 */ /* 0x000fe200078e0050 */
[----:B------:R-:W-:Y:S01]  /*4a8b0*/  PRMT R80, R78, 0x9910, RZ ;  /* 0x000099104e507816 */ /* 0x000fe200000000ff */
[----:B------:R0:W-:Y:S01]  /*4a8c0*/  @P4 STG.E.U8 desc[UR14][R76.64], R73 ;  /* 0x000000494c004986 */ /* 0x0001e2000c10110e */
[----:B----4-:R-:W-:-:S02]  /*4a8d0*/  ISETP.LT.AND P6, PT, R63, UR24, !P0 ;  /* 0x000000183f007c0c */ /* 0x010fc4000c7c1270 */
[----:B------:R-:W-:Y:S01]  /*4a8e0*/  SHF.R.S32.HI R78, RZ, 0x8, R79 ;  /* 0x00000008ff4e7819 */ /* 0x000fe2000001144f */
[----:B------:R-:W-:-:S06]  /*4a8f0*/  IMAD.MOV.U32 R79, RZ, RZ, R80 ;  /* 0x000000ffff4f7224 */ /* 0x000fcc00078e0050 */
[----:B------:R1:W-:Y:S01]  /*4a900*/  @P5 STG.E.U8 desc[UR14][R74.64], R78 ;  /* 0x0000004e4a005986 */ /* 0x0003e2000c10110e */
[----:B0-----:R-:W-:Y:S01]  /*4a910*/  SHF.R.S32.HI R76, RZ, 0x8, R79 ;  /* 0x00000008ff4c7819 */ /* 0x001fe2000001144f */
[----:B------:R-:W-:-:S04]  /*4a920*/  VIADD R73, R83, UR28 ;  /* 0x0000001c53497c36 */ /* 0x000fc80008000000 */
[----:B------:R0:W-:Y:S01]  /*4a930*/  @P6 STG.E.U8 desc[UR14][R4.64], R76 ;  /* 0x0000004c04006986 */ /* 0x0001e2000c10110e */
[----:B------:R-:W-:Y:S02]  /*4a940*/  SHF.R.S32.HI R84, RZ, 0x1f, R73 ;  /* 0x0000001fff547819 */ /* 0x000fe40000011449 */
[----:B-1----:R-:W-:-:S05]  /*4a950*/  IADD3 R78, P4, PT, R73, R0, RZ ;  /* 0x00000000494e7210 */ /* 0x002fca0007f9e0ff */
[----:B------:R-:W-:Y:S01]  /*4a960*/  IMAD.X R79, R84, 0x1, R72, P4 ;  /* 0x00000001544f7824 */ /* 0x000fe200020e0648 */
[C---:B------:R-:W-:Y:S01]  /*4a970*/  IADD3 R74, P4, PT, R73.reuse, R68, RZ ;  /* 0x00000044494a7210 */ /* 0x040fe20007f9e0ff */
[C---:B0-----:R-:W-:Y:S01]  /*4a980*/  VIADD R4, R73.reuse, UR28 ;  /* 0x0000001c49047c36 */ /* 0x041fe20008000000 */
[----:B------:R-:W-:-:S03]  /*4a990*/  IADD3 R76, P5, PT, R73, R2, RZ ;  /* 0x00000002494c7210 */ /* 0x000fc60007fbe0ff */
[C---:B------:R-:W-:Y:S01]  /*4a9a0*/  IMAD.X R75, R84.reuse, 0x1, R3, P4 ;  /* 0x00000001544b7824 */ /* 0x040fe200020e0603 */
[----:B------:R-:W-:Y:S01]  /*4a9b0*/  SHF.R.S32.HI R82, RZ, 0x1f, R4 ;  /* 0x0000001fff527819 */ /* 0x000fe20000011404 */
[--C-:B------:R-:W-:Y:S01]  /*4a9c0*/  IMAD.X R77, R84, 0x1, R71.reuse, P5 ;  /* 0x00000001544d7824 */ /* 0x100fe200028e0647 */
[C---:B------:R-:W-:Y:S01]  /*4a9d0*/  IADD3 R8, P5, PT, R4.reuse, R0, RZ ;  /* 0x0000000004087210 */ /* 0x040fe20007fbe0ff */
[C---:B------:R-:W-:Y:S01]  /*4a9e0*/  VIADD R5, R4.reuse, UR28 ;  /* 0x0000001c04057c36 */ /* 0x040fe20008000000 */
[----:B------:R-:W-:Y:S02]  /*4a9f0*/  IADD3 R10, P6, PT, R4, R2, RZ ;  /* 0x00000002040a7210 */ /* 0x000fe40007fde0ff */
[----:B------:R-:W-:Y:S01]  /*4aa00*/  ISETP.LT.AND P4, PT, R65, UR22, !P0 ;  /* 0x0000001641007c0c */ /* 0x000fe2000c781270 */
[C---:B------:R-:W-:Y:S01]  /*4aa10*/  IMAD.X R9, R82.reuse, 0x1, R72, P5 ;  /* 0x0000000152097824 */ /* 0x040fe200028e0648 */
[----:B------:R-:W-:Y:S01]  /*4aa20*/  IADD3 R80, P0, PT, R83, R70, RZ ;  /* 0x0000004653507210 */ /* 0x000fe20007f1e0ff */
[----:B------:R-:W-:-:S03]  /*4aa30*/  IMAD.X R11, R82, 0x1, R71, P6 ;  /* 0x00000001520b7824 */ /* 0x000fc600030e0647 */
[----:B------:R0:W-:Y:S01]  /*4aa40*/  STL.64 [R1+0x3c8], R8 ;  /* 0x0003c80801007387 */ /* 0x0001e20000100a00 */
[----:B------:R-:W-:-:S03]  /*4aa50*/  IMAD.X R81, R85, 0x1, R69, P0 ;  /* 0x0000000155517824 */ /* 0x000fc600000e0645 */
[----:B------:R1:W-:Y:S01]  /*4aa60*/  STL.64 [R1+0x3c0], R10 ;  /* 0x0003c00a01007387 */ /* 0x0003e20000100a00 */
[C---:B0-----:R-:W-:Y:S02]  /*4aa70*/  IADD3 R8, P5, PT, R4.reuse, R68, RZ ;  /* 0x0000004404087210 */ /* 0x041fe40007fbe0ff */
[----:B-1----:R-:W-:-:S03]  /*4aa80*/  IADD3 R10, P0, PT, R4, R70, RZ ;  /* 0x00000046040a7210 */ /* 0x002fc60007f1e0ff */
[C---:B------:R-:W-:Y:S01]  /*4aa90*/  IMAD.X R9, R82.reuse, 0x1, R3, P5 ;  /* 0x0000000152097824 */ /* 0x040fe200028e0603 */
[----:B------:R-:W-:Y:S01]  /*4aaa0*/  IADD3 R60, P5, PT, R73, R70, RZ ;  /* 0x00000046493c7210 */ /* 0x000fe20007fbe0ff */
[C---:B------:R-:W-:Y:S01]  /*4aab0*/  VIADD R4, R5.reuse, UR28 ;  /* 0x0000001c05047c36 */ /* 0x040fe20008000000 */
[----:B------:R-:W-:Y:S01]  /*4aac0*/  SHF.R.S32.HI R73, RZ, 0x1f, R5 ;  /* 0x0000001fff497819 */ /* 0x000fe20000011405 */
[--C-:B------:R-:W-:Y:S01]  /*4aad0*/  IMAD.X R11, R82, 0x1, R69.reuse, P0 ;  /* 0x00000001520b7824 */ /* 0x100fe200000e0645 */
[----:B------:R-:W-:Y:S01]  /*4aae0*/  STL.64 [R1+0x19d8], R8 ;  /* 0x0019d80801007387 */ /* 0x000fe20000100a00 */
[----:B------:R-:W-:Y:S01]  /*4aaf0*/  IMAD.X R61, R84, 0x1, R69, P5 ;  /* 0x00000001543d7824 */ /* 0x000fe200028e0645 */
[C---:B------:R-:W-:Y:S02]  /*4ab00*/  IADD3 R12, P5, PT, R5.reuse, R0, RZ ;  /* 0x00000000050c7210 */ /* 0x040fe40007fbe0ff */
[----:B------:R0:W-:Y:S01]  /*4ab10*/  STL.64 [R1+0x19e0], R10 ;  /* 0x0019e00a01007387 */ /* 0x0001e20000100a00 */
[----:B------:R-:W-:Y:S01]  /*4ab20*/  IADD3 R14, P0, PT, R5, R2, RZ ;  /* 0x00000002050e7210 */ /* 0x000fe20007f1e0ff */
[----:B------:R-:W-:Y:S01]  /*4ab30*/  IMAD.MOV.U32 R83, RZ, RZ, R61 ;  /* 0x000000ffff537224 */ /* 0x000fe200078e003d */
[----:B------:R-:W-:Y:S01]  /*4ab40*/  SHF.R.S32.HI R82, RZ, 0x1f, R4 ;  /* 0x0000001fff527819 */ /* 0x000fe20000011404 */
[----:B------:R-:W-:Y:S01]  /*4ab50*/  IMAD.X R13, R73, 0x1, R72, P5 ;  /* 0x00000001490d7824 */ /* 0x000fe200028e0648 */
[----:B------:R-:W-:Y:S01]  /*4ab60*/  IADD3 R16, P5, PT, R5, R68, RZ ;  /* 0x0000004405107210 */ /* 0x000fe20007fbe0ff */
[----:B------:R-:W-:Y:S01]  /*4ab70*/  IMAD.X R15, R73, 0x1, R71, P0 ;  /* 0x00000001490f7824 */ /* 0x000fe200000e0647 */
[----:B------:R-:W-:Y:S01]  /*4ab80*/  IADD3 R18, P0, PT, R5, R70, RZ ;  /* 0x0000004605127210 */ /* 0x000fe20007f1e0ff */
[----:B------:R-:W-:-:S02]  /*4ab90*/  VIADD R5, R4, UR28 ;  /* 0x0000001c04057c36 */ /* 0x000fc40008000000 */
[C---:B------:R-:W-:Y:S01]  /*4aba0*/  IMAD.X R17, R73.reuse, 0x1, R3, P5 ;  /* 0x0000000149117824 */ /* 0x040fe200028e0603 */
[C---:B------:R-:W-:Y:S01]  /*4abb0*/  IADD3 R20, P5, PT, R4.reuse, R0, RZ ;  /* 0x0000000004147210 */ /* 0x040fe20007fbe0ff */
[----:B0-----:R-:W4:Y:S01]  /*4abc0*/  LDL.LU.64 R10, [R1+0x3c8] ;  /* 0x0003c800010a7983 */ /* 0x001f220000300a00 */
[----:B------:R-:W-:Y:S01]  /*4abd0*/  IMAD.X R19, R73, 0x1, R69, P0 ;  /* 0x0000000149137824 */ /* 0x000fe200000e0645 */
[----:B------:R-:W-:Y:S02]  /*4abe0*/  IADD3 R22, P0, PT, R4, R2, RZ ;  /* 0x0000000204167210 */ /* 0x000fe40007f1e0ff */
[----:B------:R-:W5:Y:S01]  /*4abf0*/  LDL.LU.64 R8, [R1+0x3c0] ;  /* 0x0003c00001087983 */ /* 0x000f620000300a00 */
[----:B------:R-:W-:Y:S01]  /*4ac00*/  IMAD.X R21, R82, 0x1, R72, P5 ;  /* 0x0000000152157824 */ /* 0x000fe200028e0648 */
[----:B------:R-:W-:Y:S01]  /*4ac10*/  IADD3 R24, P5, PT, R4, R68, RZ ;  /* 0x0000004404187210 */ /* 0x000fe20007fbe0ff */
[----:B------:R-:W-:Y:S01]  /*4ac20*/  IMAD.X R23, R82, 0x1, R71, P0 ;  /* 0x0000000152177824 */ /* 0x000fe200000e0647 */
[----:B------:R-:W-:-:S02]  /*4ac30*/  SHF.R.S32.HI R73, RZ, 0x1f, R5 ;  /* 0x0000001fff497819 */ /* 0x000fc40000011405 */
[----:B------:R-:W-:Y:S01]  /*4ac40*/  IADD3 R26, P0, PT, R4, R70, RZ ;  /* 0x00000046041a7210 */ /* 0x000fe20007f1e0ff */
[C---:B------:R-:W-:Y:S01]  /*4ac50*/  IMAD.X R25, R82.reuse, 0x1, R3, P5 ;  /* 0x0000000152197824 */ /* 0x040fe200028e0603 */
[C---:B------:R-:W-:Y:S01]  /*4ac60*/  IADD3 R28, P5, PT, R5.reuse, R0, RZ ;  /* 0x00000000051c7210 */ /* 0x040fe20007fbe0ff */
[C---:B------:R-:W-:Y:S02]  /*4ac70*/  VIADD R4, R5.reuse, UR28 ;  /* 0x0000001c05047c36 */ /* 0x040fe40008000000 */
[----:B------:R-:W-:Y:S01]  /*4ac80*/  IMAD.X R27, R82, 0x1, R69, P0 ;  /* 0x00000001521b7824 */ /* 0x000fe200000e0645 */
[----:B------:R-:W-:Y:S01]  /*4ac90*/  IADD3 R30, P0, PT, R5, R2, RZ ;  /* 0x00000002051e7210 */ /* 0x000fe20007f1e0ff */
[----:B------:R-:W-:Y:S01]  /*4aca0*/  IMAD.X R29, R73, 0x1, R72, P5 ;  /* 0x00000001491d7824 */ /* 0x000fe200028e0648 */
[----:B------:R-:W-:Y:S02]  /*4acb0*/  IADD3 R32, P5, PT, R5, R68, RZ ;  /* 0x0000004405207210 */ /* 0x000fe40007fbe0ff */
[----:B------:R-:W-:Y:S01]  /*4acc0*/  SHF.R.S32.HI R82, RZ, 0x1f, R4 ;  /* 0x0000001fff527819 */ /* 0x000fe20000011404 */
[----:B------:R-:W-:Y:S01]  /*4acd0*/  IMAD.X R31, R73, 0x1, R71, P0 ;  /* 0x00000001491f7824 */ /* 0x000fe200000e0647 */
[----:B------:R-:W-:Y:S01]  /*4ace0*/  IADD3 R34, P0, PT, R5, R70, RZ ;  /* 0x0000004605227210 */ /* 0x000fe20007f1e0ff */
[----:B------:R-:W-:Y:S01]  /*4acf0*/  IMAD.X R33, R73, 0x1, R3, P5 ;  /* 0x0000000149217824 */ /* 0x000fe200028e0603 */
[C---:B------:R-:W-:Y:S01]  /*4ad00*/  IADD3 R36, P5, PT, R4.reuse, R0, RZ ;  /* 0x0000000004247210 */ /* 0x040fe20007fbe0ff */
[----:B------:R-:W-:-:S02]  /*4ad10*/  VIADD R5, R4, UR28 ;  /* 0x0000001c04057c36 */ /* 0x000fc40008000000 */
        /* <DEDUP_REMOVED lines=17> */
[C---:B------:R-:W-:Y:S01]  /*4ae30*/  IMAD.X R49, R73.reuse, 0x1, R3, P5 ;  /* 0x0000000149317824 */ /* 0x040fe200028e0603 */
[----:B------:R-:W-:Y:S02]  /*4ae40*/  IADD3 R52, P5, PT, R4, R0, RZ ;  /* 0x0000000004347210 */ /* 0x000fe40007fbe0ff */
[----:B------:R-:W-:Y:S01]  /*4ae50*/  PRMT R5, R86, 0x9910, RZ ;  /* 0x0000991056057816 */ /* 0x000fe200000000ff */
[----:B------:R-:W-:Y:S01]  /*4ae60*/  IMAD.X R51, R73, 0x1, R69, P0 ;  /* 0x0000000149337824 */ /* 0x000fe200000e0645 */
[----:B------:R-:W-:Y:S01]  /*4ae70*/  IADD3 R58, P6, PT, R4, R70, RZ ;  /* 0x00000046043a7210 */ /* 0x000fe20007fde0ff */
[----:B------:R-:W-:Y:S01]  /*4ae80*/  IMAD.X R53, R82, 0x1, R72, P5 ;  /* 0x0000000152357824 */ /* 0x000fe200028e0648 */
[----:B------:R-:W-:Y:S01]  /*4ae90*/  IADD3 R54, P5, PT, R4, R2, RZ ;  /* 0x0000000204367210 */ /* 0x000fe20007fbe0ff */
[----:B------:R-:W-:Y:S01]  /*4aea0*/  IMAD.MOV.U32 R73, RZ, RZ, R5 ;  /* 0x000000ffff497224 */ /* 0x000fe200078e0005 */
[----:B------:R-:W-:Y:S01]  /*4aeb0*/  ISETP.LT.AND P0, PT, R66, UR20, !P2 ;  /* 0x0000001442007c0c */ /* 0x000fe2000d701270 */
[----:B------:R-:W-:-:S02]  /*4aec0*/  VIADD R5, R4, UR28 ;  /* 0x0000001c04057c36 */ /* 0x000fc40008000000 */
[----:B------:R-:W-:Y:S01]  /*4aed0*/  IMAD.X R55, R82, 0x1, R71, P5 ;  /* 0x0000000152377824 */ /* 0x000fe200028e0647 */
[----:B------:R-:W-:Y:S01]  /*4aee0*/  IADD3 R56, P5, PT, R4, R68, RZ ;  /* 0x0000004404387210 */ /* 0x000fe20007fbe0ff */
[----:B------:R-:W-:Y:S01]  /*4aef0*/  IMAD.X R59, R82, 0x1, R69, P6 ;  /* 0x00000001523b7824 */ /* 0x000fe200030e0645 */
[----:B------:R-:W-:Y:S01]  /*4af00*/  SHF.R.S32.HI R73, RZ, 0x8, R73 ;  /* 0x00000008ff497819 */ /* 0x000fe20000011449 */
[----:B------:R-:W-:Y:S02]  /*4af10*/  VIADD R4, R88, 0x5 ;  /* 0x0000000558047836 */ /* 0x000fe40000000000 */
[----:B------:R-:W-:Y:S01]  /*4af20*/  IMAD.X R57, R82, 0x1, R3, P5 ;  /* 0x0000000152397824 */ /* 0x000fe200028e0603 */
[----:B------:R-:W-:Y:S01]  /*4af30*/  ISETP.LT.AND P5, PT, R67, UR18, !P2 ;  /* 0x0000001243007c0c */ /* 0x000fe2000d7a1270 */
[----:B------:R0:W-:Y:S01]  /*4af40*/  @P4 STG.E.U8 desc[UR14][R80.64], R73 ;  /* 0x0000004950004986 */ /* 0x0001e2000c10110e */
[----:B------:R-:W-:Y:S01]  /*4af50*/  IMAD.MOV.U32 R82, RZ, RZ, R60 ;  /* 0x000000ffff527224 */ /* 0x000fe200078e003c */
[----:B------:R-:W-:Y:S01]  /*4af60*/  IADD3 R60, P4, PT, R5, R0, RZ ;  /* 0x00000000053c7210 */ /* 0x000fe20007f9e0ff */
[----:B------:R-:W1:Y:S01]  /*4af70*/  LDCU UR18, c[0x0][0x398] ;  /* 0x00007300ff1277ac */ /* 0x000e620008000800 */
[----:B------:R2:W-:Y:S01]  /*4af80*/  @P0 STG.E.U8 desc[UR14][R78.64], R64 ;  /* 0x000000404e000986 */ /* 0x0005e2000c10110e */
[----:B---3--:R-:W-:-:S02]  /*4af90*/  ISETP.GE.AND P0, PT, R4, UR6, PT ;  /* 0x0000000604007c0c */ /* 0x008fc4000bf06270 */
[----:B0-----:R-:W-:Y:S01]  /*4afa0*/  SHF.R.S32.HI R73, RZ, 0x1f, R5 ;  /* 0x0000001fff497819 */ /* 0x001fe20000011405 */
[----:B------:R-:W-:-:S04]  /*4afb0*/  VIADD R80, R88, 0x4 ;  /* 0x0000000458507836 */ /* 0x000fc80000000000 */
[----:B------:R0:W-:Y:S01]  /*4afc0*/  @P5 STG.E.U8 desc[UR14][R76.64], R89 ;  /* 0x000000594c005986 */ /* 0x0001e2000c10110e */
[----:B------:R-:W3:Y:S01]  /*4afd0*/  LDCU UR6, c[0x0][0x398] ;  /* 0x00007300ff0677ac */ /* 0x000ee20008000800 */
[----:B--2---:R-:W-:Y:S01]  /*4afe0*/  F2FP.SATFINITE.E5M2.F32.PACK_AB_MERGE_C R79, R87, R90, RZ ;  /* 0x0000005a574f723e */ /* 0x004fe200048060ff */
[----:B------:R-:W-:Y:S01]  /*4aff0*/  IMAD.X R61, R73, 0x1, R72, P4 ;  /* 0x00000001493d7824 */ /* 0x000fe200020e0648 */
[----:B------:R-:W-:Y:S01]  /*4b000*/  ISETP.LT.AND P4, PT, R63, UR12, !P2 ;  /* 0x0000000c3f007c0c */ /* 0x000fe2000d781270 */
[----:B------:R-:W-:Y:S01]  /*4b010*/  VIADD R4, R5, UR28 ;  /* 0x0000001c05047c36 */ /* 0x000fe20008000000 */
[----:B------:R-:W-:Y:S01]  /*4b020*/  ISETP.LT.AND P2, PT, R65, UR30, !P2 ;  /* 0x0000001e41007c0c */ /* 0x000fe2000d741270 */
[----:B------:R-:W2:Y:S01]  /*4b030*/  LDCU UR12, c[0x0][0x398] ;  /* 0x00007300ff0c77ac */ /* 0x000ea20008000800 */
[----:B------:R-:W-:Y:S02]  /*4b040*/  IADD3 R92, P5, PT, R5, R2, RZ ;  /* 0x00000002055c7210 */ /* 0x000fe40007fbe0ff */
[----:B------:R-:W-:-:S02]  /*4b050*/  F2FP.SATFINITE.E5M2.F32.PACK_AB_MERGE_C R78, R7, R6, RZ ;  /* 0x00000006074e723e */ /* 0x000fc400048060ff */
[----:B------:R-:W-:Y:S01]  /*4b060*/  ISETP.GE.AND P6, PT, R80, UR4, PT ;  /* 0x0000000450007c0c */ /* 0x000fe2000bfc6270 */
[----:B------:R-:W1:Y:S01]  /*4b070*/  LDCU UR4, c[0x0][0x39c] ;  /* 0x00007380ff0477ac */ /* 0x000e620008000800 */
[----:B------:R-:W-:Y:S01]  /*4b080*/  IMAD.X R93, R73, 0x1, R71, P5 ;  /* 0x00000001495d7824 */ /* 0x000fe200028e0647 */
[C---:B------:R-:W-:Y:S02]  /*4b090*/  IADD3 R86, P5, PT, R5.reuse, R70, RZ ;  /* 0x0000004605567210 */ /* 0x040fe40007fbe0ff */
[----:B------:R2:W-:Y:S01]  /*4b0a0*/  @P4 STG.E.U8 desc[UR14][R74.64], R79 ;  /* 0x0000004f4a004986 */ /* 0x0005e2000c10110e */
[----:B------:R-:W-:Y:S02]  /*4b0b0*/  IADD3 R90, P4, PT, R5, R68, RZ ;  /* 0x00000044055a7210 */ /* 0x000fe40007f9e0ff */
[----:B------:R-:W-:Y:S01]  /*4b0c0*/  SHF.R.S32.HI R5, RZ, 0x1f, R4 ;  /* 0x0000001fff057819 */ /* 0x000fe20000011404 */
[----:B------:R1:W-:Y:S02]  /*4b0d0*/  @P2 STG.E.U8 desc[UR14][R82.64], R78 ;  /* 0x0000004e52002986 */ /* 0x0003e4000c10110e */
[----:B------:R-:W-:Y:S01]  /*4b0e0*/  IMAD.X R91, R73, 0x1, R3, P4 ;  /* 0x00000001495b7824 */ /* 0x000fe200020e0603 */
[----:B------:R-:W-:Y:S01]  /*4b0f0*/  IADD3 R84, P4, PT, R4, R0, RZ ;  /* 0x0000000004547210 */ /* 0x000fe20007f9e0ff */
[----:B------:R-:W-:Y:S01]  /*4b100*/  VIADD R6, R88, 0x6 ;  /* 0x0000000658067836 */ /* 0x000fe20000000000 */
[----:B0-----:R-:W-:Y:S01]  /*4b110*/  PRMT R89, R89, 0x9910, RZ ;  /* 0x0000991059597816 */ /* 0x001fe200000000ff */
[----:B------:R-:W-:Y:S01]  /*4b120*/  IMAD.X R87, R73, 0x1, R69, P5 ;  /* 0x0000000149577824 */ /* 0x000fe200028e0645 */
[----:B------:R-:W-:Y:S01]  /*4b130*/  PRMT R7, R64, 0x9910, RZ ;  /* 0x0000991040077816 */ /* 0x000fe200000000ff */
[----:B--2---:R-:W2:Y:S01]  /*4b140*/  LDL.LU R74, [R1+0x214] ;  /* 0x00021400014a7983 */ /* 0x004ea20000300800 */
[----:B-1----:R-:W-:Y:S01]  /*4b150*/  IADD3 R82, P2, PT, R4, R2, RZ ;  /* 0x0000000204527210 */ /* 0x002fe20007f5e0ff */
[C---:B------:R-:W-:Y:S01]  /*4b160*/  IMAD.X R85, R5.reuse, 0x1, R72, P4 ;  /* 0x0000000105557824 */ /* 0x040fe200020e0648 */
[----:B------:R-:W-:Y:S01]  /*4b170*/  ISETP.LT.AND P5, PT, R66, UR32, !P3 ;  /* 0x0000002042007c0c */ /* 0x000fe2000dfa1270 */
[----:B------:R-:W2:Y:S02]  /*4b180*/  LDL.LU R73, [R1+0x114] ;  /* 0x0001140001497983 */ /* 0x000ea40000300800 */
[----:B------:R-:W-:Y:S01]  /*4b190*/  IMAD.X R83, R5, 0x1, R71, P2 ;  /* 0x0000000105537824 */ /* 0x000fe200010e0647 */
[----:B------:R-:W-:Y:S01]  /*4b1a0*/  IADD3 R80, P2, PT, R4, R68, RZ ;  /* 0x0000004404507210 */ /* 0x000fe20007f5e0ff */
[----:B------:R-:W2:Y:S01]  /*4b1b0*/  LDL.LU R75, [R1+0x10] ;  /* 0x00001000014b7983 */ /* 0x000ea20000300800 */
[----:B------:R-:W-:-:S03]  /*4b1c0*/  ISETP.GE.AND P4, PT, R6, UR4, PT ;  /* 0x0000000406007c0c */ /* 0x000fc6000bf86270 */
[----:B------:R-:W-:Y:S01]  /*4b1d0*/  IMAD.X R81, R5, 0x1, R3, P2 ;  /* 0x0000000105517824 */ /* 0x000fe200010e0603 */
[----:B---3--:R-:W-:Y:S01]  /*4b1e0*/  ISETP.LT.AND P2, PT, R67, UR6, !P3 ;  /* 0x0000000643007c0c */ /* 0x008fe2000df41270 */
[----:B------:R-:W-:Y:S01]  /*4b1f0*/  IMAD.MOV.U32 R6, RZ, RZ, R89 ;  /* 0x000000ffff067224 */ /* 0x000fe200078e0059 */
[----:B------:R-:W-:Y:S01]  /*4b200*/  SHF.R.S32.HI R7, RZ, 0x8, R7 ;  /* 0x00000008ff077819 */ /* 0x000fe20000011407 */
[----:B------:R-:W3:Y:S01]  /*4b210*/  LDL.LU R76, [R1+0x14] ;  /* 0x00001400014c7983 */ /* 0x000ee20000300800 */
[----:B------:R-:W-:Y:S01]  /*4b220*/  PRMT R79, R79, 0x9910, RZ ;  /* 0x000099104f4f7816 */ /* 0x000fe200000000ff */
[----:B------:R-:W0:Y:S01]  /*4b230*/  LDCU UR6, c[0x0][0x398] ;  /* 0x00007300ff0677ac */ /* 0x000e220008000800 */
[----:B------:R-:W-:Y:S01]  /*4b240*/  SHF.R.S32.HI R6, RZ, 0x8, R6 ;  /* 0x00000008ff067819 */ /* 0x000fe20000011406 */
[----:B------:R-:W2:Y:S01]  /*4b250*/  LDL.LU R89, [R1+0x110] ;  /* 0x0001100001597983 */ /* 0x000ea20000300800 */
[----:B------:R-:W1:Y:S03]  /*4b260*/  LDCU UR4, c[0x0][0x39c] ;  /* 0x00007380ff0477ac */ /* 0x000e660008000800 */
[----:B----4-:R4:W-:Y:S04]  /*4b270*/  @P5 STG.E.U8 desc[UR14][R10.64], R7 ;  /* 0x000000070a005986 */ /* 0x0109e8000c10110e */
[----:B-----5:R5:W-:Y:S04]  /*4b280*/  @P2 STG.E.U8 desc[UR14][R8.64], R6 ;  /* 0x0000000608002986 */ /* 0x020be8000c10110e */
[----:B----4-:R-:W4:Y:S04]  /*4b290*/  LDL.LU.64 R10, [R1+0x19e0] ;  /* 0x0019e000010a7983 */ /* 0x010f280000300a00 */
[----:B-----5:R-:W5:Y:S01]  /*4b2a0*/  LDL.LU.64 R8, [R1+0x19d8] ;  /* 0x0019d80001087983 */ /* 0x020f620000300a00 */
[----:B------:R-:W-:-:S03]  /*4b2b0*/  IMAD.MOV.U32 R6, RZ, RZ, R79 ;  /* 0x000000ffff067224 */ /* 0x000fc600078e004f */
[----:B------:R-:W2:Y:S04]  /*4b2c0*/  LDL.LU R77, [R1+0x218] ;  /* 0x00021800014d7983 */ /* 0x000ea80000300800 */
[----:B------:R-:W2:Y:S04]  /*4b2d0*/  LDL.LU R64, [R1+0x21c] ;  /* 0x00021c0001407983 */ /* 0x000ea80000300800 */
[----:B------:R-:W2:Y:S01]  /*4b2e0*/  LDL.LU R79, [R1+0x210] ;  /* 0x00021000014f7983 */ /* 0x000ea20000300800 */
[----:B------:R-:W-:Y:S01]  /*4b2f0*/  ISETP.LT.AND P5, PT, R63, UR8, !P3 ;  /* 0x000000083f007c0c */ /* 0x000fe2000dfa1270 */
[----:B------:R-:W1:Y:S01]  /*4b300*/  LDCU UR8, c[0x0][0x398] ;  /* 0x00007300ff0877ac */ /* 0x000e620008000800 */
[----:B------:R-:W-:-:S02]  /*4b310*/  SHF.R.S32.HI R6, RZ, 0x8, R6 ;  /* 0x00000008ff067819 */ /* 0x000fc40000011406 */
[----:B------:R-:W-:Y:S01]  /*4b320*/  ISETP.LT.AND P3, PT, R65, UR10, !P3 ;  /* 0x0000000a41007c0c */ /* 0x000fe2000df61270 */
[----:B------:R-:W1:Y:S01]  /*4b330*/  LDCU UR10, c[0x0][0x398] ;  /* 0x00007300ff0a77ac */ /* 0x000e620008000800 */
[----:B------:R-:W-:Y:S02]  /*4b340*/  PRMT R7, R78, 0x9910, RZ ;  /* 0x000099104e077816 */ /* 0x000fe400000000ff */
[----:B0-----:R-:W-:Y:S01]  /*4b350*/  ISETP.LT.AND P2, PT, R66, UR6, !P6 ;  /* 0x0000000642007c0c */ /* 0x001fe2000f741270 */
[----:B------:R-:W0:Y:S01]  /*4b360*/  LDCU UR6, c[0x0][0x398] ;  /* 0x00007300ff0677ac */ /* 0x000e220008000800 */
[----:B------:R-:W-:-:S03]  /*4b370*/  SHF.R.S32.HI R7, RZ, 0x8, R7 ;  /* 0x00000008ff077819 */ /* 0x000fc60000011407 */
[----:B-----5:R5:W-:Y:S04]  /*4b380*/  @P5 STG.E.U8 desc[UR14][R8.64], R6 ;  /* 0x0000000608005986 */ /* 0x020be8000c10110e */
[----:B-----5:R-:W5:Y:S01]  /*4b390*/  LDL.LU.64 R8, [R1+0x19d0] ;  /* 0x0019d00001087983 */ /* 0x020f620000300a00 */
[----:B------:R-:W-:Y:S01]  /*4b3a0*/  VIADD R6, R88, 0x7 ;  /* 0x0000000758067836 */ /* 0x000fe20000000000 */
[----:B--2---:R-:W-:Y:S02]  /*4b3b0*/  F2FP.SATFINITE.E5M2.F32.PACK_AB_MERGE_C R74, R74, R79, RZ ;  /* 0x0000004f4a4a723e */ /* 0x004fe400048060ff */
[----:B----4-:R3:W-:Y:S02]  /*4b3c0*/  @P3 STG.E.U8 desc[UR14][R10.64], R7 ;  /* 0x000000070a003986 */ /* 0x0107e4000c10110e */
[----:B-1----:R-:W-:Y:S01]  /*4b3d0*/  ISETP.GE.AND P3, PT, R6, UR4, PT ;  /* 0x0000000406007c0c */ /* 0x002fe2000bf66270 */
[----:B------:R-:W1:Y:S01]  /*4b3e0*/  LDCU UR4, c[0x0][0x39c] ;  /* 0x00007380ff0477ac */ /* 0x000e620008000800 */
[----:B------:R-:W-:Y:S01]  /*4b3f0*/  ISETP.LT.AND P5, PT, R67, UR12, !P6 ;  /* 0x0000000c43007c0c */ /* 0x000fe2000f7a1270 */
[----:B------:R2:W-:Y:S01]  /*4b400*/  @P2 STG.E.U8 desc[UR14][R12.64], R74 ;  /* 0x0000004a0c002986 */ /* 0x0005e2000c10110e */
[----:B------:R-:W-:-:S02]  /*4b410*/  ISETP.LT.AND P2, PT, R63, UR8, !P6 ;  /* 0x000000083f007c0c */ /* 0x000fc4000f741270 */
[----:B------:R-:W-:Y:S01]  /*4b420*/  F2FP.SATFINITE.E5M2.F32.PACK_AB_MERGE_C R73, R73, R89, RZ ;  /* 0x000000594949723e */ /* 0x000fe200048060ff */
[----:B------:R-:W-:Y:S01]  /*4b430*/  VIADD R6, R88, 0x8 ;  /* 0x0000000858067836 */ /* 0x000fe20000000000 */
[----:B---3--:R-:W-:Y:S01]  /*4b440*/  F2FP.SATFINITE.E5M2.F32.PACK_AB_MERGE_C R7, R76, R75, RZ ;  /* 0x0000004b4c07723e */ /* 0x008fe200048060ff */
[----:B------:R-:W3:Y:S01]  /*4b450*/  LDL.LU.64 R10, [R1+0x19c8] ;  /* 0x0019c800010a7983 */ /* 0x000ee20000300a00 */
[----:B------:R-:W-:Y:S01]  /*4b460*/  ISETP.LT.AND P6, PT, R65, UR10, !P6 ;  /* 0x0000000a41007c0c */ /* 0x000fe2000f7c1270 */
[----:B------:R-:W4:Y:S01]  /*4b470*/  LDCU UR8, c[0x0][0x398] ;  /* 0x00007300ff0877ac */ /* 0x000f220008000800 */
[----:B--2---:R-:W-:-:S03]  /*4b480*/  PRMT R74, R74, 0x9910, RZ ;  /* 0x000099104a4a7816 */ /* 0x004fc600000000ff */
[----:B------:R2:W-:Y:S01]  /*4b490*/  @P5 STG.E.U8 desc[UR14][R14.64], R73 ;  /* 0x000000490e005986 */ /* 0x0005e2000c10110e */
[----:B0-----:R-:W-:Y:S01]  /*4b4a0*/  ISETP.LT.AND P5, PT, R66, UR6, !P0 ;  /* 0x0000000642007c0c */ /* 0x001fe2000c7a1270 */
[----:B------:R-:W0:Y:S02]  /*4b4b0*/  LDCU UR10, c[0x0][0x398] ;  /* 0x00007300ff0a77ac */ /* 0x000e240008000800 */
[----:B------:R4:W-:Y:S01]  /*4b4c0*/  @P2 STG.E.U8 desc[UR14][R16.64], R7 ;  /* 0x0000000710002986 */ /* 0x0009e2000c10110e */
[----:B-1----:R-:W-:Y:S01]  /*4b4d0*/  ISETP.GE.AND P2, PT, R6, UR4, PT ;  /* 0x0000000406007c0c */ /* 0x002fe2000bf46270 */
[----:B------:R-:W-:Y:S01]  /*4b4e0*/  IMAD.MOV.U32 R6, RZ, RZ, R74 ;  /* 0x000000ffff067224 */ /* 0x000fe200078e004a */
[----:B------:R-:W1:Y:S01]  /*4b4f0*/  LDCU UR12, c[0x0][0x398] ;  /* 0x00007300ff0c77ac */ /* 0x000e620008000800 */
[----:B------:R-:W3:Y:S03]  /*4b500*/  LDL.LU.64 R12, [R1+0x19c0] ;  /* 0x0019c000010c7983 */ /* 0x000ee60000300a00 */
[----:B------:R-:W-:Y:S01]  /*4b510*/  SHF.R.S32.HI R6, RZ, 0x8, R6 ;  /* 0x00000008ff067819 */ /* 0x000fe20000011406 */
[----:B--2---:R-:W2:Y:S01]  /*4b520*/  LDL.LU.64 R14, [R1+0x19b8] ;  /* 0x0019b800010e7983 */ /* 0x004ea20000300a00 */
[----:B------:R-:W0:Y:S03]  /*4b530*/  LDCU UR6, c[0x0][0x398] ;  /* 0x00007300ff0677ac */ /* 0x000e260008000800 */
[----:B----4-:R-:W4:Y:S01]  /*4b540*/  LDL.LU.64 R16, [R1+0x19b0] ;  /* 0x0019b00001107983 */ /* 0x010f220000300a00 */
[----:B-----5:R-:W-:Y:S01]  /*4b550*/  F2FP.SATFINITE.E5M2.F32.PACK_AB_MERGE_C R8, R9, R8, RZ ;  /* 0x000000080908723e */ /* 0x020fe200048060ff */
[----:B------:R-:W5:Y:S04]  /*4b560*/  LDCU UR4, c[0x0][0x39c] ;  /* 0x00007380ff0477ac */ /* 0x000f680008000800 */
[----:B------:R0:W-:Y:S04]  /*4b570*/  @P6 STG.E.U8 desc[UR14][R18.64], R8 ;  /* 0x0000000812006986 */ /* 0x0001e8000c10110e */
[----:B------:R1:W-:Y:S01]  /*4b580*/  @P5 STG.E.U8 desc[UR14][R20.64], R6 ;  /* 0x0000000614005986 */ /* 0x0003e2000c10110e */
[----:B------:R-:W-:-:S03]  /*4b590*/  F2FP.SATFINITE.E5M2.F32.PACK_AB_MERGE_C R9, R64, R77, RZ ;  /* 0x0000004d4009723e */ /* 0x000fc600048060ff */
[----:B0-----:R-:W2:Y:S04]  /*4b5a0*/  LDL.LU.64 R18, [R1+0x19a8] ;  /* 0x0019a80001127983 */ /* 0x001ea80000300a00 */
[----:B-1----:R-:W2:Y:S04]  /*4b5b0*/  LDL.LU.64 R20, [R1+0x19a0] ;  /* 0x0019a00001147983 */ /* 0x002ea80000300a00 */
[----:B------:R-:W2:Y:S04]  /*4b5c0*/  LDL.LU R74, [R1+0x118] ;  /* 0x00011800014a7983 */ /* 0x000ea80000300800 */
[----:B------:R-:W2:Y:S04]  /*4b5d0*/  LDL.LU R89, [R1+0x11c] ;  /* 0x00011c0001597983 */ /* 0x000ea80000300800 */
[----:B------:R-:W2:Y:S04]  /*4b5e0*/  LDL.LU R75, [R1+0x18] ;  /* 0x00001800014b7983 */ /* 0x000ea80000300800 */
[----:B------:R-:W2:Y:S01]  /*4b5f0*/  LDL.LU R64, [R1+0x1c] ;  /* 0x00001c0001407983 */ /* 0x000ea20000300800 */
[----:B------:R-:W-:-:S02]  /*4b600*/  PRMT R73, R73, 0x9910, RZ ;  /* 0x0000991049497816 */ /* 0x000fc400000000ff */
[----:B------:R-:W-:Y:S01]  /*4b610*/  ISETP.LT.AND P6, PT, R67, UR8, !P0 ;  /* 0x0000000843007c0c */ /* 0x000fe2000c7c1270 */
[----:B------:R-:W0:Y:S02]  /*4b620*/  LDCU UR8, c[0x0][0x398] ;  /* 0x00007300ff0877ac */ /* 0x000e240008000800 */
[----:B------:R-:W-:Y:S01]  /*4b630*/  IMAD.MOV.U32 R6, RZ, RZ, R73 ;  /* 0x000000ffff067224 */ /* 0x000fe200078e0049 */
[----:B------:R-:W-:-:S04]  /*4b640*/  PRMT R7, R7, 0x9910, RZ ;  /* 0x0000991007077816 */ /* 0x000fc800000000ff */
[----:B------:R-:W-:Y:S02]  /*4b650*/  SHF.R.S32.HI R6, RZ, 0x8, R6 ;  /* 0x00000008ff067819 */ /* 0x000fe40000011406 */
[----:B------:R-:W-:Y:S02]  /*4b660*/  PRMT R8, R8, 0x9910, RZ ;  /* 0x0000991008087816 */ /* 0x000fe400000000ff */
[----:B------:R-:W-:Y:S01]  /*4b670*/  ISETP.LT.AND P5, PT, R63, UR10, !P0 ;  /* 0x0000000a3f007c0c */ /* 0x000fe2000c7a1270 */
[----:B------:R1:W-:Y:S01]  /*4b680*/  @P6 STG.E.U8 desc[UR14][R22.64], R6 ;  /* 0x0000000616006986 */ /* 0x0003e2000c10110e */
[----:B------:R-:W-:Y:S01]  /*4b690*/  ISETP.LT.AND P0, PT, R65, UR12, !P0 ;  /* 0x0000000c41007c0c */ /* 0x000fe2000c701270 */
[----:B------:R-:W0:Y:S01]  /*4b6a0*/  LDCU UR10, c[0x0][0x398] ;  /* 0x00007300ff0a77ac */ /* 0x000e220008000800 */
[----:B------:R-:W-:Y:S01]  /*4b6b0*/  ISETP.LT.AND P6, PT, R66, UR6, !P4 ;  /* 0x0000000642007c0c */ /* 0x000fe2000e7c1270 */
[----:B------:R-:W0:Y:S01]  /*4b6c0*/  LDCU UR6, c[0x0][0x398] ;  /* 0x00007300ff0677ac */ /* 0x000e220008000800 */
[----:B------:R-:W0:Y:S01]  /*4b6d0*/  LDCU UR12, c[0x0][0x398] ;  /* 0x00007300ff0c77ac */ /* 0x000e220008000800 */
[----:B-1----:R-:W-:Y:S01]  /*4b6e0*/  SHF.R.S32.HI R6, RZ, 0x8, R7 ;  /* 0x00000008ff067819 */ /* 0x002fe20000011407 */
[----:B------:R-:W-:Y:S01]  /*4b6f0*/  IMAD.MOV.U32 R7, RZ, RZ, R8 ;  /* 0x000000ffff077224 */ /* 0x000fe200078e0008 */
[----:B------:R-:W3:Y:S04]  /*4b700*/  LDL.LU.64 R22, [R1+0x1998] ;  /* 0x0019980001167983 */ /* 0x000ee80000300a00 */
[----:B------:R-:W-:Y:S01]  /*4b710*/  SHF.R.S32.HI R7, RZ, 0x8, R7 ;  /* 0x00000008ff077819 */ /* 0x000fe20000011407 */
[----:B------:R1:W-:Y:S04]  /*4b720*/  @P5 STG.E.U8 desc[UR14][R24.64], R6 ;  /* 0x0000000618005986 */ /* 0x0003e8000c10110e */
[----:B------:R0:W-:Y:S04]  /*4b730*/  @P0 STG.E.U8 desc[UR14][R26.64], R7 ;  /* 0x000000071a000986 */ /* 0x0001e8000c10110e */
[----:B------:R4:W-:Y:S04]  /*4b740*/  @P6 STG.E.U8 desc[UR14][R28.64], R9 ;  /* 0x000000091c006986 */ /* 0x0009e8000c10110e */
[----:B-1----:R-:W3:Y:S04]  /*4b750*/  LDL.LU.64 R24, [R1+0x1990] ;  /* 0x0019900001187983 */ /* 0x002ee80000300a00 */
[----:B0-----:R-:W3:Y:S04]  /*4b760*/  LDL.LU.64 R26, [R1+0x1988] ;  /* 0x00198800011a7983 */ /* 0x001ee80000300a00 */
[----:B----4-:R-:W4:Y:S01]  /*4b770*/  LDL.LU.64 R28, [R1+0x1980] ;  /* 0x00198000011c7983 */ /* 0x010f220000300a00 */
[----:B--2---:R-:W-:-:S03]  /*4b780*/  F2FP.SATFINITE.E5M2.F32.PACK_AB_MERGE_C R8, R64, R75, RZ ;  /* 0x0000004b4008723e */ /* 0x004fc600048060ff */
[----:B------:R-:W2:Y:S04]  /*4b790*/  LDL.LU R75, [R1+0x220] ;  /* 0x00022000014b7983 */ /* 0x000ea80000300800 */
[----:B------:R-:W2:Y:S01]  /*4b7a0*/  LDL.LU R64, [R1+0x224] ;  /* 0x0002240001407983 */ /* 0x000ea20000300800 */
[C---:B------:R-:W-:Y:S01]  /*4b7b0*/  IADD3 R78, P5, PT, R4.reuse, R70, RZ ;  /* 0x00000046044e7210 */ /* 0x040fe20007fbe0ff */
[----:B------:R-:W-:-:S04]  /*4b7c0*/  VIADD R4, R4, UR28 ;  /* 0x0000001c04047c36 */ /* 0x000fc80008000000 */
[----:B------:R-:W-:Y:S01]  /*4b7d0*/  IMAD.X R79, R5, 0x1, R69, P5 ;  /* 0x00000001054f7824 */ /* 0x000fe200028e0645 */
[----:B------:R-:W-:Y:S01]  /*4b7e0*/  ISETP.LT.AND P5, PT, R67, UR8, !P4 ;  /* 0x0000000843007c0c */ /* 0x000fe2000e7a1270 */
[----:B------:R-:W0:Y:S01]  /*4b7f0*/  LDCU UR8, c[0x0][0x398] ;  /* 0x00007300ff0877ac */ /* 0x000e220008000800 */
[----:B------:R-:W-:Y:S01]  /*4b800*/  SHF.R.S32.HI R5, RZ, 0x1f, R4 ;  /* 0x0000001fff057819 */ /* 0x000fe20000011404 */
[----:B------:R-:W-:Y:S01]  /*4b810*/  VIADD R6, R88, 0x9 ;  /* 0x0000000958067836 */ /* 0x000fe20000000000 */
[----:B------:R-:W-:Y:S02]  /*4b820*/  IADD3 R76, P0, PT, R4, R0, RZ ;  /* 0x00000000044c7210 */ /* 0x000fe40007f1e0ff */
[----:B------:R-:W-:Y:S01]  /*4b830*/  ISETP.LT.AND P6, PT, R63, UR6, !P4 ;  /* 0x000000063f007c0c */ /* 0x000fe2000e7c1270 */
[----:B------:R-:W1:Y:S02]  /*4b840*/  LDCU UR6, c[0x0][0x398] ;  /* 0x00007300ff0677ac */ /* 0x000e640008000800 */
[----:B------:R-:W-:Y:S01]  /*4b850*/  IMAD.X R77, R5, 0x1, R72, P0 ;  /* 0x00000001054d7824 */ /* 0x000fe200000e0648 */
[----:B-----5:R-:W-:Y:S01]  /*4b860*/  ISETP.GE.AND P0, PT, R6, UR4, PT ;  /* 0x0000000406007c0c */ /* 0x020fe2000bf06270 */
[----:B------:R-:W5:Y:S01]  /*4b870*/  LDCU UR4, c[0x0][0x39c] ;  /* 0x00007380ff0477ac */ /* 0x000f620008000800 */
[----:B------:R-:W-:-:S02]  /*4b880*/  F2FP.SATFINITE.E5M2.F32.PACK_AB_MERGE_C R6, R89, R74, RZ ;  /* 0x0000004a5906723e */ /* 0x000fc400048060ff */
[----:B------:R-:W-:Y:S01]  /*4b890*/  ISETP.LT.AND P4, PT, R65, UR10, !P4 ;  /* 0x0000000a41007c0c */ /* 0x000fe2000e781270 */
[----:B------:R-:W1:Y:S02]  /*4b8a0*/  LDCU UR10, c[0x0][0x398] ;  /* 0x00007300ff0a77ac */ /* 0x000e640008000800 */
[----:B------:R3:W-:Y:S01]  /*4b8b0*/  @P5 STG.E.U8 desc[UR14][R30.64], R6 ;  /* 0x000000061e005986 */ /* 0x0007e2000c10110e */
[----:B------:R-:W-:Y:S01]  /*4b8c0*/  ISETP.LT.AND P5, PT, R66, UR12, !P3 ;  /* 0x0000000c42007c0c */ /* 0x000fe2000dfa1270 */
[----:B------:R-:W1:Y:S01]  /*4b8d0*/  LDCU UR12, c[0x0][0x398] ;  /* 0x00007300ff0c77ac */ /* 0x000e620008000800 */
[----:B------:R-:W-:Y:S01]  /*4b8e0*/  PRMT R7, R9, 0x9910, RZ ;  /* 0x0000991009077816 */ /* 0x000fe200000000ff */
[----:B------:R3:W-:Y:S01]  /*4b8f0*/  @P6 STG.E.U8 desc[UR14][R32.64], R8 ;  /* 0x0000000820006986 */ /* 0x0007e2000c10110e */
[----:B0-----:R-:W-:Y:S01]  /*4b900*/  ISETP.LT.AND P6, PT, R67, UR8, !P3 ;  /* 0x0000000843007c0c */ /* 0x001fe2000dfc1270 */
[----:B------:R-:W0:Y:S01]  /*4b910*/  LDCU UR8, c[0x0][0x398] ;  /* 0x00007300ff0877ac */ /* 0x000e220008000800 */
[----:B---3--:R-:W-:-:S02]  /*4b920*/  F2FP.SATFINITE.E5M2.F32.PACK_AB_MERGE_C R10, R11, R10, RZ ;  /* 0x0000000a0b0a723e */ /* 0x008fc400048060ff */
[----:B------:R-:W-:Y:S01]  /*4b930*/  PRMT R9, R6, 0x9910, RZ ;  /* 0x0000991006097816 */ /* 0x000fe200000000ff */
[----:B------:R-:W-:Y:S02]  /*4b940*/  VIADD R6, R88, 0xa ;  /* 0x0000000a58067836 */ /* 0x000fe40000000000 */
[----:B------:R-:W-:Y:S01]  /*4b950*/  @P4 STG.E.U8 desc[UR14][R34.64], R10 ;  /* 0x0000000a22004986 */ /* 0x000fe2000c10110e */
[----:B------:R-:W-:Y:S02]  /*4b960*/  SHF.R.S32.HI R7, RZ, 0x8, R7 ;  /* 0x00000008ff077819 */ /* 0x000fe40000011407 */
[----:B-----5:R-:W-:Y:S01]  /*4b970*/  ISETP.GE.AND P4, PT, R6, UR4, PT ;  /* 0x0000000406007c0c */ /* 0x020fe2000bf86270 */
[----:B------:R-:W3:Y:S01]  /*4b980*/  LDCU UR4, c[0x0][0x39c] ;  /* 0x00007380ff0477ac */ /* 0x000ee20008000800 */
[----:B------:R-:W-:Y:S01]  /*4b990*/  SHF.R.S32.HI R6, RZ, 0x8, R9 ;  /* 0x00000008ff067819 */ /* 0x000fe20000011409 */
[----:B------:R5:W-:Y:S01]  /*4b9a0*/  @P5 STG.E.U8 desc[UR14][R36.64], R7 ;  /* 0x0000000724005986 */ /* 0x000be2000c10110e */
[----:B------:R-:W-:-:S02]  /*4b9b0*/  PRMT R8, R8, 0x9910, RZ ;  /* 0x0000991008087816 */ /* 0x000fc400000000ff */
[----:B-1----:R-:W-:Y:S01]  /*4b9c0*/  ISETP.LT.AND P5, PT, R63, UR6, !P3 ;  /* 0x000000063f007c0c */ /* 0x002fe2000dfa1270 */
[----:B------:R1:W-:Y:S01]  /*4b9d0*/  @P6 STG.E.U8 desc[UR14][R38.64], R6 ;  /* 0x0000000626006986 */ /* 0x0003e2000c10110e */
[----:B------:R-:W-:Y:S01]  /*4b9e0*/  ISETP.LT.AND P6, PT, R65, UR10, !P3 ;  /* 0x0000000a41007c0c */ /* 0x000fe2000dfc1270 */
[----:B------:R-:W0:Y:S01]  /*4b9f0*/  LDCU UR6, c[0x0][0x398] ;  /* 0x00007300ff0677ac */ /* 0x000e220008000800 */
[----:B------:R-:W-:Y:S01]  /*4ba00*/  ISETP.LT.AND P3, PT, R66, UR12, !P2 ;  /* 0x0000000c42007c0c */ /* 0x000fe2000d761270 */
[----:B------:R-:W4:Y:S01]  /*4ba10*/  LDL.LU.64 R30, [R1+0x1978] ;  /* 0x00197800011e7983 */ /* 0x000f220000300a00 */
[----:B------:R-:W0:Y:S03]  /*4ba20*/  LDCU UR10, c[0x0][0x398] ;  /* 0x00007300ff0a77ac */ /* 0x000e260008000800 */
[----:B------:R-:W4:Y:S01]  /*4ba30*/  LDL.LU.64 R32, [R1+0x1970] ;  /* 0x0019700001207983 */ /* 0x000f220000300a00 */
[----:B-----5:R-:W-:Y:S01]  /*4ba40*/  PRMT R7, R10, 0x9910, RZ ;  /* 0x000099100a077816 */ /* 0x020fe200000000ff */
[----:B------:R-:W5:Y:S01]  /*4ba50*/  LDCU UR12, c[0x0][0x398] ;  /* 0x00007300ff0c77ac */ /* 0x000f620008000800 */
[----:B-1----:R-:W-:Y:S01]  /*4ba60*/  IMAD.MOV.U32 R6, RZ, RZ, R8 ;  /* 0x000000ffff067224 */ /* 0x002fe200078e0008 */
[----:B------:R-:W4:Y:S01]  /*4ba70*/  LDL.LU.64 R34, [R1+0x1968] ;  /* 0x0019680001227983 */ /* 0x000f220000300a00 */
[----:B------:R-:W-:-:S03]  /*4ba80*/  SHF.R.S32.HI R7, RZ, 0x8, R7 ;  /* 0x00000008ff077819 */ /* 0x000fc60000011407 */
[----:B------:R-:W4:Y:S01]  /*4ba90*/  LDL.LU.64 R36, [R1+0x1960] ;  /* 0x0019600001247983 */ /* 0x000f220000300a00 */
[----:B------:R-:W-:-:S03]  /*4baa0*/  SHF.R.S32.HI R6, RZ, 0x8, R6 ;  /* 0x00000008ff067819 */ /* 0x000fc60000011406 */
[----:B------:R-:W4:Y:S01]  /*4bab0*/  LDL.LU R9, [R1+0x20] ;  /* 0x0000200001097983 */ /* 0x000f220000300800 */
[----:B------:R-:W-:-:S03]  /*4bac0*/  VIADD R8, R88, 0xb ;  /* 0x0000000b58087836 */ /* 0x000fc60000000000 */
[----:B------:R-:W4:Y:S04]  /*4bad0*/  LDL.LU R73, [R1+0x24] ;  /* 0x0000240001497983 */ /* 0x000f280000300800 */
[----:B------:R-:W5:Y:S04]  /*4bae0*/  LDL.LU.64 R38, [R1+0x1958] ;  /* 0x0019580001267983 */ /* 0x000f680000300a00 */
[----:B------:R-:W5:Y:S04]  /*4baf0*/  LDL.LU R10, [R1+0x124] ;  /* 0x00012400010a7983 */ /* 0x000f680000300800 */
[----:B------:R-:W5:Y:S04]  /*4bb00*/  LDL.LU R89, [R1+0x228] ;  /* 0x0002280001597983 */ /* 0x000f680000300800 */
[----:B------:R1:W-:Y:S04]  /*4bb10*/  @P5 STG.E.U8 desc[UR14][R40.64], R6 ;  /* 0x0000000628005986 */ /* 0x0003e8000c10110e */
[----:B------:R0:W-:Y:S01]  /*4bb20*/  @P6 STG.E.U8 desc[UR14][R42.64], R7 ;  /* 0x000000072a006986 */ /* 0x0001e2000c10110e */
[----:B--2---:R-:W-:-:S03]  /*4bb30*/  F2FP.SATFINITE.E5M2.F32.PACK_AB_MERGE_C R11, R64, R75, RZ ;  /* 0x0000004b400b723e */ /* 0x004fc600048060ff */
[----:B------:R-:W2:Y:S04]  /*4bb40*/  LDL.LU R64, [R1+0x22c] ;  /* 0x00022c0001407983 */ /* 0x000ea80000300800 */
[----:B-1----:R-:W2:Y:S04]  /*4bb50*/  LDL.LU.64 R40, [R1+0x1950] ;  /* 0x0019500001287983 */ /* 0x002ea80000300a00 */
[----:B0-----:R-:W2:Y:S04]  /*4bb60*/  LDL.LU.64 R42, [R1+0x1948] ;  /* 0x00194800012a7983 */ /* 0x001ea80000300a00 */
[----:B------:R0:W-:Y:S01]  /*4bb70*/  @P3 STG.E.U8 desc[UR14][R44.64], R11 ;  /* 0x0000000b2c003986 */ /* 0x0001e2000c10110e */
[----:B---3--:R-:W-:Y:S01]  /*4bb80*/  ISETP.GE.AND P3, PT, R8, UR4, PT ;  /* 0x0000000408007c0c */ /* 0x008fe2000bf66270 */
[----:B------:R-:W1:Y:S02]  /*4bb90*/  LDCU UR4, c[0x0][0x398] ;  /* 0x00007300ff0477ac */ /* 0x000e640008000800 */
[----:B0-----:R-:W3:Y:S04]  /*4bba0*/  LDL.LU.64 R44, [R1+0x1940] ;  /* 0x00194000012c7983 */ /* 0x001ee80000300a00 */
[----:B------:R-:W5:Y:S01]  /*4bbb0*/  LDL.LU R8, [R1+0x120] ;  /* 0x0001200001087983 */ /* 0x000f620000300800 */
[----:B------:R-:W-:-:S02]  /*4bbc0*/  IADD3 R6, P5, PT, R4, R2, RZ ;  /* 0x0000000204067210 */ /* 0x000fc40007fbe0ff */
[----:B------:R-:W-:Y:S01]  /*4bbd0*/  ISETP.LT.AND P6, PT, R67, UR6, !P2 ;  /* 0x0000000643007c0c */ /* 0x000fe2000d7c1270 */
[----:B------:R-:W0:Y:S02]  /*4bbe0*/  LDCU UR6, c[0x0][0x39c] ;  /* 0x00007380ff0677ac */ /* 0x000e240008000800 */
[----:B------:R-:W-:Y:S01]  /*4bbf0*/  IMAD.X R7, R5, 0x1, R71, P5 ;  /* 0x0000000105077824 */ /* 0x000fe200028e0647 */
[----:B------:R-:W-:-:S05]  /*4bc00*/  IADD3 R74, P5, PT, R4, R68, RZ ;  /* 0x00000044044a7210 */ /* 0x000fca0007fbe0ff */
[----:B------:R-:W-:Y:S01]  /*4bc10*/  IMAD.X R75, R5, 0x1, R3, P5 ;  /* 0x00000001054b7824 */ /* 0x000fe200028e0603 */
[----:B------:R-:W-:Y:S01]  /*4bc20*/  ISETP.LT.AND P5, PT, R63, UR8, !P2 ;  /* 0x000000083f007c0c */ /* 0x000fe2000d7a1270 */
[----:B------:R-:W0:Y:S01]  /*4bc30*/  LDCU UR8, c[0x0][0x398] ;  /* 0x00007300ff0877ac */ /* 0x000e220008000800 */
[----:B------:R-:W-:Y:S02]  /*4bc40*/  ISETP.LT.AND P2, PT, R65, UR10, !P2 ;  /* 0x0000000a41007c0c */ /* 0x000fe4000d741270 */
[----:B------:R-:W-:Y:S01]  /*4bc50*/  PRMT R11, R11, 0x9910, RZ ;  /* 0x000099100b0b7816 */ /* 0x000fe200000000ff */
[----:B------:R-:W0:Y:S01]  /*4bc60*/  LDCU UR10, c[0x0][0x398] ;  /* 0x00007300ff0a77ac */ /* 0x000e220008000800 */
[----:B------:R-:W-:Y:S02]  /*4bc70*/  F2FP.SATFINITE.E5M2.F32.PACK_AB_MERGE_C R12, R13, R12, RZ ;  /* 0x0000000c0d0c723e */ /* 0x000fe400048060ff */
[----:B----4-:R-:W-:Y:S02]  /*4bc80*/  F2FP.SATFINITE.E5M2.F32.PACK_AB_MERGE_C R9, R73, R9, RZ ;  /* 0x000000094909723e */ /* 0x010fe400048060ff */
[----:B-----5:R-:W-:Y:S01]  /*4bc90*/  F2FP.SATFINITE.E5M2.F32.PACK_AB_MERGE_C R10, R10, R8, RZ ;  /* 0x000000080a0a723e */ /* 0x020fe200048060ff */
[----:B------:R-:W-:-:S04]  /*4bca0*/  VIADD R8, R88, 0xc ;  /* 0x0000000c58087836 */ /* 0x000fc80000000000 */
[----:B------:R4:W-:Y:S01]  /*4bcb0*/  @P6 STG.E.U8 desc[UR14][R46.64], R10 ;  /* 0x0000000a2e006986 */ /* 0x0009e2000c10110e */
[----:B------:R-:W-:Y:S01]  /*4bcc0*/  ISETP.LT.AND P6, PT, R66, UR12, !P0 ;  /* 0x0000000c42007c0c */ /* 0x000fe2000c7c1270 */
[----:B------:R-:W5:Y:S02]  /*4bcd0*/  LDCU UR12, c[0x0][0x398] ;  /* 0x00007300ff0c77ac */ /* 0x000f640008000800 */
[----:B------:R3:W-:Y:S01]  /*4bce0*/  @P5 STG.E.U8 desc[UR14][R48.64], R9 ;  /* 0x0000000930005986 */ /* 0x0007e2000c10110e */
[----:B0-----:R-:W-:Y:S01]  /*4bcf0*/  ISETP.GE.AND P5, PT, R8, UR6, PT ;  /* 0x0000000608007c0c */ /* 0x001fe2000bfa6270 */
[----:B------:R-:W-:Y:S01]  /*4bd00*/  IMAD.MOV.U32 R8, RZ, RZ, R11 ;  /* 0x000000ffff087224 */ /* 0x000fe200078e000b */
[----:B--2---:R-:W-:Y:S01]  /*4bd10*/  F2FP.SATFINITE.E5M2.F32.PACK_AB_MERGE_C R89, R64, R89, RZ ;  /* 0x000000594059723e */ /* 0x004fe200048060ff */
[----:B------:R0:W-:Y:S01]  /*4bd20*/  @P2 STG.E.U8 desc[UR14][R50.64], R12 ;  /* 0x0000000c32002986 */ /* 0x0001e2000c10110e */
[----:B------:R-:W-:Y:S01]  /*4bd30*/  F2FP.SATFINITE.E5M2.F32.PACK_AB_MERGE_C R14, R15, R14, RZ ;  /* 0x0000000e0f0e723e */ /* 0x000fe200048060ff */
[----:B------:R-:W2:Y:S01]  /*4bd40*/  LDCU UR6, c[0x0][0x39c] ;  /* 0x00007380ff0677ac */ /* 0x000ea20008000800 */
[----:B------:R-:W-:Y:S01]  /*4bd50*/  SHF.R.S32.HI R8, RZ, 0x8, R8 ;  /* 0x00000008ff087819 */ /* 0x000fe20000011408 */
[----:B----4-:R-:W4:Y:S01]  /*4bd60*/  LDL.LU.64 R46, [R1+0x1938] ;  /* 0x00193800012e7983 */ /* 0x010f220000300a00 */
[----:B------:R-:W-:-:S02]  /*4bd70*/  PRMT R10, R10, 0x9910, RZ ;  /* 0x000099100a0a7816 */ /* 0x000fc400000000ff */
[----:B-1----:R-:W-:Y:S01]  /*4bd80*/  ISETP.LT.AND P2, PT, R67, UR4, !P0 ;  /* 0x0000000443007c0c */ /* 0x002fe2000c741270 */
[----:B------:R1:W-:Y:S01]  /*4bd90*/  @P6 STG.E.U8 desc[UR14][R52.64], R8 ;  /* 0x0000000834006986 */ /* 0x0003e2000c10110e */
[----:B------:R-:W-:Y:S01]  /*4bda0*/  ISETP.LT.AND P6, PT, R63, UR8, !P0 ;  /* 0x000000083f007c0c */ /* 0x000fe2000c7c1270 */
[----:B------:R-:W2:Y:S01]  /*4bdb0*/  LDCU UR4, c[0x0][0x39c] ;  /* 0x00007380ff0477ac */ /* 0x000ea20008000800 */
[----:B---3--:R-:W-:Y:S01]  /*4bdc0*/  PRMT R9, R9, 0x9910, RZ ;  /* 0x0000991009097816 */ /* 0x008fe200000000ff */
[----:B------:R-:W3:Y:S01]  /*4bdd0*/  LDL.LU.64 R48, [R1+0x1930] ;  /* 0x0019300001307983 */ /* 0x000ee20000300a00 */
[----:B0-----:R-:W-:Y:S01]  /*4bde0*/  PRMT R12, R12, 0x9910, RZ ;  /* 0x000099100c0c7816 */ /* 0x001fe200000000ff */
[----:B------:R-:W0:Y:S01]  /*4bdf0*/  LDCU UR8, c[0x0][0x398] ;  /* 0x00007300ff0877ac */ /* 0x000e220008000800 */
[----:B-1----:R-:W-:Y:S01]  /*4be00*/  IMAD.MOV.U32 R8, RZ, RZ, R10 ;  /* 0x000000ffff087224 */ /* 0x002fe200078e000a */
[----:B------:R-:W-:Y:S01]  /*4be10*/  ISETP.LT.AND P0, PT, R65, UR10, !P0 ;  /* 0x0000000a41007c0c */ /* 0x000fe2000c701270 */
[----:B------:R-:W1:Y:S01]  /*4be20*/  LDCU UR10, c[0x0][0x398] ;  /* 0x00007300ff0a77ac */ /* 0x000e620008000800 */
[----:B------:R-:W3:Y:S02]  /*4be30*/  LDL.LU.64 R50, [R1+0x1928] ;  /* 0x0019280001327983 */ /* 0x000ee40000300a00 */
[----:B------:R-:W-:-:S02]  /*4be40*/  SHF.R.S32.HI R8, RZ, 0x8, R8 ;  /* 0x00000008ff087819 */ /* 0x000fc40000011408 */
[----:B------:R-:W3:Y:S04]  /*4be50*/  LDL.LU.64 R52, [R1+0x1920] ;  /* 0x0019200001347983 */ /* 0x000ee80000300a00 */
[----:B------:R0:W-:Y:S01]  /*4be60*/  @P2 STG.E.U8 desc[UR14][R54.64], R8 ;  /* 0x0000000836002986 */ /* 0x0001e2000c10110e */
[----:B-----5:R-:W-:Y:S01]  /*4be70*/  ISETP.LT.AND P2, PT, R66, UR12, !P4 ;  /* 0x0000000c42007c0c */ /* 0x020fe2000e741270 */
[----:B------:R-:W5:Y:S02]  /*4be80*/  LDCU UR12, c[0x0][0x398] ;  /* 0x00007300ff0c77ac */ /* 0x000f640008000800 */
[----:B------:R-:W3:Y:S04]  /*4be90*/  LDL.LU R64, [R1+0x128] ;  /* 0x0001280001407983 */ /* 0x000ee80000300800 */
[----:B------:R-:W3:Y:S01]  /*4bea0*/  LDL.LU R73, [R1+0x12c] ;  /* 0x00012c0001497983 */ /* 0x000ee20000300800 */
[----:B0-----:R-:W-:Y:S01]  /*4beb0*/  SHF.R.S32.HI R8, RZ, 0x8, R9 ;  /* 0x00000008ff087819 */ /* 0x001fe20000011409 */
[----:B------:R-:W-:-:S02]  /*4bec0*/  IMAD.MOV.U32 R9, RZ, RZ, R12 ;  /* 0x000000ffff097224 */ /* 0x000fc400078e000c */
[----:B------:R-:W4:Y:S04]  /*4bed0*/  LDL.LU R13, [R1+0x2c] ;  /* 0x00002c00010d7983 */ /* 0x000f280000300800 */
[----:B------:R0:W-:Y:S01]  /*4bee0*/  @P6 STG.E.U8 desc[UR14][R56.64], R8 ;  /* 0x0000000838006986 */ /* 0x0001e2000c10110e */
[----:B------:R-:W-:Y:S02]  /*4bef0*/  SHF.R.S32.HI R9, RZ, 0x8, R9 ;  /* 0x00000008ff097819 */ /* 0x000fe40000011409 */
[C---:B------:R-:W-:Y:S01]  /*4bf00*/  IADD3 R10, P6, PT, R4.reuse, R70, RZ ;  /* 0x00000046040a7210 */ /* 0x040fe20007fde0ff */
[----:B------:R-:W-:Y:S01]  /*4bf10*/  VIADD R4, R4, UR28 ;  /* 0x0000001c04047c36 */ /* 0x000fe20008000000 */
[----:B------:R-:W4:Y:S01]  /*4bf20*/  LDL.LU.64 R54, [R1+0x1918] ;  /* 0x0019180001367983 */ /* 0x000f220000300a00 */
[----:B------:R-:W-:-:S02]  /*4bf30*/  VIADD R12, R88, 0xd ;  /* 0x0000000d580c7836 */ /* 0x000fc40000000000 */
[----:B------:R-:W-:Y:S01]  /*4bf40*/  IMAD.X R11, R5, 0x1, R69, P6 ;  /* 0x00000001050b7824 */ /* 0x000fe200030e0645 */
[----:B------:R2:W-:Y:S01]  /*4bf50*/  @P0 STG.E.U8 desc[UR14][R58.64], R9 ;  /* 0x000000093a000986 */ /* 0x0005e2000c10110e */
[----:B------:R-:W-:Y:S02]  /*4bf60*/  SHF.R.S32.HI R5, RZ, 0x1f, R4 ;  /* 0x0000001fff057819 */ /* 0x000fe40000011404 */
[----:B0-----:R-:W-:Y:S01]  /*4bf70*/  IADD3 R8, P0, PT, R4, R0, RZ ;  /* 0x0000000004087210 */ /* 0x001fe20007f1e0ff */
[----:B------:R-:W4:Y:S04]  /*4bf80*/  LDL.LU.64 R56, [R1+0x1910] ;  /* 0x0019100001387983 */ /* 0x000f280000300a00 */
[----:B------:R0:W-:Y:S01]  /*4bf90*/  @P2 STG.E.U8 desc[UR14][R60.64], R89 ;  /* 0x000000593c002986 */ /* 0x0001e2000c10110e */
[----:B-1----:R-:W-:Y:S01]  /*4bfa0*/  ISETP.LT.AND P2, PT, R63, UR10, !P4 ;  /* 0x0000000a3f007c0c */ /* 0x002fe2000e741270 */
[----:B------:R-:W1:Y:S02]  /*4bfb0*/  LDCU UR10, c[0x0][0x398] ;  /* 0x00007300ff0a77ac */ /* 0x000e640008000800 */
[----:B--2---:R-:W2:Y:S01]  /*4bfc0*/  LDL.LU.64 R58, [R1+0x1908] ;  /* 0x00190800013a7983 */ /* 0x004ea20000300a00 */
[----:B------:R-:W-:Y:S01]  /*4bfd0*/  IMAD.X R9, R5, 0x1, R72, P0 ;  /* 0x0000000105097824 */ /* 0x000fe200000e0648 */
[----:B------:R-:W-:Y:S01]  /*4bfe0*/  ISETP.GE.AND P0, PT, R12, UR4, PT ;  /* 0x000000040c007c0c */ /* 0x000fe2000bf06270 */
[----:B------:R-:W1:Y:S01]  /*4bff0*/  LDCU UR4, c[0x0][0x39c] ;  /* 0x00007380ff0477ac */ /* 0x000e620008000800 */
[----:B0-----:R-:W2:Y:S04]  /*4c000*/  LDL.LU.64 R60, [R1+0x1900] ;  /* 0x00190000013c7983 */ /* 0x001ea80000300a00 */
[----:B------:R-:W2:Y:S04]  /*4c010*/  LDL.LU R63, [R1+0x18f8] ;  /* 0x0018f800013f7983 */ /* 0x000ea80000300800 */
[----:B------:R-:W4:Y:S01]  /*4c020*/  LDL.LU R12, [R1+0x28] ;  /* 0x00002800010c7983 */ /* 0x000f220000300800 */
[----:B------:R-:W-:Y:S01]  /*4c030*/  ISETP.LT.AND P6, PT, R67, UR8, !P4 ;  /* 0x0000000843007c0c */ /* 0x000fe2000e7c1270 */
[----:B------:R-:W0:Y:S01]  /*4c040*/  LDCU UR8, c[0x0][0x398] ;  /* 0x00007300ff0877ac */ /* 0x000e220008000800 */
[----:B-----5:R-:W-:-:S02]  /*4c050*/  ISETP.LT.AND P4, PT, R65, UR12, !P4 ;  /* 0x0000000c41007c0c */ /* 0x020fc4000e781270 */
[----:B------:R-:W-:Y:S01]  /*4c060*/  PRMT R15, R89, 0x9910, RZ ;  /* 0x00009910590f7816 */ /* 0x000fe200000000ff */
[----:B------:R-:W5:Y:S01]  /*4c070*/  LDCU UR12, c[0x0][0x398] ;  /* 0x00007300ff0c77ac */ /* 0x000f620008000800 */
[----:B---3--:R-:W-:Y:S02]  /*4c080*/  F2FP.SATFINITE.E5M2.F32.PACK_AB_MERGE_C R73, R73, R64, RZ ;  /* 0x000000404949723e */ /* 0x008fe400048060ff */
[----:B------:R-:W3:Y:S04]  /*4c090*/  LDL.LU R64, [R1+0x18f4] ;  /* 0x0018f40001407983 */ /* 0x000ee80000300800 */
[----:B------:R-:W3:Y:S04]  /*4c0a0*/  LDL.LU R65, [R1+0x18f0] ;  /* 0x0018f00001417983 */ /* 0x000ee80000300800 */
[----:B------:R0:W-:Y:S04]  /*4c0b0*/  @P6 STG.E.U8 desc[UR14][R92.64], R73 ;  /* 0x000000495c006986 */ /* 0x0001e8000c10110e */
[----:B0-----:R-:W2:Y:S04]  /*4c0c0*/  LDL.LU R92, [R1+0x1e0] ;  /* 0x0001e000015c7983 */ /* 0x001ea80000300800 */
[----:B------:R-:W2:Y:S04]  /*4c0d0*/  LDL.LU R93, [R1+0x1e4] ;  /* 0x0001e400015d7983 */ /* 0x000ea80000300800 */
[----:B------:R-:W5:Y:S01]  /*4c0e0*/  LDL.LU R89, [R1+0x6cc] ;  /* 0x0006cc0001597983 */ /* 0x000f620000300800 */
[----:B----4-:R-:W-:-:S05]  /*4c0f0*/  F2FP.SATFINITE.E5M2.F32.PACK_AB_MERGE_C R13, R13, R12, RZ ;  /* 0x0000000c0d0d723e */ /* 0x010fca00048060ff */
[----:B------:R0:W-:Y:S04]  /*4c100*/  @P2 STG.E.U8 desc[UR14][R90.64], R13 ;  /* 0x0000000d5a002986 */ /* 0x0001e8000c10110e */
[----:B0-----:R-:W4:Y:S04]  /*4c110*/  LDL.LU R90, [R1+0x29c] ;  /* 0x00029c00015a7983 */ /* 0x001f280000300800 */
[----:B------:R-:W1:Y:S01]  /*4c120*/  LDL.LU R91, [R1+0x6d0] ;  /* 0x0006d000015b7983 */ /* 0x000e620000300800 */
[----:B------:R-:W-:Y:S01]  /*4c130*/  VIADD R12, R88, 0xe ;  /* 0x0000000e580c7836 */ /* 0x000fe20000000000 */
[----:B------:R-:W-:Y:S01]  /*4c140*/  ISETP.LT.AND P6, PT, R66, UR16, !P3 ;  /* 0x0000001042007c0c */ /* 0x000fe2000dfc1270 */
[----:B------:R-:W0:Y:S03]  /*4c150*/  LDCU UR16, c[0x0][0x398] ;  /* 0x00007300ff1077ac */ /* 0x000e260008000800 */
[----:B------:R-:W-:Y:S01]  /*4c160*/  ISETP.GE.AND P2, PT, R12, UR6, PT ;  /* 0x000000060c007c0c */ /* 0x000fe2000bf46270 */
[----:B------:R-:W-:Y:S01]  /*4c170*/  IMAD.MOV.U32 R12, RZ, RZ, R15 ;  /* 0x000000ffff0c7224 */ /* 0x000fe200078e000f */
[----:B------:R-:W-:Y:S01]  /*4c180*/  PRMT R73, R73, 0x9910, RZ ;  /* 0x0000991049497816 */ /* 0x000fe200000000ff */
[----:B------:R0:W-:Y:S01]  /*4c190*/  @P4 STG.E.U8 desc[UR14][R86.64], R14 ;  /* 0x0000000e56004986 */ /* 0x0001e2000c10110e */
[----:B------:R-:W-:Y:S01]  /*4c1a0*/  PRMT R13, R13, 0x9910, RZ ;  /* 0x000099100d0d7816 */ /* 0x000fe200000000ff */
[----:B------:R-:W1:Y:S01]  /*4c1b0*/  LDCU UR6, c[0x0][0x398] ;  /* 0x00007300ff0677ac */ /* 0x000e620008000800 */
[----:B------:R-:W-:Y:S01]  /*4c1c0*/  SHF.R.S32.HI R12, RZ, 0x8, R12 ;  /* 0x00000008ff0c7819 */ /* 0x000fe2000001140c */
[----:B------:R-:W2:Y:S01]  /*4c1d0*/  LDL.LU R15, [R1+0x234] ;  /* 0x00023400010f7983 */ /* 0x000ea20000300800 */
[----:B------:R-:W-:Y:S01]  /*4c1e0*/  ISETP.LT.AND P4, PT, R67, UR8, !P3 ;  /* 0x0000000843007c0c */ /* 0x000fe2000df81270 */
[----:B------:R-:W1:Y:S02]  /*4c1f0*/  LDCU UR8, c[0x0][0x398] ;  /* 0x00007300ff0877ac */ /* 0x000e640008000800 */
[----:B------:R0:W-:Y:S01]  /*4c200*/  @P6 STG.E.U8 desc[UR14][R84.64], R12 ;  /* 0x0000000c54006986 */ /* 0x0001e2000c10110e */
[----:B------:R-:W-:-:S03]  /*4c210*/  SHF.R.S32.HI R13, RZ, 0x8, R13 ;  /* 0x00000008ff0d7819 */ /* 0x000fc6000001140d */
[----:B0-----:R-:W2:Y:S01]  /*4c220*/  LDL.LU R86, [R1+0x26c] ;  /* 0x00026c0001567983 */ /* 0x001ea20000300800 */
[----:B------:R-:W-:-:S03]  /*4c230*/  PRMT R14, R14, 0x9910, RZ ;  /* 0x000099100e0e7816 */ /* 0x000fc600000000ff */
[----:B------:R-:W4:Y:S01]  /*4c240*/  LDL.LU R87, [R1+0x298] ;  /* 0x0002980001577983 */ /* 0x000f220000300800 */
[----:B------:R-:W-:-:S03]  /*4c250*/  IMAD.MOV.U32 R12, RZ, RZ, R73 ;  /* 0x000000ffff0c7224 */ /* 0x000fc600078e0049 */
[----:B------:R-:W2:Y:S02]  /*4c260*/  LDL.LU R84, [R1+0x34] ;  /* 0x0000340001547983 */ /* 0x000ea40000300800 */
[----:B------:R-:W-:Y:S02]  /*4c270*/  SHF.R.S32.HI R12, RZ, 0x8, R12 ;  /* 0x00000008ff0c7819 */ /* 0x000fe4000001140c */
[----:B------:R-:W2:Y:S04]  /*4c280*/  LDL.LU R85, [R1+0x268] ;  /* 0x0002680001557983 */ /* 0x000ea80000300800 */
[----:B------:R-:W2:Y:S04]  /*4c290*/  LDL.LU R73, [R1+0x23c] ;  /* 0x00023c0001497983 */ /* 0x000ea80000300800 */
[----:B------:R0:W-:Y:S04]  /*4c2a0*/  @P4 STG.E.U8 desc[UR14][R82.64], R12 ;  /* 0x0000000c52004986 */ /* 0x0001e8000c10110e */
[----:B0-----:R-:W2:Y:S01]  /*4c2b0*/  LDL.LU R82, [R1+0x238] ;  /* 0x0002380001527983 */ /* 0x001ea20000300800 */
[----:B------:R-:W-:-:S03]  /*4c2c0*/  IMAD.MOV.U32 R12, RZ, RZ, R14 ;  /* 0x000000ffff0c7224 */ /* 0x000fc600078e000e */
[----:B------:R-:W3:Y:S04]  /*4c2d0*/  LDL.LU R83, [R1+0x30] ;  /* 0x0000300001537983 */ /* 0x000ee80000300800 */
[----:B------:R-:W4:Y:S01]  /*4c2e0*/  LDL.LU R14, [R1+0x134] ;  /* 0x00013400010e7983 */ /* 0x000f220000300800 */
[----:B-1----:R-:W-:Y:S01]  /*4c2f0*/  ISETP.LT.AND P6, PT, R91, UR10, !P3 ;  /* 0x0000000a5b007c0c */ /* 0x002fe2000dfc1270 */
[----:B------:R-:W0:-:S12]  /*4c300*/  LDCU UR10, c[0x0][0x398] ;  /* 0x00007300ff0a77ac */ /* 0x000e180008000800 */
[----:B------:R1:W-:Y:S04]  /*4c310*/  @P6 STG.E.U8 desc[UR14][R80.64], R13 ;  /* 0x0000000d50006986 */ /* 0x0003e8000c10110e */
[----:B-1----:R-:W4:Y:S04]  /*4c320*/  LDL.LU R80, [R1+0x230] ;  /* 0x0002300001507983 */ /* 0x002f280000300800 */
[----:B------:R-:W4:Y:S01]  /*4c330*/  LDL.LU R81, [R1+0x130] ;  /* 0x0001300001517983 */ /* 0x000f220000300800 */
[----:B--2---:R-:W-:Y:S02]  /*4c340*/  F2FP.SATFINITE.E5M2.F32.PACK_AB_MERGE_C R73, R73, R82, RZ ;  /* 0x000000524949723e */ /* 0x004fe400048060ff */
[----:B---3--:R-:W-:-:S02]  /*4c350*/  F2FP.SATFINITE.E5M2.F32.PACK_AB_MERGE_C R13, R84, R83, RZ ;  /* 0x00000053540d723e */ /* 0x008fc400048060ff */
[----:B-----5:R-:W-:Y:S01]  /*4c360*/  ISETP.LT.AND P3, PT, R89, UR12, !P3 ;  /* 0x0000000c59007c0c */ /* 0x020fe2000df61270 */
[----:B------:R-:W1:Y:S01]  /*4c370*/  LDCU UR12, c[0x0][0x398] ;  /* 0x00007300ff0c77ac */ /* 0x000e620008000800 */
[----:B------:R-:W-:Y:S02]  /*4c380*/  SHF.R.S32.HI R12, RZ, 0x8, R12 ;  /* 0x00000008ff0c7819 */ /* 0x000fe4000001140c */
[----:B------:R-:W-:Y:S01]  /*4c390*/  ISETP.LT.AND P4, PT, R66, UR6, !P5 ;  /* 0x0000000642007c0c */ /* 0x000fe2000ef81270 */
[----:B------:R-:W2:Y:S01]  /*4c3a0*/  LDCU UR6, c[0x0][0x398] ;  /* 0x00007300ff0677ac */ /* 0x000ea20008000800 */
[----:B------:R-:W-:Y:S01]  /*4c3b0*/  ISETP.LT.AND P6, PT, R67, UR8, !P5 ;  /* 0x0000000843007c0c */ /* 0x000fe2000efc1270 */
[----:B------:R-:W3:Y:S06]  /*4c3c0*/  LDCU UR8, c[0x0][0x398] ;  /* 0x00007300ff0877ac */ /* 0x000eec0008000800 */
[----:B------:R5:W-:Y:S01]  /*4c3d0*/  @P3 STG.E.U8 desc[UR14][R78.64], R12 ;  /* 0x0000000c4e003986 */ /* 0x000be2000c10110e */
[----:B------:R-:W-:Y:S01]  /*4c3e0*/  ISETP.LT.AND P3, PT, R91, UR16, !P5 ;  /* 0x000000105b007c0c */ /* 0x000fe2000ef61270 */
[----:B------:R-:W1:Y:S01]  /*4c3f0*/  LDCU UR16, c[0x0][0x398] ;  /* 0x00007300ff1077ac */ /* 0x000e620008000800 */
[----:B0-----:R-:W-:-:S02]  /*4c400*/  ISETP.LT.AND P5, PT, R89, UR10, !P5 ;  /* 0x0000000a59007c0c */ /* 0x001fc4000efa1270 */
[----:B------:R-:W-:Y:S01]  /*4c410*/  F2FP.SATFINITE.E5M2.F32.PACK_AB_MERGE_C R16, R17, R16, RZ ;  /* 0x000000101110723e */ /* 0x000fe200048060ff */
[----:B------:R-:W0:Y:S01]  /*4c420*/  LDCU UR10, c[0x0][0x398] ;  /* 0x00007300ff0a77ac */ /* 0x000e220008000800 */
[----:B----4-:R-:W-:Y:S02]  /*4c430*/  F2FP.SATFINITE.E5M2.F32.PACK_AB_MERGE_C R14, R14, R81, RZ ;  /* 0x000000510e0e723e */ /* 0x010fe400048060ff */
[----:B------:R-:W4:Y:S04]  /*4c440*/  LDL.LU R81, [R1+0x138] ;  /* 0x0001380001517983 */ /* 0x000f280000300800 */
[----:B------:R-:W4:Y:S04]  /*4c450*/  LDL.LU R82, [R1+0x13c] ;  /* 0x00013c0001527983 */ /* 0x000f280000300800 */
[----:B------:R-:W4:Y:S04]  /*4c460*/  LDL.LU R83, [R1+0x38] ;  /* 0x0000380001537983 */ /* 0x000f280000300800 */
[----:B------:R-:W4:Y:S01]  /*4c470*/  LDL.LU R84, [R1+0x3c] ;  /* 0x00003c0001547983 */ /* 0x000f220000300800 */
[----:B------:R-:W-:Y:S01]  /*4c480*/  F2FP.SATFINITE.E5M2.F32.PACK_AB_MERGE_C R15, R15, R80, RZ ;  /* 0x000000500f0f723e */ /* 0x000fe200048060ff */
[----:B-----5:R-:W-:-:S02]  /*4c490*/  VIADD R12, R88, 0xf ;  /* 0x0000000f580c7836 */ /* 0x020fc40000000000 */
[----:B------:R-:W5:Y:S04]  /*4c4a0*/  LDL.LU R79, [R1+0x240] ;  /* 0x00024000014f7983 */ /* 0x000f680000300800 */
[----:B------:R-:W-:Y:S04]  /*4c4b0*/  @P4 STG.E.U8 desc[UR14][R76.64], R15 ;  /* 0x0000000f4c004986 */ /* 0x000fe8000c10110e */
[----:B------:R0:W-:Y:S01]  /*4c4c0*/  @P6 STG.E.U8 desc[UR14][R6.64], R14 ;  /* 0x0000000e06006986 */ /* 0x0001e2000c10110e */
[----:B------:R-:W-:Y:S01]  /*4c4d0*/  ISETP.GE.AND P4, PT, R12, UR4, PT ;  /* 0x000000040c007c0c */ /* 0x000fe2000bf86270 */
[----:B------:R-:W1:Y:S02]  /*4c4e0*/  LDCU UR4, c[0x0][0x398] ;  /* 0x00007300ff0477ac */ /* 0x000e640008000800 */
[----:B------:R-:W-:Y:S01]  /*4c4f0*/  @P3 STG.E.U8 desc[UR14][R74.64], R13 ;  /* 0x0000000d4a003986 */ /* 0x000fe2000c10110e */
[----:B--2---:R-:W-:Y:S01]  /*4c500*/  ISETP.LT.AND P3, PT, R66, UR6, !P0 ;  /* 0x0000000642007c0c */ /* 0x004fe2000c761270 */
[----:B------:R-:W2:Y:S02]  /*4c510*/  LDCU UR6, c[0x0][0x398] ;  /* 0x00007300ff0677ac */ /* 0x000ea40008000800 */
[----:B------:R-:W5:Y:S01]  /*4c520*/  LDL.LU R80, [R1+0x244] ;  /* 0x0002440001507983 */ /* 0x000f620000300800 */
[----:B0-----:R-:W-:-:S05]  /*4c530*/  IADD3 R6, P6, PT, R4, R2, RZ ;  /* 0x0000000204067210 */ /* 0x001fca0007fde0ff */
[----:B------:R-:W-:Y:S01]  /*4c540*/  IMAD.X R7, R5, 0x1, R71, P6 ;  /* 0x0000000105077824 */ /* 0x000fe200030e0647 */
[----:B---3--:R-:W-:Y:S02]  /*4c550*/  ISETP.LT.AND P6, PT, R67, UR8, !P0 ;  /* 0x0000000843007c0c */ /* 0x008fe4000c7c1270 */
[----:B------:R-:W-:Y:S02]  /*4c560*/  PRMT R12, R15, 0x9910, RZ ;  /* 0x000099100f0c7816 */ /* 0x000fe400000000ff */
[----:B------:R-:W-:Y:S01]  /*4c570*/  PRMT R14, R14, 0x9910, RZ ;  /* 0x000099100e0e7816 */ /* 0x000fe200000000ff */
[----:B------:R0:W-:Y:S01]  /*4c580*/  @P5 STG.E.U8 desc[UR14][R10.64], R16 ;  /* 0x000000100a005986 */ /* 0x0001e2000c10110e */
[----:B------:R-:W-:Y:S01]  /*4c590*/  SHF.R.S32.HI R12, RZ, 0x8, R12 ;  /* 0x00000008ff0c7819 */ /* 0x000fe2000001140c */
[----:B------:R-:W3:Y:S04]  /*4c5a0*/  LDCU UR8, c[0x0][0x398] ;  /* 0x00007300ff0877ac */ /* 0x000ee80008000800 */
[----:B------:R-:W-:Y:S01]  /*4c5b0*/  @P3 STG.E.U8 desc[UR14][R8.64], R12 ;  /* 0x0000000c08003986 */ /* 0x000fe2000c10110e */
[----:B0-----:R-:W-:-:S02]  /*4c5c0*/  SHF.R.S32.HI R10, RZ, 0x8, R14 ;  /* 0x00000008ff0a7819 */ /* 0x001fc4000001140e */
[----:B-1----:R-:W-:Y:S01]  /*4c5d0*/  ISETP.LT.AND P3, PT, R91, UR4, !P0 ;  /* 0x000000045b007c0c */ /* 0x002fe2000c761270 */
[----:B------:R-:W0:Y:S02]  /*4c5e0*/  LDCU UR4, c[0x0][0x39c] ;  /* 0x00007380ff0477ac */ /* 0x000e240008000800 */
[----:B------:R1:W-:Y:S01]  /*4c5f0*/  @P6 STG.E.U8 desc[UR14][R6.64], R10 ;  /* 0x0000000a06006986 */ /* 0x0003e2000c10110e */
[----:B--2---:R-:W-:Y:S01]  /*4c600*/  ISETP.LT.AND P0, PT, R89, UR6, !P0 ;  /* 0x0000000659007c0c */ /* 0x004fe2000c701270 */
[----:B------:R-:W2:Y:S01]  /*4c610*/  LDCU UR6, c[0x0][0x39c] ;  /* 0x00007380ff0677ac */ /* 0x000ea20008000800 */
[----:B------:R-:W-:Y:S02]  /*4c620*/  PRMT R11, R16, 0x9910, RZ ;  /* 0x00009910100b7816 */ /* 0x000fe400000000ff */
[----:B-1----:R-:W-:Y:S02]  /*4c630*/  IADD3 R6, P5, PT, R4, R68, RZ ;  /* 0x0000004404067210 */ /* 0x002fe40007fbe0ff */
[----:B------:R-:W-:-:S03]  /*4c640*/  PRMT R10, R13, 0x9910, RZ ;  /* 0x000099100d0a7816 */ /* 0x000fc600000000ff */
[C---:B------:R-:W-:Y:S01]  /*4c650*/  IMAD.X R7, R5.reuse, 0x1, R3, P5 ;  /* 0x0000000105077824 */ /* 0x040fe200028e0603 */
[C---:B------:R-:W-:Y:S02]  /*4c660*/  IADD3 R8, P5, PT, R4.reuse, R70, RZ ;  /* 0x0000004604087210 */ /* 0x040fe40007fbe0ff */
[----:B------:R-:W-:Y:S01]  /*4c670*/  SHF.R.S32.HI R10, RZ, 0x8, R10 ;  /* 0x00000008ff0a7819 */ /* 0x000fe2000001140a */
[----:B------:R-:W-:Y:S01]  /*4c680*/  VIADD R4, R4, UR28 ;  /* 0x0000001c04047c36 */ /* 0x000fe20008000000 */
[----:B------:R-:W-:Y:S01]  /*4c690*/  SHF.R.S32.HI R11, RZ, 0x8, R11 ;  /* 0x00000008ff0b7819 */ /* 0x000fe2000001140b */
[----:B------:R-:W-:Y:S02]  /*4c6a0*/  IMAD.X R9, R5, 0x1, R69, P5 ;  /* 0x0000000105097824 */ /* 0x000fe400028e0645 */
[----:B------:R-:W-:Y:S04]  /*4c6b0*/  @P3 STG.E.U8 desc[UR14][R6.64], R10 ;  /* 0x0000000a06003986 */ /* 0x000fe8000c10110e */
[----:B------:R1:W-:Y:S01]  /*4c6c0*/  @P0 STG.E.U8 desc[UR14][R8.64], R11 ;  /* 0x0000000b08000986 */ /* 0x0003e2000c10110e */
[----:B------:R-:W-:-:S02]  /*4c6d0*/  IADD3 R12, P0, PT, R4, R0, RZ ;  /* 0x00000000040c7210 */ /* 0x000fc40007f1e0ff */
[----:B-1----:R-:W-:-:S05]  /*4c6e0*/  SHF.R.S32.HI R8, RZ, 0x1f, R4 ;  /* 0x0000001fff087819 */ /* 0x002fca0000011404 */
[----:B------:R-:W-:Y:S01]  /*4c6f0*/  IMAD.X R13, R8, 0x1, R72, P0 ;  /* 0x00000001080d7824 */ /* 0x000fe200000e0648 */
[----:B---3--:R-:W-:Y:S02]  /*4c700*/  ISETP.LT.AND P0, PT, R66, UR8, !P2 ;  /* 0x0000000842007c0c */ /* 0x008fe4000d701270 */
[----:B----4-:R-:W-:-:S11]  /*4c710*/  F2FP.SATFINITE.E5M2.F32.PACK_AB_MERGE_C R17, R82, R81, RZ ;  /* 0x000000515211723e */ /* 0x010fd600048060ff */
[----:B------:R1:W-:Y:S01]  /*4c720*/  @P0 STG.E.U8 desc[UR14][R12.64], R73 ;  /* 0x000000490c000986 */ /* 0x0003e2000c10110e */
[C---:B------:R-:W-:Y:S01]  /*4c730*/  IADD3 R6, P5, PT, R4.reuse, R2, RZ ;  /* 0x0000000204067210 */ /* 0x040fe20007fbe0ff */
[C---:B------:R-:W-:Y:S01]  /*4c740*/  VIADD R5, R4.reuse, UR28 ;  /* 0x0000001c04057c36 */ /* 0x040fe20008000000 */
[C---:B------:R-:W-:Y:S01]  /*4c750*/  IADD3 R14, P3, PT, R4.reuse, R68, RZ ;  /* 0x00000044040e7210 */ /* 0x040fe20007f7e0ff */
[----:B------:R-:W3:Y:S01]  /*4c760*/  LDL.LU R81, [R1+0x140] ;  /* 0x0001400001517983 */ /* 0x000ee20000300800 */
[----:B------:R-:W-:Y:S01]  /*4c770*/  IADD3 R10, P6, PT, R4, R70, RZ ;  /* 0x00000046040a7210 */ /* 0x000fe20007fde0ff */
[----:B------:R-:W4:Y:S02]  /*4c780*/  LDCU UR8, c[0x0][0x398] ;  /* 0x00007300ff0877ac */ /* 0x000f240008000800 */
[----:B------:R-:W3:Y:S01]  /*4c790*/  LDL.LU R82, [R1+0x144] ;  /* 0x0001440001527983 */ /* 0x000ee20000300800 */
[----:B-1----:R-:W-:-:S03]  /*4c7a0*/  F2FP.SATFINITE.E5M2.F32.PACK_AB_MERGE_C R13, R84, R83, RZ ;  /* 0x00000053540d723e */ /* 0x002fc600048060ff */
[----:B------:R-:W3:Y:S04]  /*4c7b0*/  LDL.LU R83, [R1+0x40] ;  /* 0x0000400001537983 */ /* 0x000ee80000300800 */
[----:B------:R-:W3:Y:S01]  /*4c7c0*/  LDL.LU R84, [R1+0x44] ;  /* 0x0000440001547983 */ /* 0x000ee20000300800 */
[C---:B------:R-:W-:Y:S01]  /*4c7d0*/  IMAD.X R7, R8.reuse, 0x1, R71, P5 ;  /* 0x0000000108077824 */ /* 0x040fe200028e0647 */
[----:B------:R-:W-:Y:S01]  /*4c7e0*/  SHF.R.S32.HI R16, RZ, 0x1f, R5 ;  /* 0x0000001fff107819 */ /* 0x000fe20000011405 */
[C---:B------:R-:W-:Y:S01]  /*4c7f0*/  IMAD.X R15, R8.reuse, 0x1, R3, P3 ;  /* 0x00000001080f7824 */ /* 0x040fe200018e0603 */
[----:B------:R-:W-:Y:S01]  /*4c800*/  ISETP.LT.AND P5, PT, R67, UR10, !P2 ;  /* 0x0000000a43007c0c */ /* 0x000fe2000d7a1270 */
[----:B------:R-:W-:Y:S01]  /*4c810*/  IMAD.X R11, R8, 0x1, R69, P6 ;  /* 0x00000001080b7824 */ /* 0x000fe200030e0645 */
[----:B------:R-:W-:Y:S01]  /*4c820*/  IADD3 R8, P3, PT, R5, R0, RZ ;  /* 0x0000000005087210 */ /* 0x000fe20007f7e0ff */
[----:B------:R-:W-:Y:S01]  /*4c830*/  VIADD R4, R88, 0x10 ;  /* 0x0000001058047836 */ /* 0x000fe20000000000 */
[----:B------:R-:W-:Y:S01]  /*4c840*/  PRMT R12, R73, 0x9910, RZ ;  /* 0x00009910490c7816 */ /* 0x000fe200000000ff */
[----:B------:R-:W1:Y:S02]  /*4c850*/  LDCU UR10, c[0x0][0x398] ;  /* 0x00007300ff0a77ac */ /* 0x000e640008000800 */
[----:B------:R-:W-:Y:S01]  /*4c860*/  IMAD.X R9, R16, 0x1, R72, P3 ;  /* 0x0000000110097824 */ /* 0x000fe200018e0648 */
[----:B0-----:R-:W-:Y:S01]  /*4c870*/  ISETP.GE.AND P3, PT, R4, UR4, PT ;  /* 0x0000000404007c0c */ /* 0x001fe2000bf66270 */
[----:B------:R-:W-:Y:S01]  /*4c880*/  VIADD R4, R88, 0x11 ;  /* 0x0000001158047836 */ /* 0x000fe20000000000 */
[----:B------:R-:W0:Y:S03]  /*4c890*/  LDCU UR4, c[0x0][0x398] ;  /* 0x00007300ff0477ac */ /* 0x000e260008000800 */
[----:B------:R1:W-:Y:S01]  /*4c8a0*/  @P5 STG.E.U8 desc[UR14][R6.64], R17 ;  /* 0x0000001106005986 */ /* 0x0003e2000c10110e */
[----:B--2---:R-:W-:Y:S01]  /*4c8b0*/  ISETP.GE.AND P0, PT, R4, UR6, PT ;  /* 0x0000000604007c0c */ /* 0x004fe2000bf06270 */
[----:B------:R-:W2:Y:S01]  /*4c8c0*/  LDCU UR6, c[0x0][0x398] ;  /* 0x00007300ff0677ac */ /* 0x000ea20008000800 */
[----:B------:R-:W-:-:S02]  /*4c8d0*/  ISETP.LT.AND P6, PT, R91, UR12, !P2 ;  /* 0x0000000c5b007c0c */ /* 0x000fc4000d7c1270 */
[----:B------:R-:W-:Y:S01]  /*4c8e0*/  ISETP.LT.AND P2, PT, R89, UR16, !P2 ;  /* 0x0000001059007c0c */ /* 0x000fe2000d741270 */
[----:B------:R-:W0:Y:S01]  /*4c8f0*/  LDCU UR12, c[0x0][0x398] ;  /* 0x00007300ff0c77ac */ /* 0x000e220008000800 */
[----:B-1----:R-:W-:Y:S01]  /*4c900*/  IADD3 R6, P5, PT, R5, R2, RZ ;  /* 0x0000000205067210 */ /* 0x002fe20007fbe0ff */
[----:B------:R-:W1:Y:S04]  /*4c910*/  LDCU UR16, c[0x0][0x398] ;  /* 0x00007300ff1077ac */ /* 0x000e680008000800 */
[----:B------:R-:W-:Y:S01]  /*4c920*/  IMAD.X R7, R16, 0x1, R71, P5 ;  /* 0x0000000110077824 */ /* 0x000fe200028e0647 */
[----:B----4-:R-:W-:Y:S02]  /*4c930*/  ISETP.LT.AND P5, PT, R66, UR8, !P4 ;  /* 0x0000000842007c0c */ /* 0x010fe4000e7a1270 */
[----:B------:R-:W-:Y:S01]  /*4c940*/  F2FP.SATFINITE.E5M2.F32.PACK_AB_MERGE_C R18, R19, R18, RZ ;  /* 0x000000121312723e */ /* 0x000fe200048060ff */
[----:B------:R4:W-:Y:S01]  /*4c950*/  @P6 STG.E.U8 desc[UR14][R14.64], R13 ;  /* 0x0000000d0e006986 */ /* 0x0009e2000c10110e */
[----:B------:R-:W-:Y:S01]  /*4c960*/  SHF.R.S32.HI R12, RZ, 0x8, R12 ;  /* 0x00000008ff0c7819 */ /* 0x000fe2000001140c */
[----:B------:R-:W1:Y:S01]  /*4c970*/  LDCU UR8, c[0x0][0x398] ;  /* 0x00007300ff0877ac */ /* 0x000e620008000800 */
[----:B0-----:R-:W-:Y:S01]  /*4c980*/  ISETP.LT.AND P6, PT, R67, UR4, !P4 ;  /* 0x0000000443007c0c */ /* 0x001fe2000e7c1270 */
[----:B------:R0:W-:Y:S01]  /*4c990*/  @P2 STG.E.U8 desc[UR14][R10.64], R18 ;  /* 0x000000120a002986 */ /* 0x0001e2000c10110e */
[----:B--2---:R-:W-:Y:S01]  /*4c9a0*/  ISETP.LT.AND P2, PT, R91, UR6, !P4 ;  /* 0x000000065b007c0c */ /* 0x004fe2000e741270 */
[----:B------:R-:W2:Y:S01]  /*4c9b0*/  LDCU UR4, c[0x0][0x39c] ;  /* 0x00007380ff0477ac */ /* 0x000ea20008000800 */
[----:B------:R-:W-:-:S03]  /*4c9c0*/  PRMT R4, R17, 0x9910, RZ ;  /* 0x0000991011047816 */ /* 0x000fc600000000ff */
[----:B------:R-:W-:Y:S01]  /*4c9d0*/  @P5 STG.E.U8 desc[UR14][R8.64], R12 ;  /* 0x0000000c08005986 */ /* 0x000fe2000c10110e */
[----:B----4-:R-:W-:Y:S01]  /*4c9e0*/  PRMT R13, R13, 0x9910, RZ ;  /* 0x000099100d0d7816 */ /* 0x010fe200000000ff */
[----:B------:R-:W4:Y:S01]  /*4c9f0*/  LDCU UR6, c[0x0][0x39c] ;  /* 0x00007380ff0677ac */ /* 0x000f220008000800 */
[----:B0-----:R-:W-:Y:S02]  /*4ca00*/  IADD3 R10, P5, PT, R5, R68, RZ ;  /* 0x00000044050a7210 */ /* 0x001fe40007fbe0ff */
[----:B------:R-:W-:Y:S02]  /*4ca10*/  SHF.R.S32.HI R4, RZ, 0x8, R4 ;  /* 0x00000008ff047819 */ /* 0x000fe40000011404 */
[----:B------:R-:W-:Y:S01]  /*4ca20*/  SHF.R.S32.HI R13, RZ, 0x8, R13 ;  /* 0x00000008ff0d7819 */ /* 0x000fe2000001140d */
[----:B------:R-:W-:Y:S01]  /*4ca30*/  IMAD.X R11, R16, 0x1, R3, P5 ;  /* 0x00000001100b7824 */ /* 0x000fe200028e0603 */
[----:B-----5:R-:W-:Y:S01]  /*4ca40*/  F2FP.SATFINITE.E5M2.F32.PACK_AB_MERGE_C R14, R80, R79, RZ ;  /* 0x0000004f500e723e */ /* 0x020fe200048060ff */
[----:B------:R-:W-:Y:S04]  /*4ca50*/  @P6 STG.E.U8 desc[UR14][R6.64], R4 ;  /* 0x0000000406006986 */ /* 0x000fe8000c10110e */
[----:B------:R3:W-:Y:S04]  /*4ca60*/  @P2 STG.E.U8 desc[UR14][R10.64], R13 ;  /* 0x0000000d0a002986 */ /* 0x0007e8000c10110e */
[----:B------:R-:W5:Y:S04]  /*4ca70*/  LDL.LU R79, [R1+0x248] ;  /* 0x00024800014f7983 */ /* 0x000f680000300800 */
[----:B------:R-:W5:Y:S01]  /*4ca80*/  LDL.LU R80, [R1+0x24c] ;  /* 0x00024c0001507983 */ /* 0x000f620000300800 */
[----:B---3--:R-:W-:-:S03]  /*4ca90*/  F2FP.SATFINITE.E5M2.F32.PACK_AB_MERGE_C R13, R82, R81, RZ ;  /* 0x00000051520d723e */ /* 0x008fc600048060ff */
[----:B------:R-:W3:Y:S04]  /*4caa0*/  LDL.LU R81, [R1+0x148] ;  /* 0x0001480001517983 */ /* 0x000ee80000300800 */
[----:B------:R-:W3:Y:S01]  /*4cab0*/  LDL.LU R82, [R1+0x14c] ;  /* 0x00014c0001527983 */ /* 0x000ee20000300800 */
[----:B------:R-:W-:-:S03]  /*4cac0*/  F2FP.SATFINITE.E5M2.F32.PACK_AB_MERGE_C R11, R84, R83, RZ ;  /* 0x00000053540b723e */ /* 0x000fc600048060ff */
[----:B------:R-:W3:Y:S04]  /*4cad0*/  LDL.LU R83, [R1+0x48] ;  /* 0x0000480001537983 */ /* 0x000ee80000300800 */
[----:B------:R-:W3:Y:S01]  /*4cae0*/  LDL.LU R84, [R1+0x4c] ;  /* 0x00004c0001547983 */ /* 0x000ee20000300800 */
[----:B------:R-:W-:Y:S01]  /*4caf0*/  PRMT R18, R18, 0x9910, RZ ;  /* 0x0000991012127816 */ /* 0x000fe200000000ff */
[----:B------:R-:W-:Y:S01]  /*4cb00*/  VIADD R4, R5, UR28 ;  /* 0x0000001c05047c36 */ /* 0x000fe20008000000 */
[----:B------:R-:W-:Y:S01]  /*4cb10*/  ISETP.LT.AND P4, PT, R89, UR10, !P4 ;  /* 0x0000000a59007c0c */ /* 0x000fe2000e781270 */
[----:B------:R-:W0:Y:S01]  /*4cb20*/  LDCU UR10, c[0x0][0x398] ;  /* 0x00007300ff0a77ac */ /* 0x000e220008000800 */
[----:B------:R-:W-:Y:S01]  /*4cb30*/  IADD3 R8, P6, PT, R5, R70, RZ ;  /* 0x0000004605087210 */ /* 0x000fe20007fde0ff */
[----:B------:R-:W-:Y:S01]  /*4cb40*/  IMAD.MOV.U32 R5, RZ, RZ, R18 ;  /* 0x000000ffff057224 */ /* 0x000fe200078e0012 */
[----:B-1----:R-:W-:Y:S01]  /*4cb50*/  ISETP.LT.AND P5, PT, R66, UR8, !P3 ;  /* 0x0000000842007c0c */ /* 0x002fe2000dfa1270 */
[----:B------:R-:W1:Y:S01]  /*4cb60*/  LDCU UR8, c[0x0][0x398] ;  /* 0x00007300ff0877ac */ /* 0x000e620008000800 */
[----:B------:R-:W-:Y:S01]  /*4cb70*/  SHF.R.S32.HI R12, RZ, 0x1f, R4 ;  /* 0x0000001fff0c7819 */ /* 0x000fe20000011404 */
[----:B------:R-:W-:Y:S01]  /*4cb80*/  IMAD.X R9, R16, 0x1, R69, P6 ;  /* 0x0000000110097824 */ /* 0x000fe200030e0645 */
[----:B------:R-:W-:Y:S01]  /*4cb90*/  IADD3 R6, P6, PT, R4, R0, RZ ;  /* 0x0000000004067210 */ /* 0x000fe20007fde0ff */
[----:B------:R-:W3:Y:S01]  /*4cba0*/  LDL.LU R75, [R1+0x250] ;  /* 0x00025000014b7983 */ /* 0x000ee20000300800 */
[----:B------:R-:W-:-:S03]  /*4cbb0*/  SHF.R.S32.HI R5, RZ, 0x8, R5 ;  /* 0x00000008ff057819 */ /* 0x000fc60000011405 */
[----:B------:R-:W-:Y:S01]  /*4cbc0*/  IMAD.X R7, R12, 0x1, R72, P6 ;  /* 0x000000010c077824 */ /* 0x000fe200030e0648 */
[----:B------:R-:W-:Y:S01]  /*4cbd0*/  ISETP.LT.AND P2, PT, R67, UR12, !P3 ;  /* 0x0000000c43007c0c */ /* 0x000fe2000df41270 */
[----:B------:R0:W-:Y:S01]  /*4cbe0*/  @P4 STG.E.U8 desc[UR14][R8.64], R5 ;  /* 0x0000000508004986 */ /* 0x0001e2000c10110e */
[----:B------:R-:W-:Y:S01]  /*4cbf0*/  F2FP.SATFINITE.E5M2.F32.PACK_AB_MERGE_C R20, R21, R20, RZ ;  /* 0x000000141514723e */ /* 0x000fe200048060ff */
[----:B------:R-:W2:Y:S02]  /*4cc00*/  LDCU UR12, c[0x0][0x398] ;  /* 0x00007300ff0c77ac */ /* 0x000ea40008000800 */
[----:B------:R4:W-:Y:S01]  /*4cc10*/  @P5 STG.E.U8 desc[UR14][R6.64], R14 ;  /* 0x0000000e06005986 */ /* 0x0009e2000c10110e */
[----:B------:R-:W-:Y:S01]  /*4cc20*/  ISETP.LT.AND P5, PT, R91, UR16, !P3 ;  /* 0x000000105b007c0c */ /* 0x000fe2000dfa1270 */
[----:B------:R-:W3:Y:S02]  /*4cc30*/  LDCU UR16, c[0x0][0x398] ;  /* 0x00007300ff1077ac */ /* 0x000ee40008000800 */
[----:B------:R-:W3:Y:S01]  /*4cc40*/  LDL.LU R76, [R1+0x254] ;  /* 0x00025400014c7983 */ /* 0x000ee20000300800 */
[----:B0-----:R-:W-:Y:S01]  /*4cc50*/  IADD3 R8, P6, PT, R4, R2, RZ ;  /* 0x0000000204087210 */ /* 0x001fe20007fde0ff */
[----:B------:R-:W-:Y:S01]  /*4cc60*/  VIADD R5, R88, 0x12 ;  /* 0x0000001258057836 */ /* 0x000fe20000000000 */
[----:B-1----:R-:W-:Y:S01]  /*4cc70*/  ISETP.LT.AND P3, PT, R89, UR8, !P3 ;  /* 0x0000000859007c0c */ /* 0x002fe2000df61270 */
[----:B------:R-:W3:Y:S01]  /*4cc80*/  LDL.LU R77, [R1+0x150] ;  /* 0x00015000014d7983 */ /* 0x000ee20000300800 */
[----:B------:R-:W0:Y:S01]  /*4cc90*/  LDCU UR8, c[0x0][0x398] ;  /* 0x00007300ff0877ac */ /* 0x000e220008000800 */
[----:B------:R-:W-:Y:S01]  /*4cca0*/  IMAD.X R9, R12, 0x1, R71, P6 ;  /* 0x000000010c097824 */ /* 0x000fe200030e0647 */
[----:B----4-:R-:W-:Y:S01]  /*4ccb0*/  IADD3 R6, P6, PT, R4, R68, RZ ;  /* 0x0000004404067210 */ /* 0x010fe20007fde0ff */
[----:B------:R-:W4:Y:S01]  /*4ccc0*/  LDL.LU R78, [R1+0x154] ;  /* 0x00015400014e7983 */ /* 0x000f220000300800 */
[----:B--2---:R-:W-:Y:S01]  /*4ccd0*/  ISETP.GE.AND P4, PT, R5, UR4, PT ;  /* 0x0000000405007c0c */ /* 0x004fe2000bf86270 */
[----:B------:R-:W-:Y:S01]  /*4cce0*/  VIADD R5, R88, 0x13 ;  /* 0x0000001358057836 */ /* 0x000fe20000000000 */
[----:B------:R-:W1:Y:S01]  /*4ccf0*/  LDCU UR4, c[0x0][0x398] ;  /* 0x00007300ff0477ac */ /* 0x000e620008000800 */
[----:B------:R-:W-:Y:S01]  /*4cd00*/  IMAD.X R7, R12, 0x1, R3, P6 ;  /* 0x000000010c077824 */ /* 0x000fe200030e0603 */
[----:B------:R2:W-:Y:S02]  /*4cd10*/  @P2 STG.E.U8 desc[UR14][R8.64], R13 ;  /* 0x0000000d08002986 */ /* 0x0005e4000c10110e */
[----:B------:R-:W-:Y:S01]  /*4cd20*/  ISETP.GE.AND P2, PT, R5, UR6, PT ;  /* 0x0000000605007c0c */ /* 0x000fe2000bf46270 */
[----:B------:R-:W-:Y:S01]  /*4cd30*/  VIADD R5, R4, UR28 ;  /* 0x0000001c04057c36 */ /* 0x000fe20008000000 */
[----:B------:R0:W-:Y:S01]  /*4cd40*/  @P5 STG.E.U8 desc[UR14][R6.64], R11 ;  /* 0x0000000b06005986 */ /* 0x0001e2000c10110e */
[----:B------:R-:W-:Y:S01]  /*4cd50*/  ISETP.LT.AND P5, PT, R66, UR10, !P0 ;  /* 0x0000000a42007c0c */ /* 0x000fe2000c7a1270 */
[----:B------:R-:W1:Y:S01]  /*4cd60*/  LDCU UR6, c[0x0][0x398] ;  /* 0x00007300ff0677ac */ /* 0x000e620008000800 */
[----:B--2---:R-:W-:Y:S01]  /*4cd70*/  IADD3 R8, P6, PT, R4, R70, RZ ;  /* 0x0000004604087210 */ /* 0x004fe20007fde0ff */
[----:B------:R-:W2:Y:S01]  /*4cd80*/  LDCU UR10, c[0x0][0x398] ;  /* 0x00007300ff0a77ac */ /* 0x000ea20008000800 */
[----:B------:R-:W-:-:S03]  /*4cd90*/  SHF.R.S32.HI R10, RZ, 0x1f, R5 ;  /* 0x0000001fff0a7819 */ /* 0x000fc60000011405 */
[----:B------:R-:W-:Y:S01]  /*4cda0*/  IMAD.X R9, R12, 0x1, R69, P6 ;  /* 0x000000010c097824 */ /* 0x000fe200030e0645 */
[----:B0-----:R-:W-:Y:S02]  /*4cdb0*/  IADD3 R6, P6, PT, R5, R0, RZ ;  /* 0x0000000005067210 */ /* 0x001fe40007fde0ff */
[----:B------:R-:W-:-:S03]  /*4cdc0*/  PRMT R4, R14, 0x9910, RZ ;  /* 0x000099100e047816 */ /* 0x000fc600000000ff */
[----:B------:R-:W-:Y:S01]  /*4cdd0*/  IMAD.X R7, R10, 0x1, R72, P6 ;  /* 0x000000010a077824 */ /* 0x000fe200030e0648 */
[----:B------:R-:W-:Y:S02]  /*4cde0*/  SHF.R.S32.HI R4, RZ, 0x8, R4 ;  /* 0x00000008ff047819 */ /* 0x000fe40000011404 */
[----:B------:R-:W-:Y:S01]  /*4cdf0*/  PRMT R13, R13, 0x9910, RZ ;  /* 0x000099100d0d7816 */ /* 0x000fe200000000ff */
[----:B------:R-:W-:Y:S01]  /*4ce00*/  @P3 STG.E.U8 desc[UR14][R8.64], R20 ;  /* 0x0000001408003986 */ /* 0x000fe2000c10110e */
[----:B-----5:R-:W-:-:S03]  /*4ce10*/  F2FP.SATFINITE.E5M2.F32.PACK_AB_MERGE_C R14, R80, R79, RZ ;  /* 0x0000004f500e723e */ /* 0x020fc600048060ff */
[----:B------:R0:W-:Y:S04]  /*4ce20*/  @P5 STG.E.U8 desc[UR14][R6.64], R4 ;  /* 0x0000000406005986 */ /* 0x0001e8000c10110e */
[----:B------:R-:W5:Y:S04]  /*4ce30*/  LDL.LU R79, [R1+0x258] ;  /* 0x00025800014f7983 */ /* 0x000f680000300800 */
[----:B------:R-:W5:Y:S01]  /*4ce40*/  LDL.LU R80, [R1+0x25c] ;  /* 0x00025c0001507983 */ /* 0x000f620000300800 */
[----:B0-----:R-:W-:Y:S01]  /*4ce50*/  PRMT R4, R11, 0x9910, RZ ;  /* 0x000099100b047816 */ /* 0x001fe200000000ff */
[----:B------:R-:W-:Y:S01]  /*4ce60*/  IMAD.MOV.U32 R11, RZ, RZ, R13 ;  /* 0x000000ffff0b7224 */ /* 0x000fe200078e000d */
[----:B---3--:R-:W-:-:S02]  /*4ce70*/  F2FP.SATFINITE.E5M2.F32.PACK_AB_MERGE_C R12, R82, R81, RZ ;  /* 0x00000051520c723e */ /* 0x008fc400048060ff */
[----:B------:R-:W3:Y:S04]  /*4ce80*/  LDL.LU R81, [R1+0x158] ;  /* 0x0001580001517983 */ /* 0x000ee80000300800 */
[----:B------:R-:W3:Y:S01]  /*4ce90*/  LDL.LU R82, [R1+0x15c] ;  /* 0x00015c0001527983 */ /* 0x000ee20000300800 */
[----:B------:R-:W-:-:S03]  /*4cea0*/  F2FP.SATFINITE.E5M2.F32.PACK_AB_MERGE_C R13, R84, R83, RZ ;  /* 0x00000053540d723e */ /* 0x000fc600048060ff */
[----:B------:R-:W3:Y:S04]  /*4ceb0*/  LDL.LU R83, [R1+0x50] ;  /* 0x0000500001537983 */ /* 0x000ee80000300800 */
[----:B------:R-:W3:Y:S01]  /*4cec0*/  LDL.LU R84, [R1+0x54] ;  /* 0x0000540001547983 */ /* 0x000ee20000300800 */
[----:B------:R-:W-:Y:S02]  /*4ced0*/  IADD3 R8, P6, PT, R5, R2, RZ ;  /* 0x0000000205087210 */ /* 0x000fe40007fde0ff */
[----:B-1----:R-:W-:Y:S01]  /*4cee0*/  ISETP.LT.AND P5, PT, R67, UR4, !P0 ;  /* 0x0000000443007c0c */ /* 0x002fe2000c7a1270 */
[----:B------:R-:W0:Y:S01]  /*4cef0*/  LDCU UR4, c[0x0][0x39c] ;  /* 0x00007380ff0477ac */ /* 0x000e220008000800 */
[----:B------:R-:W-:Y:S01]  /*4cf00*/  ISETP.LT.AND P3, PT, R91, UR6, !P0 ;  /* 0x000000065b007c0c */ /* 0x000fe2000c761270 */
[----:B------:R-:W-:Y:S01]  /*4cf10*/  IMAD.X R9, R10, 0x1, R71, P6 ;  /* 0x000000010a097824 */ /* 0x000fe200030e0647 */
[----:B------:R-:W-:Y:S01]  /*4cf20*/  IADD3 R6, P6, PT, R5, R68, RZ ;  /* 0x0000004405067210 */ /* 0x000fe20007fde0ff */
[----:B------:R-:W1:Y:S01]  /*4cf30*/  LDCU UR6, c[0x0][0x398] ;  /* 0x00007300ff0677ac */ /* 0x000e620008000800 */
[----:B------:R-:W-:-:S02]  /*4cf40*/  SHF.R.S32.HI R11, RZ, 0x8, R11 ;  /* 0x00000008ff0b7819 */ /* 0x000fc4000001140b */
[----:B------:R-:W-:Y:S01]  /*4cf50*/  SHF.R.S32.HI R4, RZ, 0x8, R4 ;  /* 0x00000008ff047819 */ /* 0x000fe20000011404 */
[----:B------:R-:W-:Y:S01]  /*4cf60*/  IMAD.X R7, R10, 0x1, R3, P6 ;  /* 0x000000010a077824 */ /* 0x000fe200030e0603 */
[----:B------:R-:W-:Y:S01]  /*4cf70*/  ISETP.LT.AND P0, PT, R89, UR8, !P0 ;  /* 0x0000000859007c0c */ /* 0x000fe2000c701270 */
[----:B------:R-:W0:Y:S02]  /*4cf80*/  LDCU UR8, c[0x0][0x398] ;  /* 0x00007300ff0877ac */ /* 0x000e240008000800 */
[----:B------:R1:W-:Y:S04]  /*4cf90*/  @P5 STG.E.U8 desc[UR14][R8.64], R11 ;  /* 0x0000000b08005986 */ /* 0x0003e8000c10110e */
[----:B------:R0:W-:Y:S01]  /*4cfa0*/  @P3 STG.E.U8 desc[UR14][R6.64], R4 ;  /* 0x0000000406003986 */ /* 0x0001e2000c10110e */
[----:B--2---:R-:W-:Y:S01]  /*4cfb0*/  ISETP.LT.AND P5, PT, R66, UR10, !P4 ;  /* 0x0000000a42007c0c */ /* 0x004fe2000e7a1270 */
[----:B------:R-:W2:Y:S01]  /*4cfc0*/  LDCU UR10, c[0x0][0x398] ;  /* 0x00007300ff0a77ac */ /* 0x000ea20008000800 */
[----:B-1----:R-:W-:-:S02]  /*4cfd0*/  IADD3 R8, P3, PT, R5, R70, RZ ;  /* 0x0000004605087210 */ /* 0x002fc40007f7e0ff */
[----:B------:R-:W-:Y:S01]  /*4cfe0*/  PRMT R11, R20, 0x9910, RZ ;  /* 0x00009910140b7816 */ /* 0x000fe200000000ff */
[----:B0-----:R-:W-:Y:S02]  /*4cff0*/  VIADD R4, R5, UR28 ;  /* 0x0000001c05047c36 */ /* 0x001fe40008000000 */
[----:B------:R-:W-:Y:S02]  /*4d000*/  VIADD R7, R88, 0x14 ;  /* 0x0000001458077836 */ /* 0x000fe40000000000 */
[----:B------:R-:W-:Y:S01]  /*4d010*/  IMAD.X R9, R10, 0x1, R69, P3 ;  /* 0x000000010a097824 */ /* 0x000fe200018e0645 */
[----:B------:R-:W-:Y:S02]  /*4d020*/  SHF.R.S32.HI R5, RZ, 0x1f, R4 ;  /* 0x0000001fff057819 */ /* 0x000fe40000011404 */
[----:B------:R-:W-:Y:S02]  /*4d030*/  IADD3 R6, P6, PT, R4, R0, RZ ;  /* 0x0000000004067210 */ /* 0x000fe40007fde0ff */
[----:B------:R-:W-:-:S02]  /*4d040*/  SHF.R.S32.HI R10, RZ, 0x8, R11 ;  /* 0x00000008ff0a7819 */ /* 0x000fc4000001140b */
[----:B------:R-:W-:Y:S01]  /*4d050*/  ISETP.GE.AND P3, PT, R7, UR4, PT ;  /* 0x0000000407007c0c */ /* 0x000fe2000bf66270 */
[----:B------:R-:W-:Y:S01]  /*4d060*/  IMAD.X R7, R5, 0x1, R72, P6 ;  /* 0x0000000105077824 */ /* 0x000fe200030e0648 */
[----:B------:R-:W-:Y:S01]  /*4d070*/  F2FP.SATFINITE.E5M2.F32.PACK_AB_MERGE_C R22, R23, R22, RZ ;  /* 0x000000161716723e */ /* 0x000fe200048060ff */
[----:B------:R0:W-:Y:S01]  /*4d080*/  @P0 STG.E.U8 desc[UR14][R8.64], R10 ;  /* 0x0000000a08000986 */ /* 0x0001e2000c10110e */
[----:B------:R-:W-:Y:S01]  /*4d090*/  ISETP.LT.AND P0, PT, R91, UR6, !P4 ;  /* 0x000000065b007c0c */ /* 0x000fe2000e701270 */
[----:B------:R-:W1:Y:S02]  /*4d0a0*/  LDCU UR6, c[0x0][0x39c] ;  /* 0x00007380ff0677ac */ /* 0x000e640008000800 */
[----:B------:R1:W-:Y:S01]  /*4d0b0*/  @P5 STG.E.U8 desc[UR14][R6.64], R14 ;  /* 0x0000000e06005986 */ /* 0x0003e2000c10110e */
[----:B------:R-:W-:Y:S01]  /*4d0c0*/  ISETP.LT.AND P5, PT, R67, UR12, !P4 ;  /* 0x0000000c43007c0c */ /* 0x000fe2000e7a1270 */
[----:B------:R-:W1:Y:S01]  /*4d0d0*/  LDCU UR12, c[0x0][0x398] ;  /* 0x00007300ff0c77ac */ /* 0x000e620008000800 */
[----:B------:R-:W2:Y:S01]  /*4d0e0*/  LDCU UR4, c[0x0][0x39c] ;  /* 0x00007380ff0477ac */ /* 0x000ea20008000800 */
[----:B0-----:R-:W-:-:S05]  /*4d0f0*/  IADD3 R10, P6, PT, R4, R2, RZ ;  /* 0x00000002040a7210 */ /* 0x001fca0007fde0ff */
[----:B------:R-:W-:Y:S01]  /*4d100*/  IMAD.X R11, R5, 0x1, R71, P6 ;  /* 0x00000001050b7824 */ /* 0x000fe200030e0647 */
[C---:B------:R-:W-:Y:S02]  /*4d110*/  IADD3 R8, P6, PT, R4.reuse, R68, RZ ;  /* 0x0000004404087210 */ /* 0x040fe40007fde0ff */
[----:B------:R-:W-:Y:S01]  /*4d120*/  ISETP.LT.AND P4, PT, R89, UR16, !P4 ;  /* 0x0000001059007c0c */ /* 0x000fe2000e781270 */
[----:B------:R-:W0:Y:S02]  /*4d130*/  LDCU UR16, c[0x0][0x398] ;  /* 0x00007300ff1077ac */ /* 0x000e240008000800 */
[----:B------:R-:W-:Y:S01]  /*4d140*/  IMAD.X R9, R5, 0x1, R3, P6 ;  /* 0x0000000105097824 */ /* 0x000fe200030e0603 */
[C---:B-1----:R-:W-:Y:S01]  /*4d150*/  IADD3 R6, P6, PT, R4.reuse, R70, RZ ;  /* 0x0000004604067210 */ /* 0x042fe20007fde0ff */
[----:B------:R1:W-:Y:S01]  /*4d160*/  @P5 STG.E.U8 desc[UR14][R10.64], R12 ;  /* 0x0000000c0a005986 */ /* 0x0003e2000c10110e */
[----:B------:R-:W-:Y:S01]  /*4d170*/  VIADD R4, R4, UR28 ;  /* 0x0000001c04047c36 */ /* 0x000fe20008000000 */
[----:B------:R-:W-:-:S02]  /*4d180*/  PRMT R14, R14, 0x9910, RZ ;  /* 0x000099100e0e7816 */ /* 0x000fc400000000ff */
[----:B------:R-:W-:Y:S01]  /*4d190*/  IMAD.X R7, R5, 0x1, R69, P6 ;  /* 0x0000000105077824 */ /* 0x000fe200030e0645 */
[----:B------:R0:W-:Y:S01]  /*4d1a0*/  @P0 STG.E.U8 desc[UR14][R8.64], R13 ;  /* 0x0000000d08000986 */ /* 0x0001e2000c10110e */
[----:B------:R-:W-:Y:S01]  /*4d1b0*/  ISETP.LT.AND P0, PT, R66, UR8, !P2 ;  /* 0x0000000842007c0c */ /* 0x000fe2000d701270 */
[----:B------:R-:W3:Y:S01]  /*4d1c0*/  LDCU UR8, c[0x0][0x398] ;  /* 0x00007300ff0877ac */ /* 0x000ee20008000800 */
[----:B--2---:R-:W-:Y:S01]  /*4d1d0*/  ISETP.LT.AND P5, PT, R67, UR10, !P2 ;  /* 0x0000000a43007c0c */ /* 0x004fe2000d7a1270 */
[----:B------:R2:W-:Y:S01]  /*4d1e0*/  @P4 STG.E.U8 desc[UR14][R6.64], R22 ;  /* 0x0000001606004986 */ /* 0x0005e2000c10110e */
[----:B------:R-:W-:Y:S01]  /*4d1f0*/  SHF.R.S32.HI R5, RZ, 0x1f, R4 ;  /* 0x0000001fff057819 */ /* 0x000fe20000011404 */
[----:B------:R-:W3:Y:S01]  /*4d200*/  LDCU UR10, c[0x0][0x398] ;  /* 0x00007300ff0a77ac */ /* 0x000ee20008000800 */
[----:B-1----:R-:W-:Y:S01]  /*4d210*/  PRMT R11, R12, 0x9910, RZ ;  /* 0x000099100c0b7816 */ /* 0x002fe200000000ff */
[----:B------:R-:W-:Y:S01]  /*4d220*/  IMAD.MOV.U32 R12, RZ, RZ, R14 ;  /* 0x000000ffff0c7224 */ /* 0x000fe200078e000e */
[----:B0-----:R-:W-:-:S02]  /*4d230*/  IADD3 R8, P4, PT, R4, R0, RZ ;  /* 0x0000000004087210 */ /* 0x001fc40007f9e0ff */
[----:B--2---:R-:W-:-:S03]  /*4d240*/  IADD3 R6, P6, PT, R4, R2, RZ ;  /* 0x0000000204067210 */ /* 0x004fc60007fde0ff */
[C---:B------:R-:W-:Y:S01]  /*4d250*/  IMAD.X R9, R5.reuse, 0x1, R72, P4 ;  /* 0x0000000105097824 */ /* 0x040fe200020e0648 */
[----:B------:R-:W-:Y:S02]  /*4d260*/  SHF.R.S32.HI R12, RZ, 0x8, R12 ;  /* 0x00000008ff0c7819 */ /* 0x000fe4000001140c */
[----:B------:R-:W-:Y:S01]  /*4d270*/  SHF.R.S32.HI R11, RZ, 0x8, R11 ;  /* 0x00000008ff0b7819 */ /* 0x000fe2000001140b */
[----:B------:R-:W-:Y:S02]  /*4d280*/  IMAD.X R7, R5, 0x1, R71, P6 ;  /* 0x0000000105077824 */ /* 0x000fe400030e0647 */
[----:B------:R-:W-:Y:S04]  /*4d290*/  @P0 STG.E.U8 desc[UR14][R8.64], R12 ;  /* 0x0000000c08000986 */ /* 0x000fe8000c10110e */
[----:B------:R3:W-:Y:S02]  /*4d2a0*/  @P5 STG.E.U8 desc[UR14][R6.64], R11 ;  /* 0x0000000b06005986 */ /* 0x0007e4000c10110e */
[----:B---3--:R-:W-:-:S02]  /*4d2b0*/  F2FP.SATFINITE.E5M2.F32.PACK_AB_MERGE_C R11, R84, R83, RZ ;  /* 0x00000053540b723e */ /* 0x008fc400048060ff */
[----:B------:R-:W2:Y:S04]  /*4d2c0*/  LDL.LU R83, [R1+0x58] ;  /* 0x0000580001537983 */ /* 0x000ea80000300800 */
[----:B------:R-:W2:Y:S01]  /*4d2d0*/  LDL.LU R84, [R1+0x5c] ;  /* 0x00005c0001547983 */ /* 0x000ea20000300800 */
[----:B------:R-:W-:Y:S01]  /*4d2e0*/  ISETP.LT.AND P6, PT, R91, UR12, !P2 ;  /* 0x0000000c5b007c0c */ /* 0x000fe2000d7c1270 */
[----:B------:R-:W-:Y:S01]  /*4d2f0*/  VIADD R7, R88, 0x16 ;  /* 0x0000001658077836 */ /* 0x000fe20000000000 */
[----:B------:R-:W-:Y:S01]  /*4d300*/  IADD3 R6, P5, PT, R4, R68, RZ ;  /* 0x0000004404067210 */ /* 0x000fe20007fbe0ff */
[----:B------:R-:W-:Y:S01]  /*4d310*/  VIADD R10, R88, 0x15 ;  /* 0x00000015580a7836 */ /* 0x000fe20000000000 */
[----:B------:R-:W-:Y:S01]  /*4d320*/  PRMT R8, R13, 0x9910, RZ ;  /* 0x000099100d087816 */ /* 0x000fe200000000ff */
[----:B------:R-:W0:Y:S01]  /*4d330*/  LDCU UR12, c[0x0][0x398] ;  /* 0x00007300ff0c77ac */ /* 0x000e220008000800 */
[----:B------:R-:W-:Y:S01]  /*4d340*/  ISETP.GE.AND P0, PT, R7, UR6, PT ;  /* 0x0000000607007c0c */ /* 0x000fe2000bf06270 */
[----:B------:R-:W-:Y:S01]  /*4d350*/  IMAD.X R7, R5, 0x1, R3, P5 ;  /* 0x0000000105077824 */ /* 0x000fe200028e0603 */
[----:B------:R-:W-:Y:S01]  /*4d360*/  SHF.R.S32.HI R8, RZ, 0x8, R8 ;  /* 0x00000008ff087819 */ /* 0x000fe20000011408 */
[----:B------:R-:W1:Y:S01]  /*4d370*/  LDCU UR6, c[0x0][0x398] ;  /* 0x00007300ff0677ac */ /* 0x000e620008000800 */
[----:B------:R-:W-:-:S03]  /*4d380*/  ISETP.LT.AND P5, PT, R89, UR16, !P2 ;  /* 0x0000001059007c0c */ /* 0x000fc6000d7a1270 */
[----:B------:R3:W-:Y:S01]  /*4d390*/  @P6 STG.E.U8 desc[UR14][R6.64], R8 ;  /* 0x0000000806006986 */ /* 0x0007e2000c10110e */
[----:B------:R-:W-:Y:S01]  /*4d3a0*/  PRMT R9, R22, 0x9910, RZ ;  /* 0x0000991016097816 */ /* 0x000fe200000000ff */
[----:B------:R-:W0:Y:S03]  /*4d3b0*/  LDCU UR16, c[0x0][0x398] ;  /* 0x00007300ff1077ac */ /* 0x000e260008000800 */
[----:B------:R-:W-:Y:S02]  /*4d3c0*/  SHF.R.S32.HI R9, RZ, 0x8, R9 ;  /* 0x00000008ff097819 */ /* 0x000fe40000011409 */
[C---:B---3--:R-:W-:Y:S01]  /*4d3d0*/  IADD3 R6, P2, PT, R4.reuse, R70, RZ ;  /* 0x0000004604067210 */ /* 0x048fe20007f5e0ff */
[----:B------:R-:W-:-:S04]  /*4d3e0*/  VIADD R4, R4, UR28 ;  /* 0x0000001c04047c36 */ /* 0x000fc80008000000 */
[----:B------:R-:W-:Y:S01]  /*4d3f0*/  IMAD.X R7, R5, 0x1, R69, P2 ;  /* 0x0000000105077824 */ /* 0x000fe200010e0645 */
[----:B------:R-:W-:Y:S02]  /*4d400*/  SHF.R.S32.HI R5, RZ, 0x1f, R4 ;  /* 0x0000001fff057819 */ /* 0x000fe40000011404 */
[----:B------:R-:W-:Y:S02]  /*4d410*/  IADD3 R8, P6, PT, R4, R0, RZ ;  /* 0x0000000004087210 */ /* 0x000fe40007fde0ff */
[----:B------:R-:W-:Y:S01]  /*4d420*/  ISETP.LT.AND P2, PT, R66, UR8, !P3 ;  /* 0x0000000842007c0c */ /* 0x000fe2000df41270 */
[----:B------:R3:W-:Y:S01]  /*4d430*/  @P5 STG.E.U8 desc[UR14][R6.64], R9 ;  /* 0x0000000906005986 */ /* 0x0007e2000c10110e */
[----:B------:R-:W-:Y:S01]  /*4d440*/  ISETP.LT.AND P5, PT, R67, UR10, !P3 ;  /* 0x0000000a43007c0c */ /* 0x000fe2000dfa1270 */
[----:B------:R-:W0:Y:S01]  /*4d450*/  LDCU UR8, c[0x0][0x398] ;  /* 0x00007300ff0877ac */ /* 0x000e220008000800 */
[----:B------:R-:W-:Y:S02]  /*4d460*/  F2FP.SATFINITE.E5M2.F32.PACK_AB_MERGE_C R12, R76, R75, RZ ;  /* 0x0000004b4c0c723e */ /* 0x000fe400048060ff */
[----:B----4-:R-:W-:Y:S01]  /*4d470*/  F2FP.SATFINITE.E5M2.F32.PACK_AB_MERGE_C R13, R78, R77, RZ ;  /* 0x0000004d4e0d723e */ /* 0x010fe200048060ff */
[----:B------:R-:W4:Y:S01]  /*4d480*/  LDCU UR10, c[0x0][0x398] ;  /* 0x00007300ff0a77ac */ /* 0x000f220008000800 */
[----:B---3--:R-:W-:Y:S01]  /*4d490*/  IMAD.X R9, R5, 0x1, R72, P6 ;  /* 0x0000000105097824 */ /* 0x008fe200030e0648 */
[----:B------:R-:W-:-:S05]  /*4d4a0*/  IADD3 R6, P6, PT, R4, R2, RZ ;  /* 0x0000000204067210 */ /* 0x000fca0007fde0ff */
[----:B------:R-:W-:Y:S01]  /*4d4b0*/  IMAD.X R7, R5, 0x1, R71, P6 ;  /* 0x0000000105077824 */ /* 0x000fe200030e0647 */
[----:B-1----:R-:W-:Y:S01]  /*4d4c0*/  ISETP.LT.AND P6, PT, R91, UR6, !P3 ;  /* 0x000000065b007c0c */ /* 0x002fe2000dfc1270 */
[----:B------:R-:W-:Y:S01]  /*4d4d0*/  @P2 STG.E.U8 desc[UR14][R8.64], R12 ;  /* 0x0000000c08002986 */ /* 0x000fe2000c10110e */
[----:B------:R-:W-:Y:S01]  /*4d4e0*/  ISETP.GE.AND P4, PT, R10, UR4, PT ;  /* 0x000000040a007c0c */ /* 0x000fe2000bf86270 */
[----:B------:R-:W1:Y:S02]  /*4d4f0*/  LDCU UR4, c[0x0][0x39c] ;  /* 0x00007380ff0477ac */ /* 0x000e640008000800 */
[----:B------:R3:W-:Y:S01]  /*4d500*/  @P5 STG.E.U8 desc[UR14][R6.64], R13 ;  /* 0x0000000d06005986 */ /* 0x0007e2000c10110e */
[----:B0-----:R-:W-:Y:S01]  /*4d510*/  ISETP.LT.AND P3, PT, R89, UR8, !P3 ;  /* 0x0000000859007c0c */ /* 0x001fe2000df61270 */
[----:B------:R-:W-:Y:S01]  /*4d520*/  VIADD R10, R88, 0x17 ;  /* 0x00000017580a7836 */ /* 0x000fe20000000000 */
[----:B------:R-:W-:Y:S01]  /*4d530*/  F2FP.SATFINITE.E5M2.F32.PACK_AB_MERGE_C R24, R25, R24, RZ ;  /* 0x000000181918723e */ /* 0x000fe200048060ff */
[----:B------:R-:W0:Y:S01]  /*4d540*/  LDCU UR6, c[0x0][0x398] ;  /* 0x00007300ff0677ac */ /* 0x000e220008000800 */
[----:B-----5:R-:W-:-:S02]  /*4d550*/  F2FP.SATFINITE.E5M2.F32.PACK_AB_MERGE_C R14, R80, R79, RZ ;  /* 0x0000004f500e723e */ /* 0x020fc400048060ff */
[----:B------:R-:W5:Y:S01]  /*4d560*/  LDL.LU R79, [R1+0x260] ;  /* 0x00026000014f7983 */ /* 0x000f620000300800 */
[----:B------:R-:W-:Y:S01]  /*4d570*/  F2FP.SATFINITE.E5M2.F32.PACK_AB_MERGE_C R15, R82, R81, RZ ;  /* 0x00000051520f723e */ /* 0x000fe200048060ff */
[----:B------:R-:W0:Y:S02]  /*4d580*/  LDCU UR8, c[0x0][0x398] ;  /* 0x00007300ff0877ac */ /* 0x000e240008000800 */
[----:B------:R-:W5:Y:S01]  /*4d590*/  LDL.LU R80, [R1+0x264] ;  /* 0x0002640001507983 */ /* 0x000f620000300800 */
[----:B---3--:R-:W-:-:S03]  /*4d5a0*/  IADD3 R6, P5, PT, R4, R68, RZ ;  /* 0x0000004404067210 */ /* 0x008fc60007fbe0ff */
[----:B------:R-:W3:Y:S02]  /*4d5b0*/  LDL.LU R81, [R1+0x160] ;  /* 0x0001600001517983 */ /* 0x000ee40000300800 */
[----:B------:R-:W-:Y:S01]  /*4d5c0*/  IMAD.X R7, R5, 0x1, R3, P5 ;  /* 0x0000000105077824 */ /* 0x000fe200028e0603 */
[----:B-1----:R-:W-:Y:S01]  /*4d5d0*/  ISETP.GE.AND P2, PT, R10, UR4, PT ;  /* 0x000000040a007c0c */ /* 0x002fe2000bf46270 */
[----:B------:R-:W3:Y:S04]  /*4d5e0*/  LDL.LU R82, [R1+0x164] ;  /* 0x0001640001527983 */ /* 0x000ee80000300800 */
[----:B------:R-:W-:Y:S01]  /*4d5f0*/  @P6 STG.E.U8 desc[UR14][R6.64], R11 ;  /* 0x0000000b06006986 */ /* 0x000fe2000c10110e */
[----:B------:R-:W-:Y:S01]  /*4d600*/  IADD3 R8, P6, PT, R4, R70, RZ ;  /* 0x0000004604087210 */ /* 0x000fe20007fde0ff */
[----:B------:R-:W1:Y:S01]  /*4d610*/  LDCU UR4, c[0x0][0x398] ;  /* 0x00007300ff0477ac */ /* 0x000e620008000800 */
[----:B------:R-:W-:-:S03]  /*4d620*/  PRMT R10, R12, 0x9910, RZ ;  /* 0x000099100c0a7816 */ /* 0x000fc600000000ff */
[----:B------:R-:W-:-:S05]  /*4d630*/  IMAD.X R9, R5, 0x1, R69, P6 ;  /* 0x0000000105097824 */ /* 0x000fca00030e0645 */
[----:B------:R0:W-:Y:S02]  /*4d640*/  @P3 STG.E.U8 desc[UR14][R8.64], R24 ;  /* 0x0000001808003986 */ /* 0x0001e4000c10110e */
[----:B0-----:R-:W-:Y:S02]  /*4d650*/  SHF.R.S32.HI R8, RZ, 0x8, R10 ;  /* 0x00000008ff087819 */ /* 0x001fe4000001140a */
[----:B------:R-:W-:Y:S02]  /*4d660*/  PRMT R10, R11, 0x9910, RZ ;  /* 0x000099100b0a7816 */ /* 0x000fe400000000ff */
[----:B--2---:R-:W-:Y:S02]  /*4d670*/  F2FP.SATFINITE.E5M2.F32.PACK_AB_MERGE_C R11, R84, R83, RZ ;  /* 0x00000053540b723e */ /* 0x004fe400048060ff */
[----:B------:R-:W2:Y:S04]  /*4d680*/  LDL.LU R83, [R1+0x60] ;  /* 0x0000600001537983 */ /* 0x000ea80000300800 */
[----:B------:R-:W2:Y:S01]  /*4d690*/  LDL.LU R84, [R1+0x64] ;  /* 0x0000640001547983 */ /* 0x000ea20000300800 */
[----:B------:R-:W-:Y:S01]  /*4d6a0*/  VIADD R4, R4, UR28 ;  /* 0x0000001c04047c36 */ /* 0x000fe20008000000 */
[----:B----4-:R-:W-:Y:S01]  /*4d6b0*/  ISETP.LT.AND P5, PT, R66, UR10, !P4 ;  /* 0x0000000a42007c0c */ /* 0x010fe2000e7a1270 */
[----:B------:R-:W0:Y:S03]  /*4d6c0*/  LDCU UR10, c[0x0][0x398] ;  /* 0x00007300ff0a77ac */ /* 0x000e260008000800 */
[----:B------:R-:W-:-:S02]  /*4d6d0*/  SHF.R.S32.HI R5, RZ, 0x1f, R4 ;  /* 0x0000001fff057819 */ /* 0x000fc40000011404 */
[----:B------:R-:W-:Y:S02]  /*4d6e0*/  IADD3 R6, P6, PT, R4, R0, RZ ;  /* 0x0000000004067210 */ /* 0x000fe40007fde0ff */
[----:B------:R-:W-:-:S03]  /*4d6f0*/  PRMT R13, R13, 0x9910, RZ ;  /* 0x000099100d0d7816 */ /* 0x000fc600000000ff */
[----:B------:R-:W-:Y:S01]  /*4d700*/  IMAD.X R7, R5, 0x1, R72, P6 ;  /* 0x0000000105077824 */ /* 0x000fe200030e0648 */
[----:B-1----:R-:W-:Y:S01]  /*4d710*/  ISETP.LT.AND P3, PT, R67, UR4, !P4 ;  /* 0x0000000443007c0c */ /* 0x002fe2000e761270 */
[----:B------:R-:W1:Y:S03]  /*4d720*/  LDCU UR4, c[0x0][0x39c] ;  /* 0x00007380ff0477ac */ /* 0x000e660008000800 */
[----:B------:R4:W-:Y:S01]  /*4d730*/  @P5 STG.E.U8 desc[UR14][R6.64], R8 ;  /* 0x0000000806005986 */ /* 0x0009e2000c10110e */
[----:B------:R-:W-:Y:S01]  /*4d740*/  ISETP.LT.AND P5, PT, R91, UR6, !P4 ;  /* 0x000000065b007c0c */ /* 0x000fe2000e7a1270 */
[----:B------:R-:W0:Y:S01]  /*4d750*/  LDCU UR6, c[0x0][0x39c] ;  /* 0x00007380ff0677ac */ /* 0x000e220008000800 */
[----:B----4-:R-:W-:Y:S01]  /*4d760*/  IADD3 R8, P6, PT, R4, R2, RZ ;  /* 0x0000000204087210 */ /* 0x010fe20007fde0ff */
[----:B------:R-:W-:-:S04]  /*4d770*/  IMAD.MOV.U32 R7, RZ, RZ, R13 ;  /* 0x000000ffff077224 */ /* 0x000fc800078e000d */
[----:B------:R-:W-:Y:S01]  /*4d780*/  IMAD.X R9, R5, 0x1, R71, P6 ;  /* 0x0000000105097824 */ /* 0x000fe200030e0647 */
[----:B------:R-:W-:Y:S02]  /*4d790*/  SHF.R.S32.HI R7, RZ, 0x8, R7 ;  /* 0x00000008ff077819 */ /* 0x000fe40000011407 */
[----:B------:R-:W-:-:S03]  /*4d7a0*/  IADD3 R6, P6, PT, R4, R68, RZ ;  /* 0x0000004404067210 */ /* 0x000fc60007fde0ff */
[----:B------:R4:W-:Y:S01]  /*4d7b0*/  @P3 STG.E.U8 desc[UR14][R8.64], R7 ;  /* 0x0000000708003986 */ /* 0x0009e2000c10110e */
[----:B------:R-:W-:Y:S02]  /*4d7c0*/  PRMT R24, R24, 0x9910, RZ ;  /* 0x0000991018187816 */ /* 0x000fe400000000ff */
[----:B0-----:R-:W-:Y:S01]  /*4d7d0*/  ISETP.LT.AND P3, PT, R66, UR10, !P0 ;  /* 0x0000000a42007c0c */ /* 0x001fe2000c761270 */
[----:B------:R-:W0:Y:S01]  /*4d7e0*/  LDCU UR10, c[0x0][0x398] ;  /* 0x00007300ff0a77ac */ /* 0x000e220008000800 */
[----:B----4-:R-:W-:Y:S01]  /*4d7f0*/  IMAD.X R7, R5, 0x1, R3, P6 ;  /* 0x0000000105077824 */ /* 0x010fe200030e0603 */
[----:B------:R-:W-:Y:S02]  /*4d800*/  SHF.R.S32.HI R8, RZ, 0x8, R10 ;  /* 0x00000008ff087819 */ /* 0x000fe4000001140a */
[----:B------:R-:W-:Y:S01]  /*4d810*/  ISETP.LT.AND P6, PT, R89, UR8, !P4 ;  /* 0x0000000859007c0c */ /* 0x000fe2000e7c1270 */
[----:B------:R-:W-:Y:S01]  /*4d820*/  VIADD R10, R88, 0x18 ;  /* 0x00000018580a7836 */ /* 0x000fe20000000000 */
[----:B------:R-:W-:Y:S01]  /*4d830*/  F2FP.SATFINITE.E5M2.F32.PACK_AB_MERGE_C R26, R27, R26, RZ ;  /* 0x0000001a1b1a723e */ /* 0x000fe200048060ff */
[----:B------:R4:W-:Y:S01]  /*4d840*/  @P5 STG.E.U8 desc[UR14][R6.64], R8 ;  /* 0x0000000806005986 */ /* 0x0009e2000c10110e */
[----:B------:R-:W0:Y:S01]  /*4d850*/  LDCU UR8, c[0x0][0x398] ;  /* 0x00007300ff0877ac */ /* 0x000e220008000800 */
[----:B----4-:R-:W-:Y:S01]  /*4d860*/  IADD3 R8, P4, PT, R4, R70, RZ ;  /* 0x0000004604087210 */ /* 0x010fe20007f9e0ff */
[----:B------:R-:W-:-:S02]  /*4d870*/  IMAD.MOV.U32 R7, RZ, RZ, R24 ;  /* 0x000000ffff077224 */ /* 0x000fc400078e0018 */
[----:B------:R-:W-:Y:S02]  /*4d880*/  VIADD R4, R4, UR28 ;  /* 0x0000001c04047c36 */ /* 0x000fe40008000000 */
[----:B------:R-:W-:Y:S01]  /*4d890*/  IMAD.X R9, R5, 0x1, R69, P4 ;  /* 0x0000000105097824 */ /* 0x000fe200020e0645 */
[----:B------:R-:W-:Y:S02]  /*4d8a0*/  SHF.R.S32.HI R7, RZ, 0x8, R7 ;  /* 0x00000008ff077819 */ /* 0x000fe40000011407 */
[----:B------:R-:W-:Y:S02]  /*4d8b0*/  SHF.R.S32.HI R5, RZ, 0x1f, R4 ;  /* 0x0000001fff057819 */ /* 0x000fe40000011404 */
[----:B------:R-:W-:Y:S02]  /*4d8c0*/  IADD3 R6, P5, PT, R4, R0, RZ ;  /* 0x0000000004067210 */ /* 0x000fe40007fbe0ff */
[----:B------:R-:W-:Y:S01]  /*4d8d0*/  ISETP.LT.AND P4, PT, R67, UR12, !P0 ;  /* 0x0000000c43007c0c */ /* 0x000fe2000c781270 */
[----:B------:R4:W-:Y:S01]  /*4d8e0*/  @P6 STG.E.U8 desc[UR14][R8.64], R7 ;  /* 0x0000000708006986 */ /* 0x0009e2000c10110e */
[----:B---3--:R-:W-:Y:S01]  /*4d8f0*/  F2FP.SATFINITE.E5M2.F32.PACK_AB_MERGE_C R12, R82, R81, RZ ;  /* 0x00000051520c723e */ /* 0x008fe200048060ff */
[----:B------:R-:W3:Y:S01]  /*4d900*/  LDCU UR12, c[0x0][0x398] ;  /* 0x00007300ff0c77ac */ /* 0x000ee20008000800 */
[----:B----4-:R-:W-:Y:S01]  /*4d910*/  IADD3 R8, P6, PT, R4, R2, RZ ;  /* 0x0000000204087210 */ /* 0x010fe20007fde0ff */
[----:B------:R-:W-:-:S04]  /*4d920*/  IMAD.X R7, R5, 0x1, R72, P5 ;  /* 0x0000000105077824 */ /* 0x000fc800028e0648 */
[----:B------:R-:W-:Y:S01]  /*4d930*/  IMAD.X R9, R5, 0x1, R71, P6 ;  /* 0x0000000105097824 */ /* 0x000fe200030e0647 */
[----:B------:R4:W-:Y:S01]  /*4d940*/  @P3 STG.E.U8 desc[UR14][R6.64], R14 ;  /* 0x0000000e06003986 */ /* 0x0009e2000c10110e */
[----:B------:R-:W-:Y:S01]  /*4d950*/  ISETP.LT.AND P5, PT, R91, UR16, !P0 ;  /* 0x000000105b007c0c */ /* 0x000fe2000c7a1270 */
[----:B------:R-:W0:Y:S01]  /*4d960*/  LDCU UR16, c[0x0][0x398] ;  /* 0x00007300ff1077ac */ /* 0x000e220008000800 */
[----:B------:R-:W-:Y:S01]  /*4d970*/  ISETP.LT.AND P0, PT, R89, UR18, !P0 ;  /* 0x0000001259007c0c */ /* 0x000fe2000c701270 */
[----:B------:R1:W-:Y:S01]  /*4d980*/  @P4 STG.E.U8 desc[UR14][R8.64], R15 ;  /* 0x0000000f08004986 */ /* 0x0003e2000c10110e */
[----:B----4-:R-:W-:Y:S01]  /*4d990*/  VIADD R7, R88, 0x19 ;  /* 0x0000001958077836 */ /* 0x010fe20000000000 */
[C---:B------:R-:W-:Y:S01]  /*4d9a0*/  IADD3 R6, P6, PT, R4.reuse, R68, RZ ;  /* 0x0000004404067210 */ /* 0x040fe20007fde0ff */
[----:B------:R-:W4:Y:S03]  /*4d9b0*/  LDCU UR18, c[0x0][0x398] ;  /* 0x00007300ff1277ac */ /* 0x000f260008000800 */
[----:B------:R-:W-:Y:S01]  /*4d9c0*/  ISETP.GE.AND P4, PT, R7, UR6, PT ;  /* 0x0000000607007c0c */ /* 0x000fe2000bf86270 */
[----:B------:R-:W-:Y:S01]  /*4d9d0*/  IMAD.X R7, R5, 0x1, R3, P6 ;  /* 0x0000000105077824 */ /* 0x000fe200030e0603 */
[----:B-1----:R-:W-:Y:S01]  /*4d9e0*/  IADD3 R8, P6, PT, R4, R70, RZ ;  /* 0x0000004604087210 */ /* 0x002fe20007fde0ff */
[----:B------:R-:W1:Y:S01]  /*4d9f0*/  LDCU UR6, c[0x0][0x398] ;  /* 0x00007300ff0677ac */ /* 0x000e620008000800 */
[----:B------:R-:W-:-:S03]  /*4da00*/  ISETP.GE.AND P3, PT, R10, UR4, PT ;  /* 0x000000040a007c0c */ /* 0x000fc6000bf66270 */
[----:B------:R-:W-:Y:S01]  /*4da10*/  IMAD.X R9, R5, 0x1, R69, P6 ;  /* 0x0000000105097824 */ /* 0x000fe200030e0645 */
[----:B------:R-:W-:Y:S01]  /*4da20*/  PRMT R10, R14, 0x9910, RZ ;  /* 0x000099100e0a7816 */ /* 0x000fe200000000ff */
[----:B------:R-:W-:Y:S01]  /*4da30*/  @P5 STG.E.U8 desc[UR14][R6.64], R11 ;  /* 0x0000000b06005986 */ /* 0x000fe2000c10110e */
[----:B--2---:R-:W-:-:S03]  /*4da40*/  F2FP.SATFINITE.E5M2.F32.PACK_AB_MERGE_C R13, R84, R83, RZ ;  /* 0x00000053540d723e */ /* 0x004fc600048060ff */
[----:B------:R2:W-:Y:S01]  /*4da50*/  @P0 STG.E.U8 desc[UR14][R8.64], R26 ;  /* 0x0000001a08000986 */ /* 0x0005e2000c10110e */
[----:B------:R-:W-:Y:S01]  /*4da60*/  VIADD R4, R4, UR28 ;  /* 0x0000001c04047c36 */ /* 0x000fe20008000000 */
[----:B------:R-:W0:Y:S02]  /*4da70*/  LDCU UR4, c[0x0][0x39c] ;  /* 0x00007380ff0477ac */ /* 0x000e240008000800 */
[----:B------:R-:W3:Y:S04]  /*4da80*/  LDL.LU R83, [R1+0x168] ;  /* 0x0001680001537983 */ /* 0x000ee80000300800 */
[----:B------:R-:W3:Y:S01]  /*4da90*/  LDL.LU R84, [R1+0x16c] ;  /* 0x00016c0001547983 */ /* 0x000ee20000300800 */
[----:B--2---:R-:W-:Y:S02]  /*4daa0*/  SHF.R.S32.HI R8, RZ, 0x8, R10 ;  /* 0x00000008ff087819 */ /* 0x004fe4000001140a */
[----:B------:R-:W-:-:S02]  /*4dab0*/  PRMT R10, R15, 0x9910, RZ ;  /* 0x000099100f0a7816 */ /* 0x000fc400000000ff */
[----:B------:R-:W-:Y:S02]  /*4dac0*/  F2FP.SATFINITE.E5M2.F32.PACK_AB_MERGE_C R15, R86, R85, RZ ;  /* 0x00000055560f723e */ /* 0x000fe400048060ff */
[----:B------:R-:W2:Y:S04]  /*4dad0*/  LDL.LU R85, [R1+0x68] ;  /* 0x0000680001557983 */ /* 0x000ea80000300800 */
[----:B------:R-:W2:Y:S01]  /*4dae0*/  LDL.LU R86, [R1+0x6c] ;  /* 0x00006c0001567983 */ /* 0x000ea20000300800 */
[----:B0-----:R-:W-:Y:S01]  /*4daf0*/  ISETP.LT.AND P5, PT, R66, UR8, !P2 ;  /* 0x0000000842007c0c */ /* 0x001fe2000d7a1270 */
[----:B------:R-:W0:Y:S01]  /*4db00*/  LDCU UR8, c[0x0][0x398] ;  /* 0x00007300ff0877ac */ /* 0x000e220008000800 */
[----:B------:R-:W-:Y:S01]  /*4db10*/  SHF.R.S32.HI R5, RZ, 0x1f, R4 ;  /* 0x0000001fff057819 */ /* 0x000fe20000011404 */
[----:B------:R-:W4:Y:S01]  /*4db20*/  LDL.LU R81, [R1+0x270] ;  /* 0x0002700001517983 */ /* 0x000f220000300800 */
[----:B------:R-:W-:-:S02]  /*4db30*/  IADD3 R6, P6, PT, R4, R0, RZ ;  /* 0x0000000004067210 */ /* 0x000fc40007fde0ff */
[----:B-1----:R-:W-:Y:S01]  /*4db40*/  ISETP.LT.AND P0, PT, R67, UR6, !P2 ;  /* 0x0000000643007c0c */ /* 0x002fe2000d701270 */
[----:B------:R-:W1:Y:S01]  /*4db50*/  LDCU UR6, c[0x0][0x398] ;  /* 0x00007300ff0677ac */ /* 0x000e620008000800 */
[----:B------:R-:W-:Y:S01]  /*4db60*/  SHF.R.S32.HI R10, RZ, 0x8, R10 ;  /* 0x00000008ff0a7819 */ /* 0x000fe2000001140a */
[----:B------:R-:W-:Y:S01]  /*4db70*/  IMAD.X R7, R5, 0x1, R72, P6 ;  /* 0x0000000105077824 */ /* 0x000fe200030e0648 */
[----:B------:R-:W-:Y:S01]  /*4db80*/  PRMT R11, R11, 0x9910, RZ ;  /* 0x000099100b0b7816 */ /* 0x000fe200000000ff */
[----:B------:R-:W4:Y:S04]  /*4db90*/  LDL.LU R82, [R1+0x274] ;  /* 0x0002740001527983 */ /* 0x000f280000300800 */
[----:B------:R0:W-:Y:S01]  /*4dba0*/  @P5 STG.E.U8 desc[UR14][R6.64], R8 ;  /* 0x0000000806005986 */ /* 0x0001e2000c10110e */
[----:B------:R-:W-:Y:S01]  /*4dbb0*/  ISETP.LT.AND P5, PT, R91, UR10, !P2 ;  /* 0x0000000a5b007c0c */ /* 0x000fe2000d7a1270 */
[----:B------:R-:W1:Y:S01]  /*4dbc0*/  LDCU UR10, c[0x0][0x398] ;  /* 0x00007300ff0a77ac */ /* 0x000e620008000800 */
[----:B0-----:R-:W-:Y:S01]  /*4dbd0*/  IADD3 R8, P6, PT, R4, R2, RZ ;  /* 0x0000000204087210 */ /* 0x001fe20007fde0ff */
[----:B------:R-:W-:-:S04]  /*4dbe0*/  VIADD R7, R88, 0x1a ;  /* 0x0000001a58077836 */ /* 0x000fc80000000000 */
[----:B------:R-:W-:Y:S01]  /*4dbf0*/  IMAD.X R9, R5, 0x1, R71, P6 ;  /* 0x0000000105097824 */ /* 0x000fe200030e0647 */
[----:B------:R-:W-:-:S04]  /*4dc00*/  IADD3 R6, P6, PT, R4, R68, RZ ;  /* 0x0000004404067210 */ /* 0x000fc80007fde0ff */
[----:B------:R0:W-:Y:S01]  /*4dc10*/  @P0 STG.E.U8 desc[UR14][R8.64], R10 ;  /* 0x0000000a08000986 */ /* 0x0001e2000c10110e */
[----:B------:R-:W-:Y:S01]  /*4dc20*/  ISETP.GE.AND P0, PT, R7, UR4, PT ;  /* 0x0000000407007c0c */ /* 0x000fe2000bf06270 */
[----:B------:R-:W-:Y:S01]  /*4dc30*/  IMAD.X R7, R5, 0x1, R3, P6 ;  /* 0x0000000105077824 */ /* 0x000fe200030e0603 */
[----:B------:R-:W-:Y:S01]  /*4dc40*/  ISETP.LT.AND P2, PT, R89, UR8, !P2 ;  /* 0x0000000859007c0c */ /* 0x000fe2000d741270 */
[----:B------:R-:W1:Y:S01]  /*4dc50*/  LDCU UR8, c[0x0][0x398] ;  /* 0x00007300ff0877ac */ /* 0x000e620008000800 */
[----:B-----5:R-:W-:Y:S01]  /*4dc60*/  F2FP.SATFINITE.E5M2.F32.PACK_AB_MERGE_C R14, R80, R79, RZ ;  /* 0x0000004f500e723e */ /* 0x020fe200048060ff */
[----:B------:R-:W5:Y:S01]  /*4dc70*/  LDCU UR4, c[0x0][0x39c] ;  /* 0x00007380ff0477ac */ /* 0x000f620008000800 */
[----:B0-----:R-:W-:-:S05]  /*4dc80*/  SHF.R.S32.HI R8, RZ, 0x8, R11 ;  /* 0x00000008ff087819 */ /* 0x001fca000001140b */
[----:B------:R0:W-:Y:S01]  /*4dc90*/  @P5 STG.E.U8 desc[UR14][R6.64], R8 ;  /* 0x0000000806005986 */ /* 0x0001e2000c10110e */
[----:B-1----:R-:W-:Y:S01]  /*4dca0*/  ISETP.LT.AND P5, PT, R66, UR6, !P3 ;  /* 0x0000000642007c0c */ /* 0x002fe2000dfa1270 */
[----:B------:R-:W1:Y:S01]  /*4dcb0*/  LDCU UR6, c[0x0][0x398] ;  /* 0x00007300ff0677ac */ /* 0x000e620008000800 */
[----:B------:R-:W-:Y:S02]  /*4dcc0*/  PRMT R11, R26, 0x9910, RZ ;  /* 0x000099101a0b7816 */ /* 0x000fe400000000ff */
[C---:B0-----:R-:W-:Y:S01]  /*4dcd0*/  IADD3 R8, P6, PT, R4.reuse, R70, RZ ;  /* 0x0000004604087210 */ /* 0x041fe20007fde0ff */
[----:B------:R-:W-:-:S04]  /*4dce0*/  VIADD R4, R4, UR28 ;  /* 0x0000001c04047c36 */ /* 0x000fc80008000000 */
[----:B------:R-:W-:Y:S01]  /*4dcf0*/  IMAD.X R9, R5, 0x1, R69, P6 ;  /* 0x0000000105097824 */ /* 0x000fe200030e0645 */
[----:B------:R-:W-:Y:S02]  /*4dd00*/  SHF.R.S32.HI R10, RZ, 0x1f, R4 ;  /* 0x0000001fff0a7819 */ /* 0x000fe40000011404 */
[----:B------:R-:W-:Y:S02]  /*4dd10*/  IADD3 R6, P6, PT, R4, R0, RZ ;  /* 0x0000000004067210 */ /* 0x000fe40007fde0ff */
[----:B------:R-:W-:-:S03]  /*4dd20*/  SHF.R.S32.HI R11, RZ, 0x8, R11 ;  /* 0x00000008ff0b7819 */ /* 0x000fc6000001140b */
[----:B------:R-:W-:Y:S02]  /*4dd30*/  IMAD.X R7, R10, 0x1, R72, P6 ;  /* 0x000000010a077824 */ /* 0x000fe400030e0648 */
[----:B------:R0:W-:Y:S01]  /*4dd40*/  @P2 STG.E.U8 desc[UR14][R8.64], R11 ;  /* 0x0000000b08002986 */ /* 0x0001e2000c10110e */
[----:B------:R-:W-:Y:S01]  /*4dd50*/  ISETP.LT.AND P2, PT, R67, UR10, !P3 ;  /* 0x0000000a43007c0c */ /* 0x000fe2000df41270 */
[----:B------:R-:W-:Y:S01]  /*4dd60*/  VIADD R5, R88, 0x1b ;  /* 0x0000001b58057836 */ /* 0x000fe20000000000 */
[----:B------:R-:W1:Y:S01]  /*4dd70*/  LDCU UR10, c[0x0][0x398] ;  /* 0x00007300ff0a77ac */ /* 0x000e620008000800 */
[----:B------:R5:W-:Y:S01]  /*4dd80*/  @P5 STG.E.U8 desc[UR14][R6.64], R14 ;  /* 0x0000000e06005986 */ /* 0x000be2000c10110e */
[----:B------:R-:W-:Y:S01]  /*4dd90*/  ISETP.LT.AND P5, PT, R91, UR8, !P3 ;  /* 0x000000085b007c0c */ /* 0x000fe2000dfa1270 */
[----:B------:R-:W1:Y:S01]  /*4dda0*/  LDCU UR8, c[0x0][0x398] ;  /* 0x00007300ff0877ac */ /* 0x000e620008000800 */
[----:B0-----:R-:W-:-:S05]  /*4ddb0*/  IADD3 R8, P6, PT, R4, R2, RZ ;  /* 0x0000000204087210 */ /* 0x001fca0007fde0ff */
[----:B------:R-:W-:Y:S01]  /*4ddc0*/  IMAD.X R9, R10, 0x1, R71, P6 ;  /* 0x000000010a097824 */ /* 0x000fe200030e0647 */
[----:B-----5:R-:W-:-:S04]  /*4ddd0*/  IADD3 R6, P6, PT, R4, R68, RZ ;  /* 0x0000004404067210 */ /* 0x020fc80007fde0ff */
[----:B------:R0:W-:Y:S01]  /*4dde0*/  @P2 STG.E.U8 desc[UR14][R8.64], R12 ;  /* 0x0000000c08002986 */ /* 0x0001e2000c10110e */
[----:B------:R-:W-:Y:S01]  /*4ddf0*/  IMAD.X R7, R10, 0x1, R3, P6 ;  /* 0x000000010a077824 */ /* 0x000fe200030e0603 */
[----:B------:R-:W-:Y:S01]  /*4de00*/  ISETP.GE.AND P2, PT, R5, UR4, PT ;  /* 0x0000000405007c0c */ /* 0x000fe2000bf46270 */
[----:B------:R-:W5:Y:S01]  /*4de10*/  LDCU UR4, c[0x0][0x398] ;  /* 0x00007300ff0477ac */ /* 0x000f620008000800 */
[----:B-1----:R-:W-:Y:S01]  /*4de20*/  ISETP.LT.AND P3, PT, R89, UR6, !P3 ;  /* 0x0000000659007c0c */ /* 0x002fe2000df61270 */
[----:B------:R-:W-:Y:S01]  /*4de30*/  VIADD R5, R4, UR28 ;  /* 0x0000001c04057c36 */ /* 0x000fe20008000000 */
[----:B------:R1:W-:Y:S01]  /*4de40*/  @P5 STG.E.U8 desc[UR14][R6.64], R13 ;  /* 0x0000000d06005986 */ /* 0x0003e2000c10110e */
[----:B------:R-:W-:Y:S01]  /*4de50*/  ISETP.LT.AND P5, PT, R66, UR8, !P4 ;  /* 0x0000000842007c0c */ /* 0x000fe2000e7a1270 */
[----:B------:R-:W2:Y:S01]  /*4de60*/  LDCU UR6, c[0x0][0x398] ;  /* 0x00007300ff0677ac */ /* 0x000ea20008000800 */
[----:B0-----:R-:W-:Y:S01]  /*4de70*/  IADD3 R8, P6, PT, R4, R70, RZ ;  /* 0x0000004604087210 */ /* 0x001fe20007fde0ff */
[----:B------:R-:W0:Y:S01]  /*4de80*/  LDCU UR8, c[0x0][0x398] ;  /* 0x00007300ff0877ac */ /* 0x000e220008000800 */
[----:B------:R-:W-:-:S03]  /*4de90*/  SHF.R.S32.HI R11, RZ, 0x1f, R5 ;  /* 0x0000001fff0b7819 */ /* 0x000fc60000011405 */
[----:B------:R-:W-:Y:S01]  /*4dea0*/  IMAD.X R9, R10, 0x1, R69, P6 ;  /* 0x000000010a097824 */ /* 0x000fe200030e0645 */
[----:B-1----:R-:W-:Y:S02]  /*4deb0*/  IADD3 R6, P6, PT, R5, R0, RZ ;  /* 0x0000000005067210 */ /* 0x002fe40007fde0ff */
[----:B------:R-:W-:Y:S02]  /*4dec0*/  PRMT R4, R14, 0x9910, RZ ;  /* 0x000099100e047816 */ /* 0x000fe400000000ff */
[----:B------:R-:W-:Y:S01]  /*4ded0*/  F2FP.SATFINITE.E5M2.F32.PACK_AB_MERGE_C R28, R29, R28, RZ ;  /* 0x0000001c1d1c723e */ /* 0x000fe200048060ff */
[----:B------:R-:W-:Y:S01]  /*4dee0*/  IMAD.X R7, R11, 0x1, R72, P6 ;  /* 0x000000010b077824 */ /* 0x000fe200030e0648 */
[----:B------:R-:W-:-:S03]  /*4def0*/  SHF.R.S32.HI R4, RZ, 0x8, R4 ;  /* 0x00000008ff047819 */ /* 0x000fc60000011404 */
[----:B------:R1:W-:Y:S01]  /*4df00*/  @P3 STG.E.U8 desc[UR14][R8.64], R28 ;  /* 0x0000001c08003986 */ /* 0x0003e2000c10110e */
[----:B------:R-:W-:Y:S01]  /*4df10*/  ISETP.LT.AND P3, PT, R91, UR10, !P4 ;  /* 0x0000000a5b007c0c */ /* 0x000fe2000e761270 */
[----:B------:R-:W0:Y:S02]  /*4df20*/  LDCU UR10, c[0x0][0x398] ;  /* 0x00007300ff0a77ac */ /* 0x000e240008000800 */
[----:B------:R0:W-:Y:S01]  /*4df30*/  @P5 STG.E.U8 desc[UR14][R6.64], R4 ;  /* 0x0000000406005986 */ /* 0x0001e2000c10110e */
[----:B-----5:R-:W-:Y:S01]  /*4df40*/  ISETP.LT.AND P5, PT, R67, UR4, !P4 ;  /* 0x0000000443007c0c */ /* 0x020fe2000e7a1270 */
[----:B------:R-:W5:Y:S01]  /*4df50*/  LDCU UR4, c[0x0][0x39c] ;  /* 0x00007380ff0477ac */ /* 0x000f620008000800 */
[----:B-1----:R-:W-:Y:S02]  /*4df60*/  IADD3 R8, P6, PT, R5, R2, RZ ;  /* 0x0000000205087210 */ /* 0x002fe40007fde0ff */
[----:B------:R-:W-:-:S03]  /*4df70*/  PRMT R10, R12, 0x9910, RZ ;  /* 0x000099100c0a7816 */ /* 0x000fc600000000ff */
[----:B------:R-:W-:Y:S01]  /*4df80*/  IMAD.X R9, R11, 0x1, R71, P6 ;  /* 0x000000010b097824 */ /* 0x000fe200030e0647 */
[----:B0-----:R-:W-:Y:S02]  /*4df90*/  IADD3 R6, P6, PT, R5, R68, RZ ;  /* 0x0000004405067210 */ /* 0x001fe40007fde0ff */
[----:B------:R-:W-:Y:S02]  /*4dfa0*/  PRMT R4, R13, 0x9910, RZ ;  /* 0x000099100d047816 */ /* 0x000fe400000000ff */
[----:B------:R-:W-:Y:S01]  /*4dfb0*/  SHF.R.S32.HI R10, RZ, 0x8, R10 ;  /* 0x00000008ff0a7819 */ /* 0x000fe2000001140a */
[----:B------:R-:W-:Y:S01]  /*4dfc0*/  IMAD.X R7, R11, 0x1, R3, P6 ;  /* 0x000000010b077824 */ /* 0x000fe200030e0603 */
[----:B------:R-:W-:-:S03]  /*4dfd0*/  SHF.R.S32.HI R4, RZ, 0x8, R4 ;  /* 0x00000008ff047819 */ /* 0x000fc60000011404 */
[----:B------:R0:W-:Y:S04]  /*4dfe0*/  @P5 STG.E.U8 desc[UR14][R8.64], R10 ;  /* 0x0000000a08005986 */ /* 0x0001e8000c10110e */
[----:B------:R1:W-:Y:S01]  /*4dff0*/  @P3 STG.E.U8 desc[UR14][R6.64], R4 ;  /* 0x0000000406003986 */ /* 0x0003e2000c10110e */
[C---:B0-----:R-:W-:Y:S01]  /*4e000*/  IADD3 R10, P3, PT, R5.reuse, R70, RZ ;  /* 0x00000046050a7210 */ /* 0x041fe20007f7e0ff */
[----:B-1----:R-:W-:-:S04]  /*4e010*/  VIADD R4, R5, UR28 ;  /* 0x0000001c05047c36 */ /* 0x002fc80008000000 */
[----:B------:R-:W-:Y:S01]  /*4e020*/  IMAD.X R11, R11, 0x1, R69, P3 ;  /* 0x000000010b0b7824 */ /* 0x000fe200018e0645 */
[----:B------:R-:W-:Y:S02]  /*4e030*/  SHF.R.S32.HI R5, RZ, 0x1f, R4 ;  /* 0x0000001fff057819 */ /* 0x000fe40000011404 */
[----:B------:R-:W-:Y:S01]  /*4e040*/  IADD3 R8, P3, PT, R4, R0, RZ ;  /* 0x0000000004087210 */ /* 0x000fe20007f7e0ff */
[----:B------:R-:W-:-:S04]  /*4e050*/  VIADD R12, R88, 0x1c ;  /* 0x0000001c580c7836 */ /* 0x000fc80000000000 */
[----:B------:R-:W-:Y:S01]  /*4e060*/  IMAD.X R9, R5, 0x1, R72, P3 ;  /* 0x0000000105097824 */ /* 0x000fe200018e0648 */
[----:B------:R-:W-:-:S05]  /*4e070*/  IADD3 R6, P3, PT, R4, R2, RZ ;  /* 0x0000000204067210 */ /* 0x000fca0007f7e0ff */
[----:B------:R-:W-:Y:S01]  /*4e080*/  IMAD.X R7, R5, 0x1, R71, P3 ;  /* 0x0000000105077824 */ /* 0x000fe200018e0647 */
[----:B-----5:R-:W-:Y:S01]  /*4e090*/  ISETP.GE.AND P3, PT, R12, UR4, PT ;  /* 0x000000040c007c0c */ /* 0x020fe2000bf66270 */
[----:B------:R-:W0:Y:S01]  /*4e0a0*/  LDCU UR4, c[0x0][0x398] ;  /* 0x00007300ff0477ac */ /* 0x000e220008000800 */
[----:B---3--:R-:W-:Y:S02]  /*4e0b0*/  F2FP.SATFINITE.E5M2.F32.PACK_AB_MERGE_C R14, R84, R83, RZ ;  /* 0x00000053540e723e */ /* 0x008fe400048060ff */
[----:B------:R-:W3:Y:S04]  /*4e0c0*/  LDL.LU R83, [R1+0x170] ;  /* 0x0001700001537983 */ /* 0x000ee80000300800 */
[----:B------:R-:W3:Y:S01]  /*4e0d0*/  LDL.LU R84, [R1+0x174] ;  /* 0x0001740001547983 */ /* 0x000ee20000300800 */
[----:B--2---:R-:W-:-:S03]  /*4e0e0*/  F2FP.SATFINITE.E5M2.F32.PACK_AB_MERGE_C R12, R86, R85, RZ ;  /* 0x00000055560c723e */ /* 0x004fc600048060ff */
[----:B------:R-:W2:Y:S04]  /*4e0f0*/  LDL.LU R85, [R1+0x70] ;  /* 0x0000700001557983 */ /* 0x000ea80000300800 */
[----:B------:R-:W2:Y:S01]  /*4e100*/  LDL.LU R86, [R1+0x74] ;  /* 0x0000740001567983 */ /* 0x000ea20000300800 */
[----:B------:R-:W-:Y:S01]  /*4e110*/  ISETP.LT.AND P4, PT, R89, UR6, !P4 ;  /* 0x0000000659007c0c */ /* 0x000fe2000e781270 */
[----:B------:R-:W1:Y:S01]  /*4e120*/  LDCU UR6, c[0x0][0x39c] ;  /* 0x00007380ff0677ac */ /* 0x000e620008000800 */
[----:B------:R-:W-:Y:S02]  /*4e130*/  ISETP.LT.AND P5, PT, R66, UR8, !P0 ;  /* 0x0000000842007c0c */ /* 0x000fe4000c7a1270 */
[----:B------:R-:W-:Y:S01]  /*4e140*/  PRMT R13, R28, 0x9910, RZ ;  /* 0x000099101c0d7816 */ /* 0x000fe200000000ff */
[----:B------:R-:W5:Y:S01]  /*4e150*/  LDCU UR8, c[0x0][0x398] ;  /* 0x00007300ff0877ac */ /* 0x000f620008000800 */
[----:B------:R-:W-:-:S02]  /*4e160*/  ISETP.LT.AND P6, PT, R67, UR12, !P0 ;  /* 0x0000000c43007c0c */ /* 0x000fc4000c7c1270 */
[----:B------:R-:W-:Y:S01]  /*4e170*/  SHF.R.S32.HI R13, RZ, 0x8, R13 ;  /* 0x00000008ff0d7819 */ /* 0x000fe2000001140d */
[----:B------:R-:W0:Y:S04]  /*4e180*/  LDCU UR12, c[0x0][0x398] ;  /* 0x00007300ff0c77ac */ /* 0x000e280008000800 */
[----:B------:R-:W-:Y:S01]  /*4e190*/  @P4 STG.E.U8 desc[UR14][R10.64], R13 ;  /* 0x0000000d0a004986 */ /* 0x000fe2000c10110e */
[----:B------:R-:W-:Y:S01]  /*4e1a0*/  ISETP.LT.AND P4, PT, R89, UR16, !P0 ;  /* 0x0000001059007c0c */ /* 0x000fe2000c781270 */
[----:B------:R-:W0:Y:S02]  /*4e1b0*/  LDCU UR16, c[0x0][0x398] ;  /* 0x00007300ff1077ac */ /* 0x000e240008000800 */
[----:B------:R1:W-:Y:S01]  /*4e1c0*/  @P5 STG.E.U8 desc[UR14][R8.64], R15 ;  /* 0x0000000f08005986 */ /* 0x0003e2000c10110e */
[----:B------:R-:W-:Y:S01]  /*4e1d0*/  ISETP.LT.AND P5, PT, R91, UR10, !P0 ;  /* 0x0000000a5b007c0c */ /* 0x000fe2000c7a1270 */
[----:B------:R-:W0:Y:S02]  /*4e1e0*/  LDCU UR10, c[0x0][0x398] ;  /* 0x00007300ff0a77ac */ /* 0x000e240008000800 */
[----:B------:R4:W-:Y:S01]  /*4e1f0*/  @P6 STG.E.U8 desc[UR14][R6.64], R14 ;  /* 0x0000000e06006986 */ /* 0x0009e2000c10110e */
[----:B-1----:R-:W-:Y:S01]  /*4e200*/  IADD3 R8, P0, PT, R4, R68, RZ ;  /* 0x0000004404087210 */ /* 0x002fe20007f1e0ff */
[----:B----4-:R-:W-:Y:S01]  /*4e210*/  VIADD R7, R88, 0x1d ;  /* 0x0000001d58077836 */ /* 0x010fe20000000000 */
[----:B------:R-:W-:-:S03]  /*4e220*/  IADD3 R6, P6, PT, R4, R70, RZ ;  /* 0x0000004604067210 */ /* 0x000fc60007fde0ff */
[----:B------:R-:W-:Y:S02]  /*4e230*/  IMAD.X R9, R5, 0x1, R3, P0 ;  /* 0x0000000105097824 */ /* 0x000fe400000e0603 */
[----:B------:R-:W-:Y:S01]  /*4e240*/  VIADD R4, R4, UR28 ;  /* 0x0000001c04047c36 */ /* 0x000fe20008000000 */
[----:B------:R-:W-:Y:S01]  /*4e250*/  ISETP.GE.AND P0, PT, R7, UR6, PT ;  /* 0x0000000607007c0c */ /* 0x000fe2000bf06270 */
[----:B------:R-:W-:Y:S01]  /*4e260*/  IMAD.X R7, R5, 0x1, R69, P6 ;  /* 0x0000000105077824 */ /* 0x000fe200030e0645 */
[----:B------:R-:W-:Y:S01]  /*4e270*/  F2FP.SATFINITE.E5M2.F32.PACK_AB_MERGE_C R30, R31, R30, RZ ;  /* 0x0000001e1f1e723e */ /* 0x000fe200048060ff */
[----:B------:R1:W-:Y:S01]  /*4e280*/  @P5 STG.E.U8 desc[UR14][R8.64], R12 ;  /* 0x0000000c08005986 */ /* 0x0003e2000c10110e */
[----:B------:R-:W-:Y:S01]  /*4e290*/  SHF.R.S32.HI R5, RZ, 0x1f, R4 ;  /* 0x0000001fff057819 */ /* 0x000fe20000011404 */
[----:B------:R-:W4:Y:S01]  /*4e2a0*/  LDCU UR6, c[0x0][0x398] ;  /* 0x00007300ff0677ac */ /* 0x000f220008000800 */
[----:B0-----:R-:W-:Y:S01]  /*4e2b0*/  ISETP.LT.AND P5, PT, R66, UR4, !P2 ;  /* 0x0000000442007c0c */ /* 0x001fe2000d7a1270 */
[----:B------:R0:W-:Y:S01]  /*4e2c0*/  @P4 STG.E.U8 desc[UR14][R6.64], R30 ;  /* 0x0000001e06004986 */ /* 0x0001e2000c10110e */
[----:B-----5:R-:W-:Y:S01]  /*4e2d0*/  ISETP.LT.AND P4, PT, R67, UR8, !P2 ;  /* 0x0000000843007c0c */ /* 0x020fe2000d781270 */
[----:B------:R-:W5:Y:S01]  /*4e2e0*/  LDCU UR8, c[0x0][0x398] ;  /* 0x00007300ff0877ac */ /* 0x000f620008000800 */
[----:B------:R-:W-:-:S02]  /*4e2f0*/  PRMT R11, R15, 0x9910, RZ ;  /* 0x000099100f0b7816 */ /* 0x000fc400000000ff */
[----:B------:R-:W-:Y:S01]  /*4e300*/  PRMT R10, R14, 0x9910, RZ ;  /* 0x000099100e0a7816 */ /* 0x000fe200000000ff */
[----:B------:R-:W2:Y:S01]  /*4e310*/  LDCU UR4, c[0x0][0x39c] ;  /* 0x00007380ff0477ac */ /* 0x000ea20008000800 */
[----:B-1----:R-:W-:-:S05]  /*4e320*/  IADD3 R8, P6, PT, R4, R0, RZ ;  /* 0x0000000004087210 */ /* 0x002fca0007fde0ff */
[C---:B------:R-:W-:Y:S01]  /*4e330*/  IMAD.X R9, R5.reuse, 0x1, R72, P6 ;  /* 0x0000000105097824 */ /* 0x040fe200030e0648 */
[----:B0-----:R-:W-:Y:S02]  /*4e340*/  IADD3 R6, P6, PT, R4, R2, RZ ;  /* 0x0000000204067210 */ /* 0x001fe40007fde0ff */
[----:B------:R-:W-:Y:S02]  /*4e350*/  SHF.R.S32.HI R11, RZ, 0x8, R11 ;  /* 0x00000008ff0b7819 */ /* 0x000fe4000001140b */
[----:B------:R-:W-:Y:S01]  /*4e360*/  SHF.R.S32.HI R10, RZ, 0x8, R10 ;  /* 0x00000008ff0a7819 */ /* 0x000fe2000001140a */
[----:B------:R-:W-:Y:S02]  /*4e370*/  IMAD.X R7, R5, 0x1, R71, P6 ;  /* 0x0000000105077824 */ /* 0x000fe400030e0647 */
[----:B------:R-:W-:Y:S04]  /*4e380*/  @P5 STG.E.U8 desc[UR14][R8.64], R11 ;  /* 0x0000000b08005986 */ /* 0x000fe8000c10110e */
[----:B------:R0:W-:Y:S01]  /*4e390*/  @P4 STG.E.U8 desc[UR14][R6.64], R10 ;  /* 0x0000000a06004986 */ /* 0x0001e2000c10110e */
[----:B----4-:R-:W-:Y:S01]  /*4e3a0*/  ISETP.LT.AND P4, PT, R91, UR6, !P2 ;  /* 0x000000065b007c0c */ /* 0x010fe2000d781270 */
[----:B------:R-:W1:Y:S01]  /*4e3b0*/  LDCU UR6, c[0x0][0x39c] ;  /* 0x00007380ff0677ac */ /* 0x000e620008000800 */
[----:B------:R-:W-:-:S02]  /*4e3c0*/  ISETP.LT.AND P2, PT, R89, UR10, !P2 ;  /* 0x0000000a59007c0c */ /* 0x000fc4000d741270 */
[----:B------:R-:W-:Y:S01]  /*4e3d0*/  PRMT R13, R12, 0x9910, RZ ;  /* 0x000099100c0d7816 */ /* 0x000fe200000000ff */
[----:B------:R-:W4:Y:S01]  /*4e3e0*/  LDCU UR10, c[0x0][0x398] ;  /* 0x00007300ff0a77ac */ /* 0x000f220008000800 */
[----:B0-----:R-:W-:Y:S02]  /*4e3f0*/  IADD3 R10, P6, PT, R4, R68, RZ ;  /* 0x00000044040a7210 */ /* 0x001fe40007fde0ff */
[----:B------:R-:W-:-:S03]  /*4e400*/  PRMT R12, R30, 0x9910, RZ ;  /* 0x000099101e0c7816 */ /* 0x000fc600000000ff */
[C---:B------:R-:W-:Y:S01]  /*4e410*/  IMAD.X R11, R5.reuse, 0x1, R3, P6 ;  /* 0x00000001050b7824 */ /* 0x040fe200030e0603 */
[----:B------:R-:W-:Y:S02]  /*4e420*/  IADD3 R8, P6, PT, R4, R70, RZ ;  /* 0x0000004604087210 */ /* 0x000fe40007fde0ff */
[----:B------:R-:W-:Y:S02]  /*4e430*/  SHF.R.S32.HI R13, RZ, 0x8, R13 ;  /* 0x00000008ff0d7819 */ /* 0x000fe4000001140d */
[----:B------:R-:W-:Y:S01]  /*4e440*/  SHF.R.S32.HI R12, RZ, 0x8, R12 ;  /* 0x00000008ff0c7819 */ /* 0x000fe2000001140c */
[----:B------:R-:W-:Y:S01]  /*4e450*/  IMAD.X R9, R5, 0x1, R69, P6 ;  /* 0x0000000105097824 */ /* 0x000fe200030e0645 */
[----:B------:R-:W-:Y:S01]  /*4e460*/  F2FP.SATFINITE.E5M2.F32.PACK_AB_MERGE_C R14, R82, R81, RZ ;  /* 0x00000051520e723e */ /* 0x000fe200048060ff */
[----:B------:R-:W-:Y:S04]  /*4e470*/  @P4 STG.E.U8 desc[UR14][R10.64], R13 ;  /* 0x0000000d0a004986 */ /* 0x000fe8000c10110e */
[----:B------:R3:W-:Y:S04]  /*4e480*/  @P2 STG.E.U8 desc[UR14][R8.64], R12 ;  /* 0x0000000c08002986 */ /* 0x0007e8000c10110e */
[----:B------:R-:W4:Y:S04]  /*4e490*/  LDL.LU R81, [R1+0x278] ;  /* 0x0002780001517983 */ /* 0x000f280000300800 */
[----:B------:R-:W4:Y:S01]  /*4e4a0*/  LDL.LU R82, [R1+0x27c] ;  /* 0x00027c0001527983 */ /* 0x000f220000300800 */
[----:B---3--:R-:W-:-:S03]  /*4e4b0*/  F2FP.SATFINITE.E5M2.F32.PACK_AB_MERGE_C R12, R84, R83, RZ ;  /* 0x00000053540c723e */ /* 0x008fc600048060ff */
[----:B------:R-:W3:Y:S04]  /*4e4c0*/  LDL.LU R83, [R1+0x178] ;  /* 0x0001780001537983 */ /* 0x000ee80000300800 */
[----:B------:R-:W3:Y:S01]  /*4e4d0*/  LDL.LU R84, [R1+0x17c] ;  /* 0x00017c0001547983 */ /* 0x000ee20000300800 */
[----:B--2---:R-:W-:-:S03]  /*4e4e0*/  F2FP.SATFINITE.E5M2.F32.PACK_AB_MERGE_C R11, R86, R85, RZ ;  /* 0x00000055560b723e */ /* 0x004fc600048060ff */
[----:B------:R-:W2:Y:S04]  /*4e4f0*/  LDL.LU R85, [R1+0x78] ;  /* 0x0000780001557983 */ /* 0x000ea80000300800 */
[----:B------:R-:W2:Y:S01]  /*4e500*/  LDL.LU R86, [R1+0x7c] ;  /* 0x00007c0001567983 */ /* 0x000ea20000300800 */
[----:B------:R-:W-:Y:S01]  /*4e510*/  VIADD R6, R4, UR28 ;  /* 0x0000001c04067c36 */ /* 0x000fe20008000000 */
[----:B------:R-:W-:Y:S01]  /*4e520*/  ISETP.LT.AND P5, PT, R66, UR12, !P3 ;  /* 0x0000000c42007c0c */ /* 0x000fe2000dfa1270 */
[----:B------:R-:W-:Y:S01]  /*4e530*/  VIADD R10, R88, 0x1f ;  /* 0x0000001f580a7836 */ /* 0x000fe20000000000 */
[----:B-----5:R-:W-:Y:S01]  /*4e540*/  ISETP.LT.AND P2, PT, R67, UR8, !P3 ;  /* 0x0000000843007c0c */ /* 0x020fe2000df41270 */
[----:B------:R-:W0:Y:S01]  /*4e550*/  LDCU UR8, c[0x0][0x398] ;  /* 0x00007300ff0877ac */ /* 0x000e220008000800 */
[----:B------:R-:W-:Y:S01]  /*4e560*/  SHF.R.S32.HI R7, RZ, 0x1f, R6 ;  /* 0x0000001fff077819 */ /* 0x000fe20000011406 */
[----:B------:R-:W5:Y:S01]  /*4e570*/  LDL.LU R77, [R1+0x280] ;  /* 0x00028000014d7983 */ /* 0x000f620000300800 */
[C---:B------:R-:W-:Y:S01]  /*4e580*/  IADD3 R4, P6, PT, R6.reuse, R0, RZ ;  /* 0x0000000006047210 */ /* 0x040fe20007fde0ff */
[----:B------:R-:W0:Y:S01]  /*4e590*/  LDCU UR12, c[0x0][0x398] ;  /* 0x00007300ff0c77ac */ /* 0x000e220008000800 */
[----:B------:R-:W-:Y:S01]  /*4e5a0*/  F2FP.SATFINITE.E5M2.F32.PACK_AB_MERGE_C R32, R33, R32, RZ ;  /* 0x000000202120723e */ /* 0x000fe200048060ff */
[----:B------:R-:W5:Y:S02]  /*4e5b0*/  LDL.LU R78, [R1+0x284] ;  /* 0x00028400014e7983 */ /* 0x000f640000300800 */
[----:B------:R-:W-:Y:S01]  /*4e5c0*/  IMAD.X R5, R7, 0x1, R72, P6 ;  /* 0x0000000107057824 */ /* 0x000fe200030e0648 */
[----:B------:R-:W-:Y:S01]  /*4e5d0*/  IADD3 R8, P6, PT, R6, R2, RZ ;  /* 0x0000000206087210 */ /* 0x000fe20007fde0ff */
[----:B------:R-:W5:Y:S04]  /*4e5e0*/  LDL.LU R79, [R1+0x180] ;  /* 0x00018000014f7983 */ /* 0x000f680000300800 */
[----:B------:R0:W-:Y:S01]  /*4e5f0*/  @P5 STG.E.U8 desc[UR14][R4.64], R14 ;  /* 0x0000000e04005986 */ /* 0x0001e2000c10110e */
[----:B------:R-:W-:Y:S01]  /*4e600*/  ISETP.LT.AND P5, PT, R91, UR16, !P3 ;  /* 0x000000105b007c0c */ /* 0x000fe2000dfa1270 */
[----:B------:R-:W-:Y:S01]  /*4e610*/  IMAD.X R9, R7, 0x1, R71, P6 ;  /* 0x0000000107097824 */ /* 0x000fe200030e0647 */
[----:B------:R-:W1:Y:S01]  /*4e620*/  LDCU UR16, c[0x0][0x398] ;  /* 0x00007300ff1077ac */ /* 0x000e620008000800 */
[----:B------:R-:W5:Y:S01]  /*4e630*/  LDL.LU R80, [R1+0x184] ;  /* 0x0001840001507983 */ /* 0x000f620000300800 */
[----:B0-----:R-:W-:-:S05]  /*4e640*/  VIADD R4, R88, 0x1e ;  /* 0x0000001e58047836 */ /* 0x001fca0000000000 */
[----:B------:R-:W-:Y:S01]  /*4e650*/  ISETP.GE.AND P4, PT, R4, UR4, PT ;  /* 0x0000000404007c0c */ /* 0x000fe2000bf86270 */
[----:B------:R0:W-:Y:S01]  /*4e660*/  @P2 STG.E.U8 desc[UR14][R8.64], R12 ;  /* 0x0000000c08002986 */ /* 0x0001e2000c10110e */
[C---:B------:R-:W-:Y:S01]  /*4e670*/  IADD3 R4, P6, PT, R6.reuse, R68, RZ ;  /* 0x0000004406047210 */ /* 0x040fe20007fde0ff */
[----:B------:R-:W2:Y:S04]  /*4e680*/  LDCU UR4, c[0x0][0x398] ;  /* 0x00007300ff0477ac */ /* 0x000ea80008000800 */
[----:B------:R-:W-:Y:S01]  /*4e690*/  IMAD.X R5, R7, 0x1, R3, P6 ;  /* 0x0000000107057824 */ /* 0x000fe200030e0603 */
[----:B------:R-:W-:Y:S01]  /*4e6a0*/  ISETP.LT.AND P3, PT, R89, UR8, !P3 ;  /* 0x0000000859007c0c */ /* 0x000fe2000df61270 */
[----:B------:R-:W2:Y:S03]  /*4e6b0*/  LDCU UR8, c[0x0][0x398] ;  /* 0x00007300ff0877ac */ /* 0x000ea60008000800 */
[----:B------:R4:W-:Y:S01]  /*4e6c0*/  @P5 STG.E.U8 desc[UR14][R4.64], R11 ;  /* 0x0000000b04005986 */ /* 0x0009e2000c10110e */
[----:B0-----:R-:W-:-:S02]  /*4e6d0*/  IADD3 R8, P6, PT, R6, R70, RZ ;  /* 0x0000004606087210 */ /* 0x001fc40007fde0ff */
[----:B----4-:R-:W-:Y:S01]  /*4e6e0*/  ISETP.LT.AND P5, PT, R66, UR10, !P0 ;  /* 0x0000000a42007c0c */ /* 0x010fe2000c7a1270 */
[----:B------:R-:W0:Y:S01]  /*4e6f0*/  LDCU UR10, c[0x0][0x398] ;  /* 0x00007300ff0a77ac */ /* 0x000e220008000800 */
[----:B-1----:R-:W-:Y:S01]  /*4e700*/  ISETP.GE.AND P2, PT, R10, UR6, PT ;  /* 0x000000060a007c0c */ /* 0x002fe2000bf46270 */
[----:B------:R-:W-:Y:S01]  /*4e710*/  IMAD.X R9, R7, 0x1, R69, P6 ;  /* 0x0000000107097824 */ /* 0x000fe200030e0645 */
[----:B------:R-:W-:Y:S01]  /*4e720*/  PRMT R12, R12, 0x9910, RZ ;  /* 0x000099100c0c7816 */ /* 0x000fe200000000ff */
[----:B------:R-:W1:Y:S01]  /*4e730*/  LDCU UR6, c[0x0][0x398] ;  /* 0x00007300ff0677ac */ /* 0x000e620008000800 */
[----:B------:R-:W-:Y:S01]  /*4e740*/  VIADD R5, R6, UR28 ;  /* 0x0000001c06057c36 */ /* 0x000fe20008000000 */
[----:B------:R-:W-:-:S04]  /*4e750*/  PRMT R4, R14, 0x9910, RZ ;  /* 0x000099100e047816 */ /* 0x000fc800000000ff */
[----:B------:R-:W-:Y:S02]  /*4e760*/  SHF.R.S32.HI R10, RZ, 0x1f, R5 ;  /* 0x0000001fff0a7819 */ /* 0x000fe40000011405 */
[----:B------:R-:W-:Y:S02]  /*4e770*/  IADD3 R6, P6, PT, R5, R0, RZ ;  /* 0x0000000005067210 */ /* 0x000fe40007fde0ff */
[----:B------:R-:W-:-:S03]  /*4e780*/  SHF.R.S32.HI R4, RZ, 0x8, R4 ;  /* 0x00000008ff047819 */ /* 0x000fc60000011404 */
[----:B------:R-:W-:Y:S01]  /*4e790*/  IMAD.X R7, R10, 0x1, R72, P6 ;  /* 0x000000010a077824 */ /* 0x000fe200030e0648 */
[----:B------:R-:W-:Y:S04]  /*4e7a0*/  @P3 STG.E.U8 desc[UR14][R8.64], R32 ;  /* 0x0000002008003986 */ /* 0x000fe8000c10110e */
[----:B------:R4:W-:Y:S02]  /*4e7b0*/  @P5 STG.E.U8 desc[UR14][R6.64], R4 ;  /* 0x0000000406005986 */ /* 0x0009e4000c10110e */
[----:B----4-:R-:W-:Y:S01]  /*4e7c0*/  PRMT R4, R11, 0x9910, RZ ;  /* 0x000099100b047816 */ /* 0x010fe200000000ff */
[----:B------:R-:W-:Y:S01]  /*4e7d0*/  IMAD.MOV.U32 R11, RZ, RZ, R12 ;  /* 0x000000ffff0b7224 */ /* 0x000fe200078e000c */
[----:B------:R-:W-:Y:S02]  /*4e7e0*/  F2FP.SATFINITE.E5M2.F32.PACK_AB_MERGE_C R13, R82, R81, RZ ;  /* 0x00000051520d723e */ /* 0x000fe400048060ff */
        /* <DEDUP_REMOVED lines=8> */
[----:B------:R-:W-:Y:S02]  /*4e870*/  IADD3 R8, P6, PT, R5, R2, RZ ;  /* 0x0000000205087210 */ /* 0x000fe40007fde0ff */
[----:B------:R-:W-:Y:S01]  /*4e880*/  ISETP.LT.AND P5, PT, R67, UR4, !P0 ;  /* 0x0000000443007c0c */ /* 0x000fe2000c7a1270 */
[----:B------:R-:W5:Y:S01]  /*4e890*/  LDCU UR4, c[0x0][0x39c] ;  /* 0x00007380ff0477ac */ /* 0x000f620008000800 */
[----:B-1----:R-:W-:Y:S01]  /*4e8a0*/  ISETP.LT.AND P3, PT, R91, UR6, !P0 ;  /* 0x000000065b007c0c */ /* 0x002fe2000c761270 */
[----:B------:R-:W-:Y:S01]  /*4e8b0*/  IMAD.X R9, R10, 0x1, R71, P6 ;  /* 0x000000010a097824 */ /* 0x000fe200030e0647 */
[----:B------:R-:W-:Y:S01]  /*4e8c0*/  IADD3 R6, P6, PT, R5, R68, RZ ;  /* 0x0000004405067210 */ /* 0x000fe20007fde0ff */
[----:B------:R-:W1:Y:S01]  /*4e8d0*/  LDCU UR6, c[0x0][0x398] ;  /* 0x00007300ff0677ac */ /* 0x000e620008000800 */
[----:B------:R-:W-:-:S02]  /*4e8e0*/  SHF.R.S32.HI R11, RZ, 0x8, R11 ;  /* 0x00000008ff0b7819 */ /* 0x000fc4000001140b */
[----:B------:R-:W-:Y:S01]  /*4e8f0*/  SHF.R.S32.HI R4, RZ, 0x8, R4 ;  /* 0x00000008ff047819 */ /* 0x000fe20000011404 */
[----:B------:R-:W-:Y:S01]  /*4e900*/  IMAD.X R7, R10, 0x1, R3, P6 ;  /* 0x000000010a077824 */ /* 0x000fe200030e0603 */
[----:B------:R-:W-:Y:S01]  /*4e910*/  ISETP.LT.AND P0, PT, R89, UR8, !P0 ;  /* 0x0000000859007c0c */ /* 0x000fe2000c701270 */
[----:B------:R-:W1:Y:S02]  /*4e920*/  LDCU UR8, c[0x0][0x398] ;  /* 0x00007300ff0877ac */ /* 0x000e640008000800 */
[----:B------:R5:W-:Y:S04]  /*4e930*/  @P5 STG.E.U8 desc[UR14][R8.64], R11 ;  /* 0x0000000b08005986 */ /* 0x000be8000c10110e */
[----:B------:R1:W-:Y:S01]  /*4e940*/  @P3 STG.E.U8 desc[UR14][R6.64], R4 ;  /* 0x0000000406003986 */ /* 0x0003e2000c10110e */
[----:B0-----:R-:W-:Y:S01]  /*4e950*/  ISETP.LT.AND P5, PT, R66, UR10, !P4 ;  /* 0x0000000a42007c0c */ /* 0x001fe2000e7a1270 */
[----:B------:R-:W0:Y:S01]  /*4e960*/  LDCU UR10, c[0x0][0x398] ;  /* 0x00007300ff0a77ac */ /* 0x000e220008000800 */
[----:B-----5:R-:W-:-:S02]  /*4e970*/  IADD3 R8, P3, PT, R5, R70, RZ ;  /* 0x0000004605087210 */ /* 0x020fc40007f7e0ff */
[----:B------:R-:W-:Y:S01]  /*4e980*/  PRMT R11, R32, 0x9910, RZ ;  /* 0x00009910200b7816 */ /* 0x000fe200000000ff */
[----:B-1----:R-:W-:Y:S02]  /*4e990*/  VIADD R4, R5, UR28 ;  /* 0x0000001c05047c36 */ /* 0x002fe40008000000 */
        /* <DEDUP_REMOVED lines=10> */
[----:B------:R-:W5:Y:S02]  /*4ea40*/  LDCU UR6, c[0x0][0x39c] ;  /* 0x00007380ff0677ac */ /* 0x000f640008000800 */
[----:B------:R0:W-:Y:S01]  /*4ea50*/  @P5 STG.E.U8 desc[UR14][R6.64], R13 ;  /* 0x0000000d06005986 */ /* 0x0001e2000c10110e */
[----:B------:R-:W-:Y:S01]  /*4ea60*/  ISETP.LT.AND P5, PT, R67, UR12, !P4 ;  /* 0x0000000c43007c0c */ /* 0x000fe2000e7a1270 */
[----:B------:R-:W0:Y:S01]  /*4ea70*/  LDCU UR12, c[0x0][0x398] ;  /* 0x00007300ff0c77ac */ /* 0x000e220008000800 */
[----:B------:R-:W2:Y:S01]  /*4ea80*/  LDCU UR4, c[0x0][0x39c] ;  /* 0x00007380ff0477ac */ /* 0x000ea20008000800 */
[----:B-1----:R-:W-:-:S05]  /*4ea90*/  IADD3 R10, P6, PT, R4, R2, RZ ;  /* 0x00000002040a7210 */ /* 0x002fca0007fde0ff */
[----:B------:R-:W-:Y:S01]  /*4eaa0*/  IMAD.X R11, R5, 0x1, R71, P6 ;  /* 0x00000001050b7824 */ /* 0x000fe200030e0647 */
[C---:B------:R-:W-:Y:S02]  /*4eab0*/  IADD3 R8, P6, PT, R4.reuse, R68, RZ ;  /* 0x0000004404087210 */ /* 0x040fe40007fde0ff */
[----:B------:R-:W-:Y:S01]  /*4eac0*/  ISETP.LT.AND P4, PT, R89, UR16, !P4 ;  /* 0x0000001059007c0c */ /* 0x000fe2000e781270 */
[----:B------:R-:W1:Y:S02]  /*4ead0*/  LDCU UR16, c[0x0][0x398] ;  /* 0x00007300ff1077ac */ /* 0x000e640008000800 */
[C---:B------:R-:W-:Y:S01]  /*4eae0*/  IMAD.X R9, R5.reuse, 0x1, R3, P6 ;  /* 0x0000000105097824 */ /* 0x040fe200030e0603 */
[C---:B0-----:R-:W-:Y:S01]  /*4eaf0*/  IADD3 R6, P6, PT, R4.reuse, R70, RZ ;  /* 0x0000004604067210 */ /* 0x041fe20007fde0ff */
[----:B------:R0:W-:Y:S04]  /*4eb00*/  @P5 STG.E.U8 desc[UR14][R10.64], R12 ;  /* 0x0000000c0a005986 */ /* 0x0001e8000c10110e */
[----:B------:R-:W-:Y:S01]  /*4eb10*/  IMAD.X R7, R5, 0x1, R69, P6 ;  /* 0x0000000105077824 */ /* 0x000fe200030e0645 */
[----:B------:R-:W-:Y:S01]  /*4eb20*/  @P0 STG.E.U8 desc[UR14][R8.64], R14 ;  /* 0x0000000e08000986 */ /* 0x000fe2000c10110e */
[----:B------:R-:W-:-:S03]  /*4eb30*/  VIADD R4, R4, UR28 ;  /* 0x0000001c04047c36 */ /* 0x000fc60008000000 */
[----:B------:R1:W-:Y:S01]  /*4eb40*/  @P4 STG.E.U8 desc[UR14][R6.64], R34 ;  /* 0x0000002206004986 */ /* 0x0003e2000c10110e */
[----:B------:R-:W-:Y:S01]  /*4eb50*/  ISETP.LT.AND P0, PT, R66, UR8, !P2 ;  /* 0x0000000842007c0c */ /* 0x000fe2000d701270 */
[----:B------:R-:W2:Y:S01]  /*4eb60*/  LDCU UR8, c[0x0][0x398] ;  /* 0x00007300ff0877ac */ /* 0x000ea20008000800 */
[----:B------:R-:W-:Y:S02]  /*4eb70*/  ISETP.LT.AND P5, PT, R67, UR10, !P2 ;  /* 0x0000000a43007c0c */ /* 0x000fe4000d7a1270 */
[----:B0-----:R-:W-:Y:S01]  /*4eb80*/  PRMT R11, R12, 0x9910, RZ ;  /* 0x000099100c0b7816 */ /* 0x001fe200000000ff */
[----:B------:R-:W0:Y:S01]  /*4eb90*/  LDCU UR10, c[0x0][0x398] ;  /* 0x00007300ff0a77ac */ /* 0x000e220008000800 */
[----:B------:R-:W-:Y:S02]  /*4eba0*/  SHF.R.S32.HI R5, RZ, 0x1f, R4 ;  /* 0x0000001fff057819 */ /* 0x000fe40000011404 */
[----:B-1----:R-:W-:Y:S02]  /*4ebb0*/  PRMT R6, R13, 0x9910, RZ ;  /* 0x000099100d067816 */ /* 0x002fe400000000ff */
[----:B------:R-:W-:-:S03]  /*4ebc0*/  IADD3 R8, P4, PT, R4, R0, RZ ;  /* 0x0000000004087210 */ /* 0x000fc60007f9e0ff */
[----:B------:R-:W-:Y:S01]  /*4ebd0*/  IMAD.MOV.U32 R12, RZ, RZ, R6 ;  /* 0x000000ffff0c7224 */ /* 0x000fe200078e0006 */
[----:B------:R-:W-:Y:S01]  /*4ebe0*/  IADD3 R6, P6, PT, R4, R2, RZ ;  /* 0x0000000204067210 */ /* 0x000fe20007fde0ff */
[C---:B------:R-:W-:Y:S01]  /*4ebf0*/  IMAD.X R9, R5.reuse, 0x1, R72, P4 ;  /* 0x0000000105097824 */ /* 0x040fe200020e0648 */
[----:B------:R-:W-:Y:S02]  /*4ec00*/  SHF.R.S32.HI R11, RZ, 0x8, R11 ;  /* 0x00000008ff0b7819 */ /* 0x000fe4000001140b */
[----:B------:R-:W-:Y:S01]  /*4ec10*/  SHF.R.S32.HI R12, RZ, 0x8, R12 ;  /* 0x00000008ff0c7819 */ /* 0x000fe2000001140c */
[----:B------:R-:W-:-:S04]  /*4ec20*/  IMAD.X R7, R5, 0x1, R71, P6 ;  /* 0x0000000105077824 */ /* 0x000fc800030e0647 */
[----:B------:R-:W-:Y:S04]  /*4ec30*/  @P0 STG.E.U8 desc[UR14][R8.64], R12 ;  /* 0x0000000c08000986 */ /* 0x000fe8000c10110e */
[----:B------:R2:W-:Y:S02]  /*4ec40*/  @P5 STG.E.U8 desc[UR14][R6.64], R11 ;  /* 0x0000000b06005986 */ /* 0x0005e4000c10110e */
[----:B--2---:R-:W-:Y:S02]  /*4ec50*/  F2FP.SATFINITE.E5M2.F32.PACK_AB_MERGE_C R11, R86, R85, RZ ;  /* 0x00000055560b723e */ /* 0x004fe400048060ff */
[----:B------:R-:W2:Y:S04]  /*4ec60*/  LDL.LU R85, [R1+0x88] ;  /* 0x0000880001557983 */ /* 0x000ea80000300800 */
[----:B------:R-:W2:Y:S01]  /*4ec70*/  LDL.LU R86, [R1+0x8c] ;  /* 0x00008c0001567983 */ /* 0x000ea20000300800 */
[----:B------:R-:W-:Y:S01]  /*4ec80*/  ISETP.LT.AND P6, PT, R91, UR12, !P2 ;  /* 0x0000000c5b007c0c */ /* 0x000fe2000d7c1270 */
[----:B------:R-:W-:Y:S01]  /*4ec90*/  VIADD R7, R88, 0x22 ;  /* 0x0000002258077836 */ /* 0x000fe20000000000 */
[----:B------:R-:W-:Y:S01]  /*4eca0*/  IADD3 R6, P5, PT, R4, R68, RZ ;  /* 0x0000004404067210 */ /* 0x000fe20007fbe0ff */
[----:B------:R-:W-:Y:S01]  /*4ecb0*/  VIADD R10, R88, 0x21 ;  /* 0x00000021580a7836 */ /* 0x000fe20000000000 */
[----:B------:R-:W-:Y:S01]  /*4ecc0*/  PRMT R8, R14, 0x9910, RZ ;  /* 0x000099100e087816 */ /* 0x000fe200000000ff */
[----:B------:R-:W1:Y:S01]  /*4ecd0*/  LDCU UR12, c[0x0][0x398] ;  /* 0x00007300ff0c77ac */ /* 0x000e620008000800 */
[----:B-----5:R-:W-:Y:S01]  /*4ece0*/  ISETP.GE.AND P0, PT, R7, UR6, PT ;  /* 0x0000000607007c0c */ /* 0x020fe2000bf06270 */
[----:B------:R-:W-:Y:S01]  /*4ecf0*/  IMAD.X R7, R5, 0x1, R3, P5 ;  /* 0x0000000105077824 */ /* 0x000fe200028e0603 */
[----:B------:R-:W-:Y:S01]  /*4ed00*/  SHF.R.S32.HI R8, RZ, 0x8, R8 ;  /* 0x00000008ff087819 */ /* 0x000fe20000011408 */
[----:B------:R-:W5:Y:S01]  /*4ed10*/  LDCU UR6, c[0x0][0x398] ;  /* 0x00007300ff0677ac */ /* 0x000f620008000800 */
[----:B------:R-:W-:-:S03]  /*4ed20*/  ISETP.LT.AND P5, PT, R89, UR16, !P2 ;  /* 0x0000001059007c0c */ /* 0x000fc6000d7a1270 */
[----:B------:R0:W-:Y:S01]  /*4ed30*/  @P6 STG.E.U8 desc[UR14][R6.64], R8 ;  /* 0x0000000806006986 */ /* 0x0001e2000c10110e */
[----:B------:R-:W-:Y:S01]  /*4ed40*/  PRMT R9, R34, 0x9910, RZ ;  /* 0x0000991022097816 */ /* 0x000fe200000000ff */
[----:B------:R-:W1:Y:S03]  /*4ed50*/  LDCU UR16, c[0x0][0x398] ;  /* 0x00007300ff1077ac */ /* 0x000e660008000800 */
[----:B------:R-:W-:Y:S02]  /*4ed60*/  SHF.R.S32.HI R9, RZ, 0x8, R9 ;  /* 0x00000008ff097819 */ /* 0x000fe40000011409 */
[C---:B0-----:R-:W-:Y:S01]  /*4ed70*/  IADD3 R6, P2, PT, R4.reuse, R70, RZ ;  /* 0x0000004604067210 */ /* 0x041fe20007f5e0ff */
[----:B------:R-:W-:-:S04]  /*4ed80*/  VIADD R4, R4, UR28 ;  /* 0x0000001c04047c36 */ /* 0x000fc80008000000 */
[----:B------:R-:W-:Y:S01]  /*4ed90*/  IMAD.X R7, R5, 0x1, R69, P2 ;  /* 0x0000000105077824 */ /* 0x000fe200010e0645 */
[----:B------:R-:W-:Y:S02]  /*4eda0*/  SHF.R.S32.HI R5, RZ, 0x1f, R4 ;  /* 0x0000001fff057819 */ /* 0x000fe40000011404 */
[----:B------:R-:W-:Y:S02]  /*4edb0*/  IADD3 R8, P6, PT, R4, R0, RZ ;  /* 0x0000000004087210 */ /* 0x000fe40007fde0ff */
[----:B------:R-:W-:Y:S01]  /*4edc0*/  ISETP.LT.AND P2, PT, R66, UR8, !P3 ;  /* 0x0000000842007c0c */ /* 0x000fe2000df41270 */
[----:B------:R0:W-:Y:S01]  /*4edd0*/  @P5 STG.E.U8 desc[UR14][R6.64], R9 ;  /* 0x0000000906005986 */ /* 0x0001e2000c10110e */
[----:B------:R-:W-:Y:S01]  /*4ede0*/  ISETP.LT.AND P5, PT, R67, UR10, !P3 ;  /* 0x0000000a43007c0c */ /* 0x000fe2000dfa1270 */
[----:B------:R-:W1:Y:S01]  /*4edf0*/  LDCU UR8, c[0x0][0x398] ;  /* 0x00007300ff0877ac */ /* 0x000e620008000800 */
[----:B------:R-:W-:Y:S02]  /*4ee00*/  F2FP.SATFINITE.E5M2.F32.PACK_AB_MERGE_C R12, R78, R77, RZ ;  /* 0x0000004d4e0c723e */ /* 0x000fe400048060ff */
[----:B------:R-:W-:Y:S01]  /*4ee10*/  F2FP.SATFINITE.E5M2.F32.PACK_AB_MERGE_C R13, R80, R79, RZ ;  /* 0x0000004f500d723e */ /* 0x000fe200048060ff */
[----:B------:R-:W1:Y:S01]  /*4ee20*/  LDCU UR10, c[0x0][0x398] ;  /* 0x00007300ff0a77ac */ /* 0x000e620008000800 */
[----:B0-----:R-:W-:Y:S01]  /*4ee30*/  IMAD.X R9, R5, 0x1, R72, P6 ;  /* 0x0000000105097824 */ /* 0x001fe200030e0648 */
[----:B------:R-:W-:-:S05]  /*4ee40*/  IADD3 R6, P6, PT, R4, R2, RZ ;  /* 0x0000000204067210 */ /* 0x000fca0007fde0ff */
[----:B------:R-:W-:Y:S01]  /*4ee50*/  IMAD.X R7, R5, 0x1, R71, P6 ;  /* 0x0000000105077824 */ /* 0x000fe200030e0647 */
[----:B-----5:R-:W-:Y:S01]  /*4ee60*/  ISETP.LT.AND P6, PT, R91, UR6, !P3 ;  /* 0x000000065b007c0c */ /* 0x020fe2000dfc1270 */
[----:B------:R-:W-:Y:S01]  /*4ee70*/  @P2 STG.E.U8 desc[UR14][R8.64], R12 ;  /* 0x0000000c08002986 */ /* 0x000fe2000c10110e */
[----:B------:R-:W-:Y:S01]  /*4ee80*/  ISETP.GE.AND P4, PT, R10, UR4, PT ;  /* 0x000000040a007c0c */ /* 0x000fe2000bf86270 */
[----:B------:R-:W0:Y:S02]  /*4ee90*/  LDCU UR4, c[0x0][0x39c] ;  /* 0x00007380ff0477ac */ /* 0x000e240008000800 */
[----:B------:R5:W-:Y:S01]  /*4eea0*/  @P5 STG.E.U8 desc[UR14][R6.64], R13 ;  /* 0x0000000d06005986 */ /* 0x000be2000c10110e */
[----:B-1----:R-:W-:Y:S01]  /*4eeb0*/  ISETP.LT.AND P3, PT, R89, UR8, !P3 ;  /* 0x0000000859007c0c */ /* 0x002fe2000df61270 */
[----:B------:R-:W-:Y:S01]  /*4eec0*/  VIADD R10, R88, 0x23 ;  /* 0x00000023580a7836 */ /* 0x000fe20000000000 */
[----:B------:R-:W-:Y:S01]  /*4eed0*/  F2FP.SATFINITE.E5M2.F32.PACK_AB_MERGE_C R36, R37, R36, RZ ;  /* 0x000000242524723e */ /* 0x000fe200048060ff */
[----:B------:R-:W1:Y:S01]  /*4eee0*/  LDCU UR6, c[0x0][0x398] ;  /* 0x00007300ff0677ac */ /* 0x000e620008000800 */
[----:B----4-:R-:W-:-:S02]  /*4eef0*/  F2FP.SATFINITE.E5M2.F32.PACK_AB_MERGE_C R14, R82, R81, RZ ;  /* 0x00000051520e723e */ /* 0x010fc400048060ff */
[----:B------:R-:W4:Y:S01]  /*4ef00*/  LDL.LU R81, [R1+0x290] ;  /* 0x0002900001517983 */ /* 0x000f220000300800 */
[----:B---3--:R-:W-:Y:S01]  /*4ef10*/  F2FP.SATFINITE.E5M2.F32.PACK_AB_MERGE_C R15, R84, R83, RZ ;  /* 0x00000053540f723e */ /* 0x008fe200048060ff */
[----:B------:R-:W3:Y:S02]  /*4ef20*/  LDCU UR8, c[0x0][0x398] ;  /* 0x00007300ff0877ac */ /* 0x000ee40008000800 */
[----:B------:R-:W4:Y:S01]  /*4ef30*/  LDL.LU R82, [R1+0x294] ;  /* 0x0002940001527983 */ /* 0x000f220000300800 */
[----:B-----5:R-:W-:-:S03]  /*4ef40*/  IADD3 R6, P5, PT, R4, R68, RZ ;  /* 0x0000004404067210 */ /* 0x020fc60007fbe0ff */
[----:B------:R-:W5:Y:S02]  /*4ef50*/  LDL.LU R83, [R1+0x190] ;  /* 0x0001900001537983 */ /* 0x000f640000300800 */
[----:B------:R-:W-:Y:S01]  /*4ef60*/  IMAD.X R7, R5, 0x1, R3, P5 ;  /* 0x0000000105077824 */ /* 0x000fe200028e0603 */
[----:B0-----:R-:W-:Y:S01]  /*4ef70*/  ISETP.GE.AND P2, PT, R10, UR4, PT ;  /* 0x000000040a007c0c */ /* 0x001fe2000bf46270 */
[----:B------:R-:W5:Y:S04]  /*4ef80*/  LDL.LU R84, [R1+0x194] ;  /* 0x0001940001547983 */ /* 0x000f680000300800 */
[----:B------:R-:W-:Y:S01]  /*4ef90*/  @P6 STG.E.U8 desc[UR14][R6.64], R11 ;  /* 0x0000000b06006986 */ /* 0x000fe2000c10110e */
[----:B------:R-:W-:Y:S01]  /*4efa0*/  IADD3 R8, P6, PT, R4, R70, RZ ;  /* 0x0000004604087210 */ /* 0x000fe20007fde0ff */
[----:B------:R-:W0:Y:S01]  /*4efb0*/  LDCU UR4, c[0x0][0x398] ;  /* 0x00007300ff0477ac */ /* 0x000e220008000800 */
        /* <DEDUP_REMOVED lines=9> */
[----:B------:R-:W-:Y:S01]  /*4f050*/  ISETP.LT.AND P5, PT, R66, UR10, !P4 ;  /* 0x0000000a42007c0c */ /* 0x000fe2000e7a1270 */
[----:B------:R-:W0:Y:S03]  /*4f060*/  LDCU UR10, c[0x0][0x398] ;  /* 0x00007300ff0a77ac */ /* 0x000e260008000800 */
[----:B------:R-:W-:-:S02]  /*4f070*/  SHF.R.S32.HI R5, RZ, 0x1f, R4 ;  /* 0x0000001fff057819 */ /* 0x000fc40000011404 */
[----:B------:R-:W-:Y:S02]  /*4f080*/  IADD3 R6, P6, PT, R4, R0, RZ ;  /* 0x0000000004067210 */ /* 0x000fe40007fde0ff */
[----:B------:R-:W-:-:S03]  /*4f090*/  PRMT R9, R13, 0x9910, RZ ;  /* 0x000099100d097816 */ /* 0x000fc600000000ff */
[----:B------:R-:W-:Y:S01]  /*4f0a0*/  IMAD.X R7, R5, 0x1, R72, P6 ;  /* 0x0000000105077824 */ /* 0x000fe200030e0648 */
[----:B------:R-:W-:Y:S01]  /*4f0b0*/  ISETP.LT.AND P3, PT, R67, UR4, !P4 ;  /* 0x0000000443007c0c */ /* 0x000fe2000e761270 */
[----:B------:R-:W0:Y:S03]  /*4f0c0*/  LDCU UR4, c[0x0][0x39c] ;  /* 0x00007380ff0477ac */ /* 0x000e260008000800 */
[----:B------:R3:W-:Y:S01]  /*4f0d0*/  @P5 STG.E.U8 desc[UR14][R6.64], R8 ;  /* 0x0000000806005986 */ /* 0x0007e2000c10110e */
[----:B-1----:R-:W-:Y:S01]  /*4f0e0*/  ISETP.LT.AND P5, PT, R91, UR6, !P4 ;  /* 0x000000065b007c0c */ /* 0x002fe2000e7a1270 */
[----:B------:R-:W1:Y:S01]  /*4f0f0*/  LDCU UR6, c[0x0][0x39c] ;  /* 0x00007380ff0677ac */ /* 0x000e620008000800 */
[----:B---3--:R-:W-:Y:S01]  /*4f100*/  IADD3 R8, P6, PT, R4, R2, RZ ;  /* 0x0000000204087210 */ /* 0x008fe20007fde0ff */
[----:B------:R-:W-:-:S04]  /*4f110*/  IMAD.MOV.U32 R7, RZ, RZ, R9 ;  /* 0x000000ffff077224 */ /* 0x000fc800078e0009 */
[----:B------:R-:W-:Y:S01]  /*4f120*/  IMAD.X R9, R5, 0x1, R71, P6 ;  /* 0x0000000105097824 */ /* 0x000fe200030e0647 */
[----:B------:R-:W-:Y:S02]  /*4f130*/  SHF.R.S32.HI R7, RZ, 0x8, R7 ;  /* 0x00000008ff077819 */ /* 0x000fe40000011407 */
[----:B------:R-:W-:-:S03]  /*4f140*/  IADD3 R6, P6, PT, R4, R68, RZ ;  /* 0x0000004404067210 */ /* 0x000fc60007fde0ff */
[----:B------:R3:W-:Y:S01]  /*4f150*/  @P3 STG.E.U8 desc[UR14][R8.64], R7 ;  /* 0x0000000708003986 */ /* 0x0007e2000c10110e */
[----:B0-----:R-:W-:Y:S01]  /*4f160*/  ISETP.LT.AND P3, PT, R66, UR10, !P0 ;  /* 0x0000000a42007c0c */ /* 0x001fe2000c761270 */
[----:B------:R-:W0:Y:S01]  /*4f170*/  LDCU UR10, c[0x0][0x398] ;  /* 0x00007300ff0a77ac */ /* 0x000e220008000800 */
[----:B---3--:R-:W-:Y:S01]  /*4f180*/  IMAD.X R7, R5, 0x1, R3, P6 ;  /* 0x0000000105077824 */ /* 0x008fe200030e0603 */
[----:B------:R-:W-:Y:S02]  /*4f190*/  SHF.R.S32.HI R8, RZ, 0x8, R10 ;  /* 0x00000008ff087819 */ /* 0x000fe4000001140a */
[----:B------:R-:W-:Y:S02]  /*4f1a0*/  PRMT R9, R36, 0x9910, RZ ;  /* 0x0000991024097816 */ /* 0x000fe400000000ff */
[----:B------:R-:W-:Y:S01]  /*4f1b0*/  ISETP.LT.AND P6, PT, R89, UR8, !P4 ;  /* 0x0000000859007c0c */ /* 0x000fe2000e7c1270 */
[----:B------:R3:W-:Y:S01]  /*4f1c0*/  @P5 STG.E.U8 desc[UR14][R6.64], R8 ;  /* 0x0000000806005986 */ /* 0x0007e2000c10110e */
[----:B------:R-:W-:Y:S01]  /*4f1d0*/  VIADD R10, R88, 0x24 ;  /* 0x00000024580a7836 */ /* 0x000fe20000000000 */
[----:B------:R-:W-:Y:S01]  /*4f1e0*/  F2FP.SATFINITE.E5M2.F32.PACK_AB_MERGE_C R38, R39, R38, RZ ;  /* 0x000000262726723e */ /* 0x000fe200048060ff */
[----:B------:R-:W0:Y:S01]  /*4f1f0*/  LDCU UR8, c[0x0][0x398] ;  /* 0x00007300ff0877ac */ /* 0x000e220008000800 */
[----:B---3--:R-:W-:Y:S01]  /*4f200*/  IADD3 R8, P4, PT, R4, R70, RZ ;  /* 0x0000004604087210 */ /* 0x008fe20007f9e0ff */
        /* <DEDUP_REMOVED lines=8> */
[----:B----4-:R-:W-:Y:S01]  /*4f290*/  F2FP.SATFINITE.E5M2.F32.PACK_AB_MERGE_C R13, R82, R81, RZ ;  /* 0x00000051520d723e */ /* 0x010fe200048060ff */
[----:B------:R-:W4:Y:S01]  /*4f2a0*/  LDCU UR12, c[0x0][0x398] ;  /* 0x00007300ff0c77ac */ /* 0x000f220008000800 */
[----:B---3--:R-:W-:Y:S01]  /*4f2b0*/  IADD3 R8, P6, PT, R4, R2, RZ ;  /* 0x0000000204087210 */ /* 0x008fe20007fde0ff */
[----:B------:R-:W-:-:S04]  /*4f2c0*/  IMAD.X R7, R5, 0x1, R72, P5 ;  /* 0x0000000105077824 */ /* 0x000fc800028e0648 */
[----:B------:R-:W-:Y:S01]  /*4f2d0*/  IMAD.X R9, R5, 0x1, R71, P6 ;  /* 0x0000000105097824 */ /* 0x000fe200030e0647 */
[----:B------:R3:W-:Y:S01]  /*4f2e0*/  @P3 STG.E.U8 desc[UR14][R6.64], R14 ;  /* 0x0000000e06003986 */ /* 0x0007e2000c10110e */
[----:B------:R-:W-:Y:S01]  /*4f2f0*/  ISETP.LT.AND P5, PT, R91, UR16, !P0 ;  /* 0x000000105b007c0c */ /* 0x000fe2000c7a1270 */
[----:B------:R-:W0:Y:S01]  /*4f300*/  LDCU UR16, c[0x0][0x398] ;  /* 0x00007300ff1077ac */ /* 0x000e220008000800 */
[----:B------:R-:W-:Y:S01]  /*4f310*/  ISETP.LT.AND P0, PT, R89, UR18, !P0 ;  /* 0x0000001259007c0c */ /* 0x000fe2000c701270 */
[----:B------:R1:W-:Y:S01]  /*4f320*/  @P4 STG.E.U8 desc[UR14][R8.64], R15 ;  /* 0x0000000f08004986 */ /* 0x0003e2000c10110e */
[----:B---3--:R-:W-:Y:S01]  /*4f330*/  VIADD R7, R88, 0x25 ;  /* 0x0000002558077836 */ /* 0x008fe20000000000 */
[C---:B------:R-:W-:Y:S01]  /*4f340*/  IADD3 R6, P6, PT, R4.reuse, R68, RZ ;  /* 0x0000004404067210 */ /* 0x040fe20007fde0ff */
[----:B------:R-:W3:Y:S03]  /*4f350*/  LDCU UR18, c[0x0][0x398] ;  /* 0x00007300ff1277ac */ /* 0x000ee60008000800 */
[----:B-1----:R-:W-:Y:S01]  /*4f360*/  ISETP.GE.AND P4, PT, R7, UR6, PT ;  /* 0x0000000607007c0c */ /* 0x002fe2000bf86270 */
[----:B------:R-:W-:Y:S01]  /*4f370*/  IMAD.X R7, R5, 0x1, R3, P6 ;  /* 0x0000000105077824 */ /* 0x000fe200030e0603 */
[----:B------:R-:W-:Y:S01]  /*4f380*/  IADD3 R8, P6, PT, R4, R70, RZ ;  /* 0x0000004604087210 */ /* 0x000fe20007fde0ff */
[----:B------:R-:W1:Y:S01]  /*4f390*/  LDCU UR6, c[0x0][0x398] ;  /* 0x00007300ff0677ac */ /* 0x000e620008000800 */
[----:B------:R-:W-:-:S03]  /*4f3a0*/  ISETP.GE.AND P3, PT, R10, UR4, PT ;  /* 0x000000040a007c0c */ /* 0x000fc6000bf66270 */
[----:B------:R-:W-:Y:S01]  /*4f3b0*/  IMAD.X R9, R5, 0x1, R69, P6 ;  /* 0x0000000105097824 */ /* 0x000fe200030e0645 */
[----:B------:R-:W-:Y:S01]  /*4f3c0*/  PRMT R10, R14, 0x9910, RZ ;  /* 0x000099100e0a7816 */ /* 0x000fe200000000ff */
[----:B------:R-:W-:Y:S01]  /*4f3d0*/  @P5 STG.E.U8 desc[UR14][R6.64], R11 ;  /* 0x0000000b06005986 */ /* 0x000fe2000c10110e */
[----:B------:R-:W-:Y:S01]  /*4f3e0*/  VIADD R4, R4, UR28 ;  /* 0x0000001c04047c36 */ /* 0x000fe20008000000 */
[----:B------:R-:W0:Y:S02]  /*4f3f0*/  LDCU UR4, c[0x0][0x39c] ;  /* 0x00007380ff0477ac */ /* 0x000e240008000800 */
[----:B------:R1:W-:Y:S02]  /*4f400*/  @P0 STG.E.U8 desc[UR14][R8.64], R38 ;  /* 0x0000002608000986 */ /* 0x0003e4000c10110e */
[----:B-1----:R-:W-:Y:S02]  /*4f410*/  SHF.R.S32.HI R8, RZ, 0x8, R10 ;  /* 0x00000008ff087819 */ /* 0x002fe4000001140a */
[----:B------:R-:W-:-:S02]  /*4f420*/  PRMT R10, R15, 0x9910, RZ ;  /* 0x000099100f0a7816 */ /* 0x000fc400000000ff */
[----:B------:R-:W-:Y:S02]  /*4f430*/  F2FP.SATFINITE.E5M2.F32.PACK_AB_MERGE_C R15, R90, R87, RZ ;  /* 0x000000575a0f723e */ /* 0x000fe400048060ff */
[----:B--2---:R-:W-:Y:S02]  /*4f440*/  F2FP.SATFINITE.E5M2.F32.PACK_AB_MERGE_C R14, R86, R85, RZ ;  /* 0x00000055560e723e */ /* 0x004fe400048060ff */
[----:B------:R-:W2:Y:S04]  /*4f450*/  LDL.LU R85, [R1+0x198] ;  /* 0x0001980001557983 */ /* 0x000ea80000300800 */
[----:B------:R-:W2:Y:S04]  /*4f460*/  LDL.LU R86, [R1+0x19c] ;  /* 0x00019c0001567983 */ /* 0x000ea80000300800 */
[----:B------:R-:W3:Y:S04]  /*4f470*/  LDL.LU R87, [R1+0x98] ;  /* 0x0000980001577983 */ /* 0x000ee80000300800 */
[----:B------:R-:W3:Y:S01]  /*4f480*/  LDL.LU R90, [R1+0x9c] ;  /* 0x00009c00015a7983 */ /* 0x000ee20000300800 */
[----:B0-----:R-:W-:Y:S01]  /*4f490*/  ISETP.LT.AND P5, PT, R66, UR8, !P2 ;  /* 0x0000000842007c0c */ /* 0x001fe2000d7a1270 */
[----:B------:R-:W0:Y:S01]  /*4f4a0*/  LDCU UR8, c[0x0][0x398] ;  /* 0x00007300ff0877ac */ /* 0x000e220008000800 */
[----:B------:R-:W-:-:S02]  /*4f4b0*/  SHF.R.S32.HI R5, RZ, 0x1f, R4 ;  /* 0x0000001fff057819 */ /* 0x000fc40000011404 */
[----:B------:R-:W-:Y:S02]  /*4f4c0*/  IADD3 R6, P6, PT, R4, R0, RZ ;  /* 0x0000000004067210 */ /* 0x000fe40007fde0ff */
[----:B------:R-:W-:Y:S01]  /*4f4d0*/  ISETP.LT.AND P0, PT, R67, UR6, !P2 ;  /* 0x0000000643007c0c */ /* 0x000fe2000d701270 */
[----:B------:R-:W1:Y:S02]  /*4f4e0*/  LDCU UR6, c[0x0][0x398] ;  /* 0x00007300ff0677ac */ /* 0x000e640008000800 */
[----:B------:R-:W-:-:S05]  /*4f4f0*/  IMAD.X R7, R5, 0x1, R72, P6 ;  /* 0x0000000105077824 */ /* 0x000fca00030e0648 */
[----:B------:R0:W-:Y:S01]  /*4f500*/  @P5 STG.E.U8 desc[UR14][R6.64], R8 ;  /* 0x0000000806005986 */ /* 0x0001e2000c10110e */
[----:B------:R-:W-:Y:S01]  /*4f510*/  ISETP.LT.AND P5, PT, R91, UR10, !P2 ;  /* 0x0000000a5b007c0c */ /* 0x000fe2000d7a1270 */
[----:B------:R-:W1:Y:S01]  /*4f520*/  LDCU UR10, c[0x0][0x398] ;  /* 0x00007300ff0a77ac */ /* 0x000e620008000800 */
[----:B------:R-:W-:Y:S02]  /*4f530*/  SHF.R.S32.HI R10, RZ, 0x8, R10 ;  /* 0x00000008ff0a7819 */ /* 0x000fe4000001140a */
[----:B0-----:R-:W-:Y:S01]  /*4f540*/  IADD3 R8, P6, PT, R4, R2, RZ ;  /* 0x0000000204087210 */ /* 0x001fe20007fde0ff */
[----:B------:R-:W-:Y:S01]  /*4f550*/  VIADD R7, R88, 0x26 ;  /* 0x0000002658077836 */ /* 0x000fe20000000000 */
[----:B------:R-:W-:-:S03]  /*4f560*/  PRMT R11, R11, 0x9910, RZ ;  /* 0x000099100b0b7816 */ /* 0x000fc600000000ff */
[----:B------:R-:W-:Y:S01]  /*4f570*/  IMAD.X R9, R5, 0x1, R71, P6 ;  /* 0x0000000105097824 */ /* 0x000fe200030e0647 */
[----:B------:R-:W-:-:S04]  /*4f580*/  IADD3 R6, P6, PT, R4, R68, RZ ;  /* 0x0000004404067210 */ /* 0x000fc80007fde0ff */
[----:B------:R0:W-:Y:S01]  /*4f590*/  @P0 STG.E.U8 desc[UR14][R8.64], R10 ;  /* 0x0000000a08000986 */ /* 0x0001e2000c10110e */
[----:B------:R-:W-:Y:S01]  /*4f5a0*/  ISETP.GE.AND P0, PT, R7, UR4, PT ;  /* 0x0000000407007c0c */ /* 0x000fe2000bf06270 */
[----:B------:R-:W-:Y:S01]  /*4f5b0*/  IMAD.X R7, R5, 0x1, R3, P6 ;  /* 0x0000000105077824 */ /* 0x000fe200030e0603 */
[----:B------:R-:W-:Y:S01]  /*4f5c0*/  ISETP.LT.AND P2, PT, R89, UR8, !P2 ;  /* 0x0000000859007c0c */ /* 0x000fe2000d741270 */
[----:B------:R-:W4:Y:S01]  /*4f5d0*/  LDCU UR8, c[0x0][0x398] ;  /* 0x00007300ff0877ac */ /* 0x000f220008000800 */
[----:B------:R-:W4:Y:S01]  /*4f5e0*/  LDCU UR4, c[0x0][0x39c] ;  /* 0x00007380ff0477ac */ /* 0x000f220008000800 */
        /* <DEDUP_REMOVED lines=15> */
[----:B-----5:R-:W-:Y:S01]  /*4f6e0*/  F2FP.SATFINITE.E5M2.F32.PACK_AB_MERGE_C R12, R84, R83, RZ ;  /* 0x00000053540c723e */ /* 0x020fe200048060ff */
[----:B------:R5:W-:Y:S01]  /*4f6f0*/  @P5 STG.E.U8 desc[UR14][R6.64], R13 ;  /* 0x0000000d06005986 */ /* 0x000be2000c10110e */
[----:B----4-:R-:W-:Y:S01]  /*4f700*/  ISETP.LT.AND P5, PT, R91, UR8, !P3 ;  /* 0x000000085b007c0c */ /* 0x010fe2000dfa1270 */
[----:B------:R-:W4:Y:S01]  /*4f710*/  LDCU UR8, c[0x0][0x398] ;  /* 0x00007300ff0877ac */ /* 0x000f220008000800 */
[----:B0-----:R-:W-:Y:S01]  /*4f720*/  IADD3 R8, P6, PT, R4, R2, RZ ;  /* 0x0000000204087210 */ /* 0x001fe20007fde0ff */
[----:B------:R-:W0:Y:S01]  /*4f730*/  LDCU UR10, c[0x0][0x398] ;  /* 0x00007300ff0a77ac */ /* 0x000e220008000800 */
[----:B------:R-:W-:Y:S01]  /*4f740*/  F2FP.SATFINITE.E5M2.F32.PACK_AB_MERGE_C R40, R41, R40, RZ ;  /* 0x000000282928723e */ /* 0x000fe200048060ff */
[----:B------:R-:W3:Y:S02]  /*4f750*/  LDL.LU R83, [R1+0x2a0] ;  /* 0x0002a00001537983 */ /* 0x000ee40000300800 */
[----:B------:R-:W-:Y:S01]  /*4f760*/  IMAD.X R9, R10, 0x1, R71, P6 ;  /* 0x000000010a097824 */ /* 0x000fe200030e0647 */
[----:B-----5:R-:W-:Y:S01]  /*4f770*/  IADD3 R6, P6, PT, R4, R68, RZ ;  /* 0x0000004404067210 */ /* 0x020fe20007fde0ff */
[----:B------:R-:W5:Y:S04]  /*4f780*/  LDL.LU R84, [R1+0x2a4] ;  /* 0x0002a40001547983 */ /* 0x000f680000300800 */
[----:B------:R-:W-:Y:S01]  /*4f790*/  IMAD.X R7, R10, 0x1, R3, P6 ;  /* 0x000000010a077824 */ /* 0x000fe200030e0603 */
[----:B------:R0:W-:Y:S01]  /*4f7a0*/  @P2 STG.E.U8 desc[UR14][R8.64], R12 ;  /* 0x0000000c08002986 */ /* 0x0001e2000c10110e */
[----:B------:R-:W-:Y:S01]  /*4f7b0*/  ISETP.GE.AND P2, PT, R5, UR4, PT ;  /* 0x0000000405007c0c */ /* 0x000fe2000bf46270 */
[----:B------:R-:W0:Y:S01]  /*4f7c0*/  LDCU UR4, c[0x0][0x398] ;  /* 0x00007300ff0477ac */ /* 0x000e220008000800 */
[----:B-1----:R-:W-:Y:S01]  /*4f7d0*/  ISETP.LT.AND P3, PT, R89, UR6, !P3 ;  /* 0x0000000659007c0c */ /* 0x002fe2000df61270 */
[----:B------:R-:W-:Y:S01]  /*4f7e0*/  VIADD R5, R4, UR28 ;  /* 0x0000001c04057c36 */ /* 0x000fe20008000000 */
[----:B------:R1:W-:Y:S01]  /*4f7f0*/  @P5 STG.E.U8 desc[UR14][R6.64], R14 ;  /* 0x0000000e06005986 */ /* 0x0003e2000c10110e */
[----:B----4-:R-:W-:Y:S01]  /*4f800*/  ISETP.LT.AND P5, PT, R66, UR8, !P4 ;  /* 0x0000000842007c0c */ /* 0x010fe2000e7a1270 */
[----:B------:R-:W4:Y:S01]  /*4f810*/  LDCU UR6, c[0x0][0x398] ;  /* 0x00007300ff0677ac */ /* 0x000f220008000800 */
[----:B0-----:R-:W-:Y:S01]  /*4f820*/  IADD3 R8, P6, PT, R4, R70, RZ ;  /* 0x0000004604087210 */ /* 0x001fe20007fde0ff */
[----:B------:R-:W0:Y:S01]  /*4f830*/  LDCU UR8, c[0x0][0x398] ;  /* 0x00007300ff0877ac */ /* 0x000e220008000800 */
[----:B------:R-:W-:-:S03]  /*4f840*/  SHF.R.S32.HI R11, RZ, 0x1f, R5 ;  /* 0x0000001fff0b7819 */ /* 0x000fc60000011405 */
[----:B------:R-:W-:Y:S01]  /*4f850*/  IMAD.X R9, R10, 0x1, R69, P6 ;  /* 0x000000010a097824 */ /* 0x000fe200030e0645 */
[----:B-1----:R-:W-:Y:S02]  /*4f860*/  IADD3 R6, P6, PT, R5, R0, RZ ;  /* 0x0000000005067210 */ /* 0x002fe40007fde0ff */
[----:B------:R-:W-:-:S03]  /*4f870*/  PRMT R4, R13, 0x9910, RZ ;  /* 0x000099100d047816 */ /* 0x000fc600000000ff */
[----:B------:R-:W-:Y:S01]  /*4f880*/  IMAD.X R7, R11, 0x1, R72, P6 ;  /* 0x000000010b077824 */ /* 0x000fe200030e0648 */
[----:B------:R-:W-:Y:S01]  /*4f890*/  SHF.R.S32.HI R4, RZ, 0x8, R4 ;  /* 0x00000008ff047819 */ /* 0x000fe20000011404 */
[----:B------:R1:W-:Y:S01]  /*4f8a0*/  @P3 STG.E.U8 desc[UR14][R8.64], R40 ;  /* 0x0000002808003986 */ /* 0x0003e2000c10110e */
[----:B------:R-:W-:Y:S01]  /*4f8b0*/  ISETP.LT.AND P3, PT, R91, UR10, !P4 ;  /* 0x0000000a5b007c0c */ /* 0x000fe2000e761270 */
[----:B------:R-:W0:Y:S02]  /*4f8c0*/  LDCU UR10, c[0x0][0x398] ;  /* 0x00007300ff0a77ac */ /* 0x000e240008000800 */
[----:B------:R4:W-:Y:S01]  /*4f8d0*/  @P5 STG.E.U8 desc[UR14][R6.64], R4 ;  /* 0x0000000406005986 */ /* 0x0009e2000c10110e */
[----:B------:R-:W-:Y:S01]  /*4f8e0*/  ISETP.LT.AND P5, PT, R67, UR4, !P4 ;  /* 0x0000000443007c0c */ /* 0x000fe2000e7a1270 */
[----:B------:R-:W0:Y:S01]  /*4f8f0*/  LDCU UR4, c[0x0][0x39c] ;  /* 0x00007380ff0477ac */ /* 0x000e220008000800 */
[----:B-1----:R-:W-:Y:S02]  /*4f900*/  IADD3 R8, P6, PT, R5, R2, RZ ;  /* 0x0000000205087210 */ /* 0x002fe40007fde0ff */
[----:B------:R-:W-:-:S03]  /*4f910*/  PRMT R10, R12, 0x9910, RZ ;  /* 0x000099100c0a7816 */ /* 0x000fc600000000ff */
[----:B------:R-:W-:Y:S01]  /*4f920*/  IMAD.X R9, R11, 0x1, R71, P6 ;  /* 0x000000010b097824 */ /* 0x000fe200030e0647 */
[----:B----4-:R-:W-:Y:S02]  /*4f930*/  IADD3 R6, P6, PT, R5, R68, RZ ;  /* 0x0000004405067210 */ /* 0x010fe40007fde0ff */
[----:B------:R-:W-:Y:S02]  /*4f940*/  PRMT R4, R14, 0x9910, RZ ;  /* 0x000099100e047816 */ /* 0x000fe400000000ff */
[----:B------:R-:W-:Y:S01]  /*4f950*/  SHF.R.S32.HI R10, RZ, 0x8, R10 ;  /* 0x00000008ff0a7819 */ /* 0x000fe2000001140a */
[----:B------:R-:W-:Y:S01]  /*4f960*/  IMAD.X R7, R11, 0x1, R3, P6 ;  /* 0x000000010b077824 */ /* 0x000fe200030e0603 */
[----:B------:R-:W-:Y:S02]  /*4f970*/  SHF.R.S32.HI R4, RZ, 0x8, R4 ;  /* 0x00000008ff047819 */ /* 0x000fe40000011404 */
[----:B------:R-:W-:Y:S01]  /*4f980*/  ISETP.LT.AND P4, PT, R89, UR6, !P4 ;  /* 0x0000000659007c0c */ /* 0x000fe2000e781270 */
[----:B------:R1:W-:Y:S01]  /*4f990*/  @P5 STG.E.U8 desc[UR14][R8.64], R10 ;  /* 0x0000000a08005986 */ /* 0x0003e2000c10110e */
[----:B------:R-:W-:Y:S01]  /*4f9a0*/  PRMT R13, R40, 0x9910, RZ ;  /* 0x00009910280d7816 */ /* 0x000fe200000000ff */
[----:B------:R-:W4:Y:S02]  /*4f9b0*/  LDCU UR6, c[0x0][0x39c] ;  /* 0x00007380ff0677ac */ /* 0x000f240008000800 */
[----:B------:R-:W-:Y:S01]  /*4f9c0*/  @P3 STG.E.U8 desc[UR14][R6.64], R4 ;  /* 0x0000000406003986 */ /* 0x000fe2000c10110e */
[----:B------:R-:W-:-:S02]  /*4f9d0*/  SHF.R.S32.HI R13, RZ, 0x8, R13 ;  /* 0x00000008ff0d7819 */ /* 0x000fc4000001140d */
[----:B-1----:R-:W-:-:S05]  /*4f9e0*/  IADD3 R10, P3, PT, R5, R70, RZ ;  /* 0x00000046050a7210 */ /* 0x002fca0007f7e0ff */
[----:B------:R-:W-:-:S05]  /*4f9f0*/  IMAD.X R11, R11, 0x1, R69, P3 ;  /* 0x000000010b0b7824 */ /* 0x000fca00018e0645 */
[----:B------:R3:W-:Y:S01]  /*4fa00*/  @P4 STG.E.U8 desc[UR14][R10.64], R13 ;  /* 0x0000000d0a004986 */ /* 0x0007e2000c10110e */
[----:B--2---:R-:W-:-:S03]  /*4fa10*/  F2FP.SATFINITE.E5M2.F32.PACK_AB_MERGE_C R14, R86, R85, RZ ;  /* 0x00000055560e723e */ /* 0x004fc600048060ff */
[----:B------:R-:W2:Y:S04]  /*4fa20*/  LDL.LU R85, [R1+0x1a0] ;  /* 0x0001a00001557983 */ /* 0x000ea80000300800 */
[----:B------:R-:W2:Y:S01]  /*4fa30*/  LDL.LU R86, [R1+0x1a4] ;  /* 0x0001a40001567983 */ /* 0x000ea20000300800 */
[----:B---3--:R-:W-:-:S03]  /*4fa40*/  F2FP.SATFINITE.E5M2.F32.PACK_AB_MERGE_C R13, R90, R87, RZ ;  /* 0x000000575a0d723e */ /* 0x008fc600048060ff */
[----:B------:R-:W3:Y:S04]  /*4fa50*/  LDL.LU R87, [R1+0xa0] ;  /* 0x0000a00001577983 */ /* 0x000ee80000300800 */
[----:B------:R-:W3:Y:S01]  /*4fa60*/  LDL.LU R90, [R1+0xa4] ;  /* 0x0000a400015a7983 */ /* 0x000ee20000300800 */
[----:B------:R-:W-:Y:S01]  /*4fa70*/  VIADD R4, R5, UR28 ;  /* 0x0000001c05047c36 */ /* 0x000fe20008000000 */
[----:B0-----:R-:W-:Y:S01]  /*4fa80*/  ISETP.LT.AND P5, PT, R66, UR8, !P0 ;  /* 0x0000000842007c0c */ /* 0x001fe2000c7a1270 */
[----:B------:R-:W-:Y:S01]  /*4fa90*/  VIADD R12, R88, 0x28 ;  /* 0x00000028580c7836 */ /* 0x000fe20000000000 */
[----:B------:R-:W-:Y:S01]  /*4faa0*/  ISETP.LT.AND P6, PT, R67, UR12, !P0 ;  /* 0x0000000c43007c0c */ /* 0x000fe2000c7c1270 */
[----:B------:R-:W0:Y:S01]  /*4fab0*/  LDCU UR8, c[0x0][0x398] ;  /* 0x00007300ff0877ac */ /* 0x000e220008000800 */
[----:B------:R-:W-:-:S02]  /*4fac0*/  SHF.R.S32.HI R5, RZ, 0x1f, R4 ;  /* 0x0000001fff057819 */ /* 0x000fc40000011404 */
[C---:B------:R-:W-:Y:S01]  /*4fad0*/  IADD3 R8, P3, PT, R4.reuse, R0, RZ ;  /* 0x0000000004087210 */ /* 0x040fe20007f7e0ff */
[----:B------:R-:W1:Y:S04]  /*4fae0*/  LDCU UR12, c[0x0][0x398] ;  /* 0x00007300ff0c77ac */ /* 0x000e680008000800 */
[----:B------:R-:W-:Y:S01]  /*4faf0*/  IMAD.X R9, R5, 0x1, R72, P3 ;  /* 0x0000000105097824 */ /* 0x000fe200018e0648 */
[----:B------:R-:W-:-:S05]  /*4fb00*/  IADD3 R6, P3, PT, R4, R2, RZ ;  /* 0x0000000204067210 */ /* 0x000fca0007f7e0ff */
[----:B------:R-:W-:Y:S01]  /*4fb10*/  IMAD.X R7, R5, 0x1, R71, P3 ;  /* 0x0000000105077824 */ /* 0x000fe200018e0647 */
[----:B------:R-:W-:Y:S01]  /*4fb20*/  ISETP.GE.AND P3, PT, R12, UR4, PT ;  /* 0x000000040c007c0c */ /* 0x000fe2000bf66270 */
[----:B------:R-:W0:Y:S01]  /*4fb30*/  LDCU UR4, c[0x0][0x398] ;  /* 0x00007300ff0477ac */ /* 0x000e220008000800 */
[----:B------:R1:W-:Y:S01]  /*4fb40*/  @P5 STG.E.U8 desc[UR14][R8.64], R15 ;  /* 0x0000000f08005986 */ /* 0x0003e2000c10110e */
[----:B------:R-:W-:Y:S02]  /*4fb50*/  ISETP.LT.AND P5, PT, R91, UR10, !P0 ;  /* 0x0000000a5b007c0c */ /* 0x000fe4000c7a1270 */
[----:B------:R-:W-:Y:S01]  /*4fb60*/  ISETP.LT.AND P4, PT, R89, UR16, !P0 ;  /* 0x0000001059007c0c */ /* 0x000fe2000c781270 */
[----:B------:R4:W-:Y:S01]  /*4fb70*/  @P6 STG.E.U8 desc[UR14][R6.64], R14 ;  /* 0x0000000e06006986 */ /* 0x0009e2000c10110e */
[----:B------:R-:W-:Y:S01]  /*4fb80*/  F2FP.SATFINITE.E5M2.F32.PACK_AB_MERGE_C R42, R43, R42, RZ ;  /* 0x0000002a2b2a723e */ /* 0x000fe200048060ff */
[----:B------:R-:W0:Y:S01]  /*4fb90*/  LDCU UR10, c[0x0][0x398] ;  /* 0x00007300ff0a77ac */ /* 0x000e220008000800 */
[----:B------:R-:W-:-:S02]  /*4fba0*/  PRMT R11, R15, 0x9910, RZ ;  /* 0x000099100f0b7816 */ /* 0x000fc400000000ff */
[----:B------:R-:W-:Y:S01]  /*4fbb0*/  PRMT R10, R14, 0x9910, RZ ;  /* 0x000099100e0a7816 */ /* 0x000fe200000000ff */
[----:B------:R-:W0:Y:S01]  /*4fbc0*/  LDCU UR16, c[0x0][0x398] ;  /* 0x00007300ff1077ac */ /* 0x000e220008000800 */
[----:B-1----:R-:W-:Y:S01]  /*4fbd0*/  IADD3 R8, P0, PT, R4, R68, RZ ;  /* 0x0000004404087210 */ /* 0x002fe20007f1e0ff */
[----:B----4-:R-:W-:Y:S01]  /*4fbe0*/  VIADD R7, R88, 0x29 ;  /* 0x0000002958077836 */ /* 0x010fe20000000000 */
[----:B------:R-:W-:-:S03]  /*4fbf0*/  IADD3 R6, P6, PT, R4, R70, RZ ;  /* 0x0000004604067210 */ /* 0x000fc60007fde0ff */
[----:B------:R-:W-:Y:S02]  /*4fc00*/  IMAD.X R9, R5, 0x1, R3, P0 ;  /* 0x0000000105097824 */ /* 0x000fe400000e0603 */
[----:B------:R-:W-:Y:S01]  /*4fc10*/  VIADD R4, R4, UR28 ;  /* 0x0000001c04047c36 */ /* 0x000fe20008000000 */
[----:B------:R-:W-:Y:S01]  /*4fc20*/  ISETP.GE.AND P0, PT, R7, UR6, PT ;  /* 0x0000000607007c0c */ /* 0x000fe2000bf06270 */
[----:B------:R-:W-:Y:S01]  /*4fc30*/  IMAD.X R7, R5, 0x1, R69, P6 ;  /* 0x0000000105077824 */ /* 0x000fe200030e0645 */
[----:B------:R1:W-:Y:S01]  /*4fc40*/  @P5 STG.E.U8 desc[UR14][R8.64], R13 ;  /* 0x0000000d08005986 */ /* 0x0003e2000c10110e */
[----:B------:R-:W4:Y:S01]  /*4fc50*/  LDCU UR6, c[0x0][0x398] ;  /* 0x00007300ff0677ac */ /* 0x000f220008000800 */
[----:B------:R-:W-:Y:S02]  /*4fc60*/  SHF.R.S32.HI R5, RZ, 0x1f, R4 ;  /* 0x0000001fff057819 */ /* 0x000fe40000011404 */
[----:B------:R4:W-:Y:S01]  /*4fc70*/  @P4 STG.E.U8 desc[UR14][R6.64], R42 ;  /* 0x0000002a06004986 */ /* 0x0009e2000c10110e */
[----:B0-----:R-:W-:Y:S01]  /*4fc80*/  ISETP.LT.AND P5, PT, R66, UR4, !P2 ;  /* 0x0000000442007c0c */ /* 0x001fe2000d7a1270 */
[----:B------:R-:W0:Y:S01]  /*4fc90*/  LDCU UR4, c[0x0][0x39c] ;  /* 0x00007380ff0477ac */ /* 0x000e220008000800 */
[----:B------:R-:W-:-:S02]  /*4fca0*/  ISETP.LT.AND P4, PT, R67, UR8, !P2 ;  /* 0x0000000843007c0c */ /* 0x000fc4000d781270 */
[----:B------:R-:W-:Y:S01]  /*4fcb0*/  SHF.R.S32.HI R11, RZ, 0x8, R11 ;  /* 0x00000008ff0b7819 */ /* 0x000fe2000001140b */
[----:B------:R-:W0:Y:S01]  /*4fcc0*/  LDCU UR8, c[0x0][0x398] ;  /* 0x00007300ff0877ac */ /* 0x000e220008000800 */
[----:B-1----:R-:W-:-:S05]  /*4fcd0*/  IADD3 R8, P6, PT, R4, R0, RZ ;  /* 0x0000000004087210 */ /* 0x002fca0007fde0ff */
[----:B------:R-:W-:Y:S01]  /*4fce0*/  IMAD.X R9, R5, 0x1, R72, P6 ;  /* 0x0000000105097824 */ /* 0x000fe200030e0648 */
[----:B----4-:R-:W-:Y:S02]  /*4fcf0*/  IADD3 R6, P6, PT, R4, R2, RZ ;  /* 0x0000000204067210 */ /* 0x010fe40007fde0ff */
[----:B------:R-:W-:-:S03]  /*4fd00*/  SHF.R.S32.HI R10, RZ, 0x8, R10 ;  /* 0x00000008ff0a7819 */ /* 0x000fc6000001140a */
[----:B------:R-:W-:Y:S01]  /*4fd10*/  IMAD.X R7, R5, 0x1, R71, P6 ;  /* 0x0000000105077824 */ /* 0x000fe200030e0647 */
[----:B------:R-:W-:Y:S04]  /*4fd20*/  @P5 STG.E.U8 desc[UR14][R8.64], R11 ;  /* 0x0000000b08005986 */ /* 0x000fe8000c10110e */
[----:B------:R1:W-:Y:S01]  /*4fd30*/  @P4 STG.E.U8 desc[UR14][R6.64], R10 ;  /* 0x0000000a06004986 */ /* 0x0003e2000c10110e */
[----:B------:R-:W-:Y:S01]  /*4fd40*/  ISETP.LT.AND P4, PT, R91, UR6, !P2 ;  /* 0x000000065b007c0c */ /* 0x000fe2000d781270 */
[----:B------:R-:W4:Y:S01]  /*4fd50*/  LDCU UR6, c[0x0][0x39c] ;  /* 0x00007380ff0677ac */ /* 0x000f220008000800 */
[----:B------:R-:W-:Y:S02]  /*4fd60*/  ISETP.LT.AND P2, PT, R89, UR10, !P2 ;  /* 0x0000000a59007c0c */ /* 0x000fe4000d741270 */
[----:B------:R-:W-:Y:S01]  /*4fd70*/  PRMT R13, R13, 0x9910, RZ ;  /* 0x000099100d0d7816 */ /* 0x000fe200000000ff */
[----:B------:R-:W0:Y:S01]  /*4fd80*/  LDCU UR10, c[0x0][0x398] ;  /* 0x00007300ff0a77ac */ /* 0x000e220008000800 */
[----:B-1----:R-:W-:-:S02]  /*4fd90*/  IADD3 R10, P6, PT, R4, R68, RZ ;  /* 0x00000044040a7210 */ /* 0x002fc40007fde0ff */
[----:B------:R-:W-:-:S03]  /*4fda0*/  PRMT R12, R42, 0x9910, RZ ;  /* 0x000099102a0c7816 */ /* 0x000fc600000000ff */
[C---:B------:R-:W-:Y:S01]  /*4fdb0*/  IMAD.X R11, R5.reuse, 0x1, R3, P6 ;  /* 0x00000001050b7824 */ /* 0x040fe200030e0603 */
[----:B------:R-:W-:Y:S02]  /*4fdc0*/  IADD3 R8, P6, PT, R4, R70, RZ ;  /* 0x0000004604087210 */ /* 0x000fe40007fde0ff */
[----:B------:R-:W-:Y:S02]  /*4fdd0*/  SHF.R.S32.HI R13, RZ, 0x8, R13 ;  /* 0x00000008ff0d7819 */ /* 0x000fe4000001140d */
[----:B------:R-:W-:Y:S01]  /*4fde0*/  SHF.R.S32.HI R12, RZ, 0x8, R12 ;  /* 0x00000008ff0c7819 */ /* 0x000fe2000001140c */
[----:B------:R-:W-:Y:S01]  /*4fdf0*/  IMAD.X R9, R5, 0x1, R69, P6 ;  /* 0x0000000105097824 */ /* 0x000fe200030e0645 */
[----:B-----5:R-:W-:Y:S01]  /*4fe00*/  F2FP.SATFINITE.E5M2.F32.PACK_AB_MERGE_C R14, R84, R83, RZ ;  /* 0x00000053540e723e */ /* 0x020fe200048060ff */
[----:B------:R2:W-:Y:S04]  /*4fe10*/  @P4 STG.E.U8 desc[UR14][R10.64], R13 ;  /* 0x0000000d0a004986 */ /* 0x0005e8000c10110e */
[----:B------:R-:W5:Y:S04]  /*4fe20*/  LDL.LU R83, [R1+0x2a8] ;  /* 0x0002a80001537983 */ /* 0x000f680000300800 */
[----:B------:R-:W5:Y:S04]  /*4fe30*/  LDL.LU R84, [R1+0x2ac] ;  /* 0x0002ac0001547983 */ /* 0x000f680000300800 */
        /* <DEDUP_REMOVED lines=8> */
[----:B------:R-:W-:Y:S01]  /*4fec0*/  ISETP.LT.AND P5, PT, R66, UR12, !P3 ;  /* 0x0000000c42007c0c */ /* 0x000fe2000dfa1270 */
[----:B------:R-:W-:Y:S01]  /*4fed0*/  VIADD R10, R88, 0x2b ;  /* 0x0000002b580a7836 */ /* 0x000fe20000000000 */
[----:B0-----:R-:W-:Y:S01]  /*4fee0*/  ISETP.LT.AND P2, PT, R67, UR8, !P3 ;  /* 0x0000000843007c0c */ /* 0x001fe2000df41270 */
[----:B------:R-:W0:Y:S01]  /*4fef0*/  LDCU UR8, c[0x0][0x398] ;  /* 0x00007300ff0877ac */ /* 0x000e220008000800 */
[----:B------:R-:W-:Y:S01]  /*4ff00*/  SHF.R.S32.HI R7, RZ, 0x1f, R6 ;  /* 0x0000001fff077819 */ /* 0x000fe20000011406 */
[----:B------:R-:W3:Y:S01]  /*4ff10*/  LDL.LU R79, [R1+0x2b0] ;  /* 0x0002b000014f7983 */ /* 0x000ee20000300800 */
[C---:B------:R-:W-:Y:S01]  /*4ff20*/  IADD3 R4, P6, PT, R6.reuse, R0, RZ ;  /* 0x0000000006047210 */ /* 0x040fe20007fde0ff */
[----:B------:R-:W1:Y:S01]  /*4ff30*/  LDCU UR12, c[0x0][0x398] ;  /* 0x00007300ff0c77ac */ /* 0x000e620008000800 */
[----:B------:R-:W-:Y:S01]  /*4ff40*/  F2FP.SATFINITE.E5M2.F32.PACK_AB_MERGE_C R44, R45, R44, RZ ;  /* 0x0000002c2d2c723e */ /* 0x000fe200048060ff */
[----:B------:R-:W3:Y:S02]  /*4ff50*/  LDL.LU R80, [R1+0x2b4] ;  /* 0x0002b40001507983 */ /* 0x000ee40000300800 */
[----:B------:R-:W-:Y:S01]  /*4ff60*/  IMAD.X R5, R7, 0x1, R72, P6 ;  /* 0x0000000107057824 */ /* 0x000fe200030e0648 */
[----:B------:R-:W-:Y:S01]  /*4ff70*/  IADD3 R8, P6, PT, R6, R2, RZ ;  /* 0x0000000206087210 */ /* 0x000fe20007fde0ff */
[----:B------:R-:W3:Y:S04]  /*4ff80*/  LDL.LU R81, [R1+0x1b0] ;  /* 0x0001b00001517983 */ /* 0x000ee80000300800 */
[----:B------:R0:W-:Y:S01]  /*4ff90*/  @P5 STG.E.U8 desc[UR14][R4.64], R14 ;  /* 0x0000000e04005986 */ /* 0x0001e2000c10110e */
[----:B------:R-:W-:Y:S01]  /*4ffa0*/  ISETP.LT.AND P5, PT, R91, UR16, !P3 ;  /* 0x000000105b007c0c */ /* 0x000fe2000dfa1270 */
[----:B------:R-:W-:Y:S01]  /*4ffb0*/  IMAD.X R9, R7, 0x1, R71, P6 ;  /* 0x0000000107097824 */ /* 0x000fe200030e0647 */
[----:B------:R-:W1:Y:S01]  /*4ffc0*/  LDCU UR16, c[0x0][0x398] ;  /* 0x00007300ff1077ac */ /* 0x000e620008000800 */
[----:B------:R-:W3:Y:S01]  /*4ffd0*/  LDL.LU R82, [R1+0x1b4] ;  /* 0x0001b40001527983 */ /* 0x000ee20000300800 */
[----:B0-----:R-:W-:-:S05]  /*4ffe0*/  VIADD R4, R88, 0x2a ;  /* 0x0000002a58047836 */ /* 0x001fca0000000000 */
[----:B------:R-:W-:Y:S01]  /*4fff0*/  ISETP.GE.AND P4, PT, R4, UR4, PT ;  /* 0x0000000404007c0c */ /* 0x000fe2000bf86270 */
[----:B------:R0:W-:Y:S01]  /*50000*/  @P2 STG.E.U8 desc[UR14][R8.64], R11 ;  /* 0x0000000b08002986 */ /* 0x0001e2000c10110e */
[C---:B------:R-:W-:Y:S01]  /*50010*/  IADD3 R4, P6, PT, R6.reuse, R68, RZ ;  /* 0x0000004406047210 */ /* 0x040fe20007fde0ff */
[----:B------:R-:W1:Y:S04]  /*50020*/  LDCU UR4, c[0x0][0x398] ;  /* 0x00007300ff0477ac */ /* 0x000e680008000800 */
[----:B------:R-:W-:Y:S01]  /*50030*/  IMAD.X R5, R7, 0x1, R3, P6 ;  /* 0x0000000107057824 */ /* 0x000fe200030e0603 */
[----:B------:R-:W-:Y:S01]  /*50040*/  ISETP.LT.AND P3, PT, R89, UR8, !P3 ;  /* 0x0000000859007c0c */ /* 0x000fe2000df61270 */
[----:B------:R-:W1:Y:S03]  /*50050*/  LDCU UR8, c[0x0][0x398] ;  /* 0x00007300ff0877ac */ /* 0x000e660008000800 */
[----:B------:R1:W-:Y:S01]  /*50060*/  @P5 STG.E.U8 desc[UR14][R4.64], R12 ;  /* 0x0000000c04005986 */ /* 0x0003e2000c10110e */
[----:B0-----:R-:W-:-:S02]  /*50070*/  IADD3 R8, P6, PT, R6, R70, RZ ;  /* 0x0000004606087210 */ /* 0x001fc40007fde0ff */
[----:B------:R-:W-:Y:S01]  /*50080*/  ISETP.LT.AND P5, PT, R66, UR10, !P0 ;  /* 0x0000000a42007c0c */ /* 0x000fe2000c7a1270 */
[----:B------:R-:W0:Y:S01]  /*50090*/  LDCU UR10, c[0x0][0x398] ;  /* 0x00007300ff0a77ac */ /* 0x000e220008000800 */
[----:B----4-:R-:W-:Y:S01]  /*500a0*/  ISETP.GE.AND P2, PT, R10, UR6, PT ;  /* 0x000000060a007c0c */ /* 0x010fe2000bf46270 */
[----:B------:R-:W-:Y:S01]  /*500b0*/  IMAD.X R9, R7, 0x1, R69, P6 ;  /* 0x0000000107097824 */ /* 0x000fe200030e0645 */
[----:B------:R-:W4:Y:S01]  /*500c0*/  LDCU UR6, c[0x0][0x398] ;  /* 0x00007300ff0677ac */ /* 0x000f220008000800 */
[----:B-1----:R-:W-:Y:S01]  /*500d0*/  VIADD R5, R6, UR28 ;  /* 0x0000001c06057c36 */ /* 0x002fe20008000000 */
[----:B------:R-:W-:-:S04]  /*500e0*/  PRMT R4, R14, 0x9910, RZ ;  /* 0x000099100e047816 */ /* 0x000fc800000000ff */
[----:B------:R-:W-:Y:S02]  /*500f0*/  SHF.R.S32.HI R10, RZ, 0x1f, R5 ;  /* 0x0000001fff0a7819 */ /* 0x000fe40000011405 */
[----:B------:R-:W-:Y:S02]  /*50100*/  IADD3 R6, P6, PT, R5, R0, RZ ;  /* 0x0000000005067210 */ /* 0x000fe40007fde0ff */
[----:B------:R-:W-:-:S03]  /*50110*/  SHF.R.S32.HI R4, RZ, 0x8, R4 ;  /* 0x00000008ff047819 */ /* 0x000fc60000011404 */
[----:B------:R-:W-:Y:S01]  /*50120*/  IMAD.X R7, R10, 0x1, R72, P6 ;  /* 0x000000010a077824 */ /* 0x000fe200030e0648 */
[----:B------:R-:W-:Y:S04]  /*50130*/  @P3 STG.E.U8 desc[UR14][R8.64], R44 ;  /* 0x0000002c08003986 */ /* 0x000fe8000c10110e */
[----:B------:R1:W-:Y:S02]  /*50140*/  @P5 STG.E.U8 desc[UR14][R6.64], R4 ;  /* 0x0000000406005986 */ /* 0x0003e4000c10110e */
[----:B-1----:R-:W-:Y:S02]  /*50150*/  PRMT R4, R12, 0x9910, RZ ;  /* 0x000099100c047816 */ /* 0x002fe400000000ff */
[----:B-----5:R-:W-:Y:S02]  /*50160*/  F2FP.SATFINITE.E5M2.F32.PACK_AB_MERGE_C R13, R84, R83, RZ ;  /* 0x00000053540d723e */ /* 0x020fe400048060ff */
[----:B------:R-:W5:Y:S04]  /*50170*/  LDL.LU R83, [R1+0x2b8] ;  /* 0x0002b80001537983 */ /* 0x000f680000300800 */
[----:B------:R-:W5:Y:S01]  /*50180*/  LDL.LU R84, [R1+0x2bc] ;  /* 0x0002bc0001547983 */ /* 0x000f620000300800 */
[----:B--2---:R-:W-:-:S03]  /*50190*/  F2FP.SATFINITE.E5M2.F32.PACK_AB_MERGE_C R12, R86, R85, RZ ;  /* 0x00000055560c723e */ /* 0x004fc600048060ff */
[----:B------:R-:W2:Y:S04]  /*501a0*/  LDL.LU R85, [R1+0x1b8] ;  /* 0x0001b80001557983 */ /* 0x000ea80000300800 */
[----:B------:R-:W2:Y:S01]  /*501b0*/  LDL.LU R86, [R1+0x1bc] ;  /* 0x0001bc0001567983 */ /* 0x000ea20000300800 */
[----:B---3--:R-:W-:-:S03]  /*501c0*/  F2FP.SATFINITE.E5M2.F32.PACK_AB_MERGE_C R14, R90, R87, RZ ;  /* 0x000000575a0e723e */ /* 0x008fc600048060ff */
[----:B------:R-:W3:Y:S04]  /*501d0*/  LDL.LU R87, [R1+0xb0] ;  /* 0x0000b00001577983 */ /* 0x000ee80000300800 */
[----:B------:R-:W3:Y:S01]  /*501e0*/  LDL.LU R90, [R1+0xb4] ;  /* 0x0000b400015a7983 */ /* 0x000ee20000300800 */
[----:B------:R-:W-:Y:S02]  /*501f0*/  IADD3 R8, P6, PT, R5, R2, RZ ;  /* 0x0000000205087210 */ /* 0x000fe40007fde0ff */
[----:B------:R-:W-:Y:S01]  /*50200*/  ISETP.LT.AND P5, PT, R67, UR4, !P0 ;  /* 0x0000000443007c0c */ /* 0x000fe2000c7a1270 */
[----:B------:R-:W1:Y:S01]  /*50210*/  LDCU UR4, c[0x0][0x39c] ;  /* 0x00007380ff0477ac */ /* 0x000e620008000800 */
[----:B----4-:R-:W-:Y:S01]  /*50220*/  ISETP.LT.AND P3, PT, R91, UR6, !P0 ;  /* 0x000000065b007c0c */ /* 0x010fe2000c761270 */
[----:B------:R-:W-:Y:S01]  /*50230*/  IMAD.X R9, R10, 0x1, R71, P6 ;  /* 0x000000010a097824 */ /* 0x000fe200030e0647 */
[----:B------:R-:W-:Y:S01]  /*50240*/  PRMT R11, R11, 0x9910, RZ ;  /* 0x000099100b0b7816 */ /* 0x000fe200000000ff */
[----:B------:R-:W4:Y:S01]  /*50250*/  LDCU UR6, c[0x0][0x398] ;  /* 0x00007300ff0677ac */ /* 0x000f220008000800 */
[----:B------:R-:W-:-:S02]  /*50260*/  IADD3 R6, P6, PT, R5, R68, RZ ;  /* 0x0000004405067210 */ /* 0x000fc40007fde0ff */
[----:B------:R-:W-:Y:S02]  /*50270*/  SHF.R.S32.HI R11, RZ, 0x8, R11 ;  /* 0x00000008ff0b7819 */ /* 0x000fe4000001140b */
[----:B------:R-:W-:Y:S01]  /*50280*/  SHF.R.S32.HI R4, RZ, 0x8, R4 ;  /* 0x00000008ff047819 */ /* 0x000fe20000011404 */
[----:B------:R-:W-:Y:S01]  /*50290*/  IMAD.X R7, R10, 0x1, R3, P6 ;  /* 0x000000010a077824 */ /* 0x000fe200030e0603 */
[----:B------:R-:W-:Y:S01]  /*502a0*/  ISETP.LT.AND P0, PT, R89, UR8, !P0 ;  /* 0x0000000859007c0c */ /* 0x000fe2000c701270 */
[----:B------:R1:W-:Y:S01]  /*502b0*/  @P5 STG.E.U8 desc[UR14][R8.64], R11 ;  /* 0x0000000b08005986 */ /* 0x0003e2000c10110e */
[----:B------:R-:W4:Y:S03]  /*502c0*/  LDCU UR8, c[0x0][0x398] ;  /* 0x00007300ff0877ac */ /* 0x000f260008000800 */
[----:B------:R4:W-:Y:S01]  /*502d0*/  @P3 STG.E.U8 desc[UR14][R6.64], R4 ;  /* 0x0000000406003986 */ /* 0x0009e2000c10110e */
[----:B0-----:R-:W-:Y:S01]  /*502e0*/  ISETP.LT.AND P5, PT, R66, UR10, !P4 ;  /* 0x0000000a42007c0c */ /* 0x001fe2000e7a1270 */
[----:B------:R-:W0:Y:S01]  /*502f0*/  LDCU UR10, c[0x0][0x398] ;  /* 0x00007300ff0a77ac */ /* 0x000e220008000800 */
[----:B-1----:R-:W-:-:S02]  /*50300*/  IADD3 R8, P3, PT, R5, R70, RZ ;  /* 0x0000004605087210 */ /* 0x002fc40007f7e0ff */
[----:B------:R-:W-:Y:S01]  /*50310*/  PRMT R11, R44, 0x9910, RZ ;  /* 0x000099102c0b7816 */ /* 0x000fe200000000ff */
[----:B----4-:R-:W-:Y:S02]  /*50320*/  VIADD R4, R5, UR28 ;  /* 0x0000001c05047c36 */ /* 0x010fe40008000000 */
        /* <DEDUP_REMOVED lines=10> */
[----:B------:R-:W4:Y:S02]  /*503d0*/  LDCU UR6, c[0x0][0x39c] ;  /* 0x00007380ff0677ac */ /* 0x000f240008000800 */
[----:B------:R0:W-:Y:S01]  /*503e0*/  @P5 STG.E.U8 desc[UR14][R6.64], R13 ;  /* 0x0000000d06005986 */ /* 0x0001e2000c10110e */
[----:B------:R-:W-:Y:S01]  /*503f0*/  ISETP.LT.AND P5, PT, R67, UR12, !P4 ;  /* 0x0000000c43007c0c */ /* 0x000fe2000e7a1270 */
[----:B------:R-:W0:Y:S01]  /*50400*/  LDCU UR12, c[0x0][0x398] ;  /* 0x00007300ff0c77ac */ /* 0x000e220008000800 */
[----:B------:R-:W4:Y:S01]  /*50410*/  LDCU UR4, c[0x0][0x39c] ;  /* 0x00007380ff0477ac */ /* 0x000f220008000800 */
[----:B-1----:R-:W-:-:S05]  /*50420*/  IADD3 R10, P6, PT, R4, R2, RZ ;  /* 0x00000002040a7210 */ /* 0x002fca0007fde0ff */
[----:B------:R-:W-:Y:S01]  /*50430*/  IMAD.X R11, R5, 0x1, R71, P6 ;  /* 0x00000001050b7824 */ /* 0x000fe200030e0647 */
[C---:B------:R-:W-:Y:S02]  /*50440*/  IADD3 R8, P6, PT, R4.reuse, R68, RZ ;  /* 0x0000004404087210 */ /* 0x040fe40007fde0ff */
[----:B------:R-:W-:Y:S01]  /*50450*/  ISETP.LT.AND P4, PT, R89, UR16, !P4 ;  /* 0x0000001059007c0c */ /* 0x000fe2000e781270 */
[----:B------:R-:W1:Y:S02]  /*50460*/  LDCU UR16, c[0x0][0x398] ;  /* 0x00007300ff1077ac */ /* 0x000e640008000800 */
[C---:B------:R-:W-:Y:S01]  /*50470*/  IMAD.X R9, R5.reuse, 0x1, R3, P6 ;  /* 0x0000000105097824 */ /* 0x040fe200030e0603 */
[----:B0-----:R-:W-:Y:S01]  /*50480*/  IADD3 R6, P6, PT, R4, R70, RZ ;  /* 0x0000004604067210 */ /* 0x001fe20007fde0ff */
[----:B------:R0:W-:Y:S04]  /*50490*/  @P5 STG.E.U8 desc[UR14][R10.64], R12 ;  /* 0x0000000c0a005986 */ /* 0x0001e8000c10110e */
[----:B------:R-:W-:Y:S01]  /*504a0*/  IMAD.X R7, R5, 0x1, R69, P6 ;  /* 0x0000000105077824 */ /* 0x000fe200030e0645 */
[----:B------:R-:W-:Y:S04]  /*504b0*/  @P0 STG.E.U8 desc[UR14][R8.64], R14 ;  /* 0x0000000e08000986 */ /* 0x000fe8000c10110e */
[----:B------:R1:W-:Y:S01]  /*504c0*/  @P4 STG.E.U8 desc[UR14][R6.64], R46 ;  /* 0x0000002e06004986 */ /* 0x0003e2000c10110e */
[----:B------:R-:W-:Y:S01]  /*504d0*/  ISETP.LT.AND P0, PT, R66, UR8, !P2 ;  /* 0x0000000842007c0c */ /* 0x000fe2000d701270 */
[----:B------:R-:W4:Y:S01]  /*504e0*/  LDCU UR8, c[0x0][0x398] ;  /* 0x00007300ff0877ac */ /* 0x000f220008000800 */
[----:B------:R-:W-:-:S02]  /*504f0*/  ISETP.LT.AND P5, PT, R67, UR10, !P2 ;  /* 0x0000000a43007c0c */ /* 0x000fc4000d7a1270 */
[----:B0-----:R-:W-:Y:S01]  /*50500*/  PRMT R11, R12, 0x9910, RZ ;  /* 0x000099100c0b7816 */ /* 0x001fe200000000ff */
[----:B------:R-:W-:Y:S01]  /*50510*/  VIADD R10, R88, 0x2d ;  /* 0x0000002d580a7836 */ /* 0x000fe20000000000 */
[----:B------:R-:W0:Y:S01]  /*50520*/  LDCU UR10, c[0x0][0x398] ;  /* 0x00007300ff0a77ac */ /* 0x000e220008000800 */
[----:B-1----:R-:W-:Y:S01]  /*50530*/  VIADD R6, R4, UR28 ;  /* 0x0000001c04067c36 */ /* 0x002fe20008000000 */
[----:B------:R-:W-:-:S04]  /*50540*/  PRMT R4, R13, 0x9910, RZ ;  /* 0x000099100d047816 */ /* 0x000fc800000000ff */
[----:B------:R-:W-:Y:S01]  /*50550*/  SHF.R.S32.HI R7, RZ, 0x1f, R6 ;  /* 0x0000001fff077819 */ /* 0x000fe20000011406 */
[----:B------:R-:W-:Y:S01]  /*50560*/  IMAD.MOV.U32 R12, RZ, RZ, R4 ;  /* 0x000000ffff0c7224 */ /* 0x000fe200078e0004 */
[C---:B------:R-:W-:Y:S02]  /*50570*/  IADD3 R8, P4, PT, R6.reuse, R0, RZ ;  /* 0x0000000006087210 */ /* 0x040fe40007f9e0ff */
[----:B------:R-:W-:Y:S02]  /*50580*/  IADD3 R4, P6, PT, R6, R2, RZ ;  /* 0x0000000206047210 */ /* 0x000fe40007fde0ff */
[----:B------:R-:W-:Y:S01]  /*50590*/  SHF.R.S32.HI R12, RZ, 0x8, R12 ;  /* 0x00000008ff0c7819 */ /* 0x000fe2000001140c */
[C---:B------:R-:W-:Y:S01]  /*505a0*/  IMAD.X R9, R7.reuse, 0x1, R72, P4 ;  /* 0x0000000107097824 */ /* 0x040fe200020e0648 */
[----:B------:R-:W-:Y:S01]  /*505b0*/  SHF.R.S32.HI R11, RZ, 0x8, R11 ;  /* 0x00000008ff0b7819 */ /* 0x000fe2000001140b */
[----:B------:R-:W-:Y:S01]  /*505c0*/  IMAD.X R5, R7, 0x1, R71, P6 ;  /* 0x0000000107057824 */ /* 0x000fe200030e0647 */
[----:B------:R-:W-:Y:S01]  /*505d0*/  ISETP.LT.AND P6, PT, R91, UR12, !P2 ;  /* 0x0000000c5b007c0c */ /* 0x000fe2000d7c1270 */
[----:B------:R-:W1:Y:S01]  /*505e0*/  LDCU UR12, c[0x0][0x398] ;  /* 0x00007300ff0c77ac */ /* 0x000e620008000800 */
[----:B------:R0:W-:Y:S04]  /*505f0*/  @P0 STG.E.U8 desc[UR14][R8.64], R12 ;  /* 0x0000000c08000986 */ /* 0x0001e8000c10110e */
[----:B------:R4:W-:Y:S01]  /*50600*/  @P5 STG.E.U8 desc[UR14][R4.64], R11 ;  /* 0x0000000b04005986 */ /* 0x0009e2000c10110e */
[----:B0-----:R-:W-:Y:S01]  /*50610*/  PRMT R8, R14, 0x9910, RZ ;  /* 0x000099100e087816 */ /* 0x001fe200000000ff */
[----:B----4-:R-:W-:Y:S01]  /*50620*/  VIADD R5, R88, 0x2e ;  /* 0x0000002e58057836 */ /* 0x010fe20000000000 */
[----:B------:R-:W-:-:S02]  /*50630*/  IADD3 R4, P5, PT, R6, R68, RZ ;  /* 0x0000004406047210 */ /* 0x000fc40007fbe0ff */
[----:B------:R-:W-:Y:S02]  /*50640*/  SHF.R.S32.HI R8, RZ, 0x8, R8 ;  /* 0x00000008ff087819 */ /* 0x000fe40000011408 */
[----:B------:R-:W-:Y:S01]  /*50650*/  ISETP.GE.AND P0, PT, R5, UR6, PT ;  /* 0x0000000605007c0c */ /* 0x000fe2000bf06270 */
[----:B------:R-:W-:Y:S01]  /*50660*/  IMAD.X R5, R7, 0x1, R3, P5 ;  /* 0x0000000107057824 */ /* 0x000fe200028e0603 */
[----:B------:R-:W-:Y:S01]  /*50670*/  ISETP.LT.AND P5, PT, R89, UR16, !P2 ;  /* 0x0000001059007c0c */ /* 0x000fe2000d7a1270 */
[----:B------:R-:W0:Y:S01]  /*50680*/  LDCU UR6, c[0x0][0x398] ;  /* 0x00007300ff0677ac */ /* 0x000e220008000800 */
[----:B------:R-:W-:Y:S02]  /*50690*/  ISETP.GE.AND P4, PT, R10, UR4, PT ;  /* 0x000000040a007c0c */ /* 0x000fe4000bf86270 */
[----:B------:R4:W-:Y:S01]  /*506a0*/  @P6 STG.E.U8 desc[UR14][R4.64], R8 ;  /* 0x0000000804006986 */ /* 0x0009e2000c10110e */
[----:B------:R-:W0:Y:S01]  /*506b0*/  LDCU UR4, c[0x0][0x39c] ;  /* 0x00007380ff0477ac */ /* 0x000e220008000800 */
[----:B------:R-:W-:-:S02]  /*506c0*/  PRMT R9, R46, 0x9910, RZ ;  /* 0x000099102e097816 */ /* 0x000fc400000000ff */
[----:B------:R-:W-:Y:S01]  /*506d0*/  F2FP.SATFINITE.E5M2.F32.PACK_AB_MERGE_C R11, R80, R79, RZ ;  /* 0x0000004f500b723e */ /* 0x000fe200048060ff */
[----:B------:R-:W0:Y:S01]  /*506e0*/  LDCU UR16, c[0x0][0x398] ;  /* 0x00007300ff1077ac */ /* 0x000e220008000800 */
[C---:B----4-:R-:W-:Y:S01]  /*506f0*/  IADD3 R4, P2, PT, R6.reuse, R70, RZ ;  /* 0x0000004606047210 */ /* 0x050fe20007f5e0ff */
[----:B------:R-:W-:Y:S01]  /*50700*/  VIADD R6, R6, UR28 ;  /* 0x0000001c06067c36 */ /* 0x000fe20008000000 */
[----:B------:R-:W-:-:S03]  /*50710*/  SHF.R.S32.HI R9, RZ, 0x8, R9 ;  /* 0x00000008ff097819 */ /* 0x000fc60000011409 */
[----:B------:R-:W-:Y:S01]  /*50720*/  IMAD.X R5, R7, 0x1, R69, P2 ;  /* 0x0000000107057824 */ /* 0x000fe200010e0645 */
[----:B------:R-:W-:Y:S01]  /*50730*/  ISETP.LT.AND P2, PT, R66, UR8, !P3 ;  /* 0x0000000842007c0c */ /* 0x000fe2000df41270 */
[----:B------:R-:W-:Y:S01]  /*50740*/  VIADD R10, R88, 0x2f ;  /* 0x0000002f580a7836 */ /* 0x000fe20000000000 */
[----:B------:R-:W-:Y:S01]  /*50750*/  SHF.R.S32.HI R7, RZ, 0x1f, R6 ;  /* 0x0000001fff077819 */ /* 0x000fe20000011406 */
[----:B------:R-:W4:Y:S01]  /*50760*/  LDCU UR8, c[0x0][0x398] ;  /* 0x00007300ff0877ac */ /* 0x000f220008000800 */
[----:B------:R-:W-:Y:S01]  /*50770*/  IADD3 R8, P6, PT, R6, R0, RZ ;  /* 0x0000000006087210 */ /* 0x000fe20007fde0ff */
[----:B------:R0:W-:Y:S04]  /*50780*/  @P5 STG.E.U8 desc[UR14][R4.64], R9 ;  /* 0x0000000904005986 */ /* 0x0001e8000c10110e */
[----:B0-----:R-:W-:-:S05]  /*50790*/  IMAD.X R9, R7, 0x1, R72, P6 ;  /* 0x0000000107097824 */ /* 0x001fca00030e0648 */
[----:B------:R0:W-:Y:S01]  /*507a0*/  @P2 STG.E.U8 desc[UR14][R8.64], R11 ;  /* 0x0000000b08002986 */ /* 0x0001e2000c10110e */
[----:B------:R-:W-:Y:S01]  /*507b0*/  ISETP.GE.AND P2, PT, R10, UR4, PT ;  /* 0x000000040a007c0c */ /* 0x000fe2000bf46270 */
[----:B------:R-:W0:Y:S01]  /*507c0*/  LDCU UR4, c[0x0][0x398] ;  /* 0x00007300ff0477ac */ /* 0x000e220008000800 */
[----:B---3--:R-:W-:Y:S02]  /*507d0*/  F2FP.SATFINITE.E5M2.F32.PACK_AB_MERGE_C R10, R90, R87, RZ ;  /* 0x000000575a0a723e */ /* 0x008fe400048060ff */
[----:B------:R-:W3:Y:S04]  /*507e0*/  LDL.LU R87, [R1+0xb8] ;  /* 0x0000b80001577983 */ /* 0x000ee80000300800 */
[----:B------:R-:W3:Y:S01]  /*507f0*/  LDL.LU R90, [R1+0xbc] ;  /* 0x0000bc00015a7983 */ /* 0x000ee20000300800 */
[----:B------:R-:W-:Y:S01]  /*50800*/  ISETP.LT.AND P5, PT, R67, UR10, !P3 ;  /* 0x0000000a43007c0c */ /* 0x000fe2000dfa1270 */
[----:B------:R-:W1:Y:S01]  /*50810*/  LDCU UR10, c[0x0][0x398] ;  /* 0x00007300ff0a77ac */ /* 0x000e620008000800 */
[----:B------:R-:W-:-:S02]  /*50820*/  IADD3 R4, P6, PT, R6, R2, RZ ;  /* 0x0000000206047210 */ /* 0x000fc40007fde0ff */
[----:B------:R-:W-:Y:S01]  /*50830*/  F2FP.SATFINITE.E5M2.F32.PACK_AB_MERGE_C R12, R82, R81, RZ ;  /* 0x00000051520c723e */ /* 0x000fe200048060ff */
[----:B0-----:R-:W-:Y:S01]  /*50840*/  VIADD R8, R6, UR28 ;  /* 0x0000001c06087c36 */ /* 0x001fe20008000000 */
[----:B------:R-:W-:Y:S01]  /*50850*/  PRMT R11, R11, 0x9910, RZ ;  /* 0x000099100b0b7816 */ /* 0x000fe200000000ff */
[----:B------:R-:W-:Y:S01]  /*50860*/  IMAD.X R5, R7, 0x1, R71, P6 ;  /* 0x0000000107057824 */ /* 0x000fe200030e0647 */
[----:B------:R-:W-:Y:S01]  /*50870*/  ISETP.LT.AND P6, PT, R91, UR6, !P3 ;  /* 0x000000065b007c0c */ /* 0x000fe2000dfc1270 */
[----:B------:R-:W0:Y:S01]  /*50880*/  LDCU UR6, c[0x0][0x398] ;  /* 0x00007300ff0677ac */ /* 0x000e220008000800 */
[----:B------:R-:W-:Y:S01]  /*50890*/  F2FP.SATFINITE.E5M2.F32.PACK_AB_MERGE_C R48, R49, R48, RZ ;  /* 0x000000303130723e */ /* 0x000fe200048060ff */
[----:B------:R-:W3:Y:S04]  /*508a0*/  LDL.LU R79, [R1+0x2c0] ;  /* 0x0002c000014f7983 */ /* 0x000ee80000300800 */
[----:B------:R0:W-:Y:S01]  /*508b0*/  @P5 STG.E.U8 desc[UR14][R4.64], R12 ;  /* 0x0000000c04005986 */ /* 0x0001e2000c10110e */
[----:B----4-:R-:W-:Y:S01]  /*508c0*/  ISETP.LT.AND P3, PT, R89, UR8, !P3 ;  /* 0x0000000859007c0c */ /* 0x010fe2000df61270 */
[----:B------:R-:W4:Y:S01]  /*508d0*/  LDCU UR8, c[0x0][0x398] ;  /* 0x00007300ff0877ac */ /* 0x000f220008000800 */
[----:B------:R-:W-:Y:S01]  /*508e0*/  SHF.R.S32.HI R9, RZ, 0x1f, R8 ;  /* 0x0000001fff097819 */ /* 0x000fe20000011408 */
[----:B------:R-:W4:Y:S01]  /*508f0*/  LDL.LU R80, [R1+0x2c4] ;  /* 0x0002c40001507983 */ /* 0x000f220000300800 */
[----:B------:R-:W-:-:S02]  /*50900*/  SHF.R.S32.HI R11, RZ, 0x8, R11 ;  /* 0x00000008ff0b7819 */ /* 0x000fc4000001140b */
[----:B------:R-:W-:Y:S01]  /*50910*/  PRMT R15, R12, 0x9910, RZ ;  /* 0x000099100c0f7816 */ /* 0x000fe200000000ff */
[----:B------:R-:W4:Y:S01]  /*50920*/  LDL.LU R81, [R1+0x1c0] ;  /* 0x0001c00001517983 */ /* 0x000f220000300800 */
[----:B0-----:R-:W-:-:S03]  /*50930*/  IADD3 R4, P5, PT, R6, R68, RZ ;  /* 0x0000004406047210 */ /* 0x001fc60007fbe0ff */
[----:B------:R-:W4:Y:S02]  /*50940*/  LDL.LU R82, [R1+0x1c4] ;  /* 0x0001c40001527983 */ /* 0x000f240000300800 */
[----:B------:R-:W-:Y:S01]  /*50950*/  IMAD.X R5, R7, 0x1, R3, P5 ;  /* 0x0000000107057824 */ /* 0x000fe200028e0603 */
[----:B-1----:R-:W-:Y:S01]  /*50960*/  ISETP.LT.AND P5, PT, R66, UR10, !P4 ;  /* 0x0000000a42007c0c */ /* 0x002fe2000e7a1270 */
[----:B------:R-:W0:Y:S03]  /*50970*/  LDCU UR10, c[0x0][0x398] ;  /* 0x00007300ff0a77ac */ /* 0x000e260008000800 */
[----:B------:R1:W-:Y:S02]  /*50980*/  @P6 STG.E.U8 desc[UR14][R4.64], R10 ;  /* 0x0000000a04006986 */ /* 0x0003e4000c10110e */
[----:B-1----:R-:W-:-:S05]  /*50990*/  IADD3 R4, P6, PT, R6, R70, RZ ;  /* 0x0000004606047210 */ /* 0x002fca0007fde0ff */
[----:B------:R-:W-:Y:S01]  /*509a0*/  IMAD.X R5, R7, 0x1, R69, P6 ;  /* 0x0000000107057824 */ /* 0x000fe200030e0645 */
[----:B------:R-:W-:-:S05]  /*509b0*/  IADD3 R6, P6, PT, R8, R0, RZ ;  /* 0x0000000008067210 */ /* 0x000fca0007fde0ff */
[----:B------:R-:W-:Y:S01]  /*509c0*/  IMAD.X R7, R9, 0x1, R72, P6 ;  /* 0x0000000109077824 */ /* 0x000fe200030e0648 */
        /* <DEDUP_REMOVED lines=8> */
[C---:B------:R-:W-:Y:S01]  /*50a50*/  IMAD.X R5, R9.reuse, 0x1, R71, P6 ;  /* 0x0000000109057824 */ /* 0x040fe200030e0647 */
[----:B--2---:R-:W-:Y:S02]  /*50a60*/  IADD3 R6, P6, PT, R8, R68, RZ ;  /* 0x0000004408067210 */ /* 0x004fe40007fde0ff */
[----:B------:R-:W-:Y:S02]  /*50a70*/  SHF.R.S32.HI R15, RZ, 0x8, R15 ;  /* 0x00000008ff0f7819 */ /* 0x000fe4000001140f */
[----:B------:R-:W-:Y:S01]  /*50a80*/  SHF.R.S32.HI R11, RZ, 0x8, R10 ;  /* 0x00000008ff0b7819 */ /* 0x000fe2000001140a */
[----:B------:R-:W-:Y:S01]  /*50a90*/  IMAD.X R7, R9, 0x1, R3, P6 ;  /* 0x0000000109077824 */ /* 0x000fe200030e0603 */
[----:B-----5:R-:W-:Y:S01]  /*50aa0*/  F2FP.SATFINITE.E5M2.F32.PACK_AB_MERGE_C R14, R84, R83, RZ ;  /* 0x00000053540e723e */ /* 0x020fe200048060ff */
[----:B------:R-:W-:Y:S01]  /*50ab0*/  @P3 STG.E.U8 desc[UR14][R4.64], R15 ;  /* 0x0000000f04003986 */ /* 0x000fe2000c10110e */
[----:B------:R-:W-:-:S03]  /*50ac0*/  F2FP.SATFINITE.E5M2.F32.PACK_AB_MERGE_C R13, R86, R85, RZ ;  /* 0x00000055560d723e */ /* 0x000fc600048060ff */
[----:B------:R3:W-:Y:S04]  /*50ad0*/  @P5 STG.E.U8 desc[UR14][R6.64], R11 ;  /* 0x0000000b06005986 */ /* 0x0007e8000c10110e */
[----:B------:R-:W2:Y:S04]  /*50ae0*/  LDL.LU R83, [R1+0x2c8] ;  /* 0x0002c80001537983 */ /* 0x000ea80000300800 */
[----:B------:R-:W2:Y:S01]  /*50af0*/  LDL.LU R84, [R1+0x2cc] ;  /* 0x0002cc0001547983 */ /* 0x000ea20000300800 */
[----:B---3--:R-:W-:-:S03]  /*50b00*/  F2FP.SATFINITE.E5M2.F32.PACK_AB_MERGE_C R11, R90, R87, RZ ;  /* 0x000000575a0b723e */ /* 0x008fc600048060ff */
[----:B------:R-:W3:Y:S04]  /*50b10*/  LDL.LU R87, [R1+0x1c8] ;  /* 0x0001c80001577983 */ /* 0x000ee80000300800 */
[----:B------:R-:W3:Y:S04]  /*50b20*/  LDL.LU R90, [R1+0x1cc] ;  /* 0x0001cc00015a7983 */ /* 0x000ee80000300800 */
[----:B------:R-:W5:Y:S04]  /*50b30*/  LDL.LU R85, [R1+0xc0] ;  /* 0x0000c00001557983 */ /* 0x000f680000300800 */
[----:B------:R-:W5:Y:S01]  /*50b40*/  LDL.LU R86, [R1+0xc4] ;  /* 0x0000c40001567983 */ /* 0x000f620000300800 */
[----:B----4-:R-:W-:Y:S01]  /*50b50*/  ISETP.LT.AND P6, PT, R89, UR8, !P4 ;  /* 0x0000000859007c0c */ /* 0x010fe2000e7c1270 */
[----:B------:R-:W1:Y:S01]  /*50b60*/  LDCU UR8, c[0x0][0x398] ;  /* 0x00007300ff0877ac */ /* 0x000e620008000800 */
[C---:B------:R-:W-:Y:S01]  /*50b70*/  IADD3 R6, P4, PT, R8.reuse, R70, RZ ;  /* 0x0000004608067210 */ /* 0x040fe20007f9e0ff */
[----:B------:R-:W-:Y:S01]  /*50b80*/  VIADD R8, R8, UR28 ;  /* 0x0000001c08087c36 */ /* 0x000fe20008000000 */
[----:B------:R-:W-:-:S02]  /*50b90*/  PRMT R10, R48, 0x9910, RZ ;  /* 0x00009910300a7816 */ /* 0x000fc400000000ff */
[----:B0-----:R-:W-:Y:S01]  /*50ba0*/  ISETP.LT.AND P3, PT, R66, UR10, !P0 ;  /* 0x0000000a42007c0c */ /* 0x001fe2000c761270 */
[----:B------:R-:W-:Y:S01]  /*50bb0*/  IMAD.X R7, R9, 0x1, R69, P4 ;  /* 0x0000000109077824 */ /* 0x000fe200020e0645 */
[----:B------:R-:W-:Y:S01]  /*50bc0*/  SHF.R.S32.HI R15, RZ, 0x8, R10 ;  /* 0x00000008ff0f7819 */ /* 0x000fe2000001140a */
[----:B------:R-:W0:Y:S01]  /*50bd0*/  LDCU UR10, c[0x0][0x398] ;  /* 0x00007300ff0a77ac */ /* 0x000e220008000800 */
[----:B------:R-:W-:Y:S02]  /*50be0*/  SHF.R.S32.HI R9, RZ, 0x1f, R8 ;  /* 0x0000001fff097819 */ /* 0x000fe40000011408 */
[----:B------:R-:W-:Y:S01]  /*50bf0*/  IADD3 R4, P5, PT, R8, R0, RZ ;  /* 0x0000000008047210 */ /* 0x000fe20007fbe0ff */
[----:B------:R4:W-:Y:S01]  /*50c00*/  @P6 STG.E.U8 desc[UR14][R6.64], R15 ;  /* 0x0000000f06006986 */ /* 0x0009e2000c10110e */
[----:B------:R-:W-:Y:S01]  /*50c10*/  ISETP.LT.AND P4, PT, R67, UR12, !P0 ;  /* 0x0000000c43007c0c */ /* 0x000fe2000c781270 */
[----:B------:R-:W-:Y:S01]  /*50c20*/  VIADD R10, R88, 0x30 ;  /* 0x00000030580a7836 */ /* 0x000fe20000000000 */
[----:B------:R-:W-:Y:S01]  /*50c30*/  F2FP.SATFINITE.E5M2.F32.PACK_AB_MERGE_C R51, R51, R50, RZ ;  /* 0x000000323333723e */ /* 0x000fe200048060ff */
[----:B------:R-:W-:Y:S01]  /*50c40*/  IMAD.X R5, R9, 0x1, R72, P5 ;  /* 0x0000000109057824 */ /* 0x000fe200028e0648 */
[----:B------:R-:W-:Y:S01]  /*50c50*/  ISETP.LT.AND P5, PT, R91, UR16, !P0 ;  /* 0x000000105b007c0c */ /* 0x000fe2000c7a1270 */
[----:B------:R-:W0:Y:S01]  /*50c60*/  LDCU UR12, c[0x0][0x398] ;  /* 0x00007300ff0c77ac */ /* 0x000e220008000800 */
[----:B----4-:R-:W-:-:S02]  /*50c70*/  IADD3 R6, P6, PT, R8, R2, RZ ;  /* 0x0000000208067210 */ /* 0x010fc40007fde0ff */
[----:B------:R4:W-:Y:S01]  /*50c80*/  @P3 STG.E.U8 desc[UR14][R4.64], R14 ;  /* 0x0000000e04003986 */ /* 0x0009e2000c10110e */
[----:B------:R-:W-:Y:S01]  /*50c90*/  VIADD R15, R8, UR28 ;  /* 0x0000001c080f7c36 */ /* 0x000fe20008000000 */
[----:B------:R-:W-:Y:S01]  /*50ca0*/  PRMT R12, R11, 0x9910, RZ ;  /* 0x000099100b0c7816 */ /* 0x000fe200000000ff */
[----:B------:R-:W0:Y:S01]  /*50cb0*/  LDCU UR16, c[0x0][0x398] ;  /* 0x00007300ff1077ac */ /* 0x000e220008000800 */
[C---:B------:R-:W-:Y:S01]  /*50cc0*/  IMAD.X R7, R9.reuse, 0x1, R71, P6 ;  /* 0x0000000109077824 */ /* 0x040fe200030e0647 */
[----:B------:R-:W-:Y:S01]  /*50cd0*/  ISETP.GE.AND P3, PT, R10, UR4, PT ;  /* 0x000000040a007c0c */ /* 0x000fe2000bf66270 */
[----:B------:R-:W-:Y:S01]  /*50ce0*/  VIADD R10, R88, 0x31 ;  /* 0x00000031580a7836 */ /* 0x000fe20000000000 */
[----:B------:R-:W0:Y:S01]  /*50cf0*/  LDCU UR4, c[0x0][0x398] ;  /* 0x00007300ff0477ac */ /* 0x000e220008000800 */
[----:B----4-:R-:W-:Y:S01]  /*50d00*/  IADD3 R4, P6, PT, R8, R68, RZ ;  /* 0x0000004408047210 */ /* 0x010fe20007fde0ff */
[----:B------:R-:W-:Y:S04]  /*50d10*/  @P4 STG.E.U8 desc[UR14][R6.64], R13 ;  /* 0x0000000d06004986 */ /* 0x000fe8000c10110e */
[----:B------:R-:W-:Y:S01]  /*50d20*/  IMAD.X R5, R9, 0x1, R3, P6 ;  /* 0x0000000109057824 */ /* 0x000fe200030e0603 */
[----:B------:R-:W-:Y:S01]  /*50d30*/  ISETP.GE.AND P4, PT, R10, UR6, PT ;  /* 0x000000060a007c0c */ /* 0x000fe2000bf86270 */
[----:B------:R-:W4:Y:S01]  /*50d40*/  LDCU UR6, c[0x0][0x398] ;  /* 0x00007300ff0677ac */ /* 0x000f220008000800 */
[----:B------:R-:W-:-:S02]  /*50d50*/  ISETP.LT.AND P0, PT, R89, UR18, !P0 ;  /* 0x0000001259007c0c */ /* 0x000fc4000c701270 */
[----:B------:R0:W-:Y:S01]  /*50d60*/  @P5 STG.E.U8 desc[UR14][R4.64], R11 ;  /* 0x0000000b04005986 */ /* 0x0001e2000c10110e */
[----:B------:R-:W-:Y:S02]  /*50d70*/  PRMT R14, R14, 0x9910, RZ ;  /* 0x000099100e0e7816 */ /* 0x000fe400000000ff */
[----:B-1----:R-:W-:Y:S01]  /*50d80*/  ISETP.LT.AND P5, PT, R66, UR8, !P2 ;  /* 0x0000000842007c0c */ /* 0x002fe2000d7a1270 */
[----:B------:R-:W1:Y:S01]  /*50d90*/  LDCU UR8, c[0x0][0x398] ;  /* 0x00007300ff0877ac */ /* 0x000e620008000800 */
[----:B0-----:R-:W-:Y:S02]  /*50da0*/  IADD3 R4, P6, PT, R8, R70, RZ ;  /* 0x0000004608047210 */ /* 0x001fe40007fde0ff */
[----:B------:R-:W-:-:S03]  /*50db0*/  SHF.R.S32.HI R8, RZ, 0x1f, R15 ;  /* 0x0000001fff087819 */ /* 0x000fc6000001140f */
[----:B------:R-:W-:Y:S01]  /*50dc0*/  IMAD.X R5, R9, 0x1, R69, P6 ;  /* 0x0000000109057824 */ /* 0x000fe200030e0645 */
[----:B------:R-:W-:Y:S01]  /*50dd0*/  IADD3 R6, P6, PT, R15, R0, RZ ;  /* 0x000000000f067210 */ /* 0x000fe20007fde0ff */
[----:B------:R-:W-:-:S04]  /*50de0*/  IMAD.MOV.U32 R9, RZ, RZ, R14 ;  /* 0x000000ffff097224 */ /* 0x000fc800078e000e */
[C---:B------:R-:W-:Y:S01]  /*50df0*/  IMAD.X R7, R8.reuse, 0x1, R72, P6 ;  /* 0x0000000108077824 */ /* 0x040fe200030e0648 */
[----:B------:R-:W-:Y:S01]  /*50e00*/  SHF.R.S32.HI R9, RZ, 0x8, R9 ;  /* 0x00000008ff097819 */ /* 0x000fe20000011409 */
[----:B------:R0:W-:Y:S01]  /*50e10*/  @P0 STG.E.U8 desc[UR14][R4.64], R51 ;  /* 0x0000003304000986 */ /* 0x0001e2000c10110e */
[----:B------:R-:W-:Y:S02]  /*50e20*/  PRMT R10, R13, 0x9910, RZ ;  /* 0x000099100d0a7816 */ /* 0x000fe400000000ff */
[----:B------:R-:W-:Y:S01]  /*50e30*/  ISETP.LT.AND P0, PT, R67, UR4, !P2 ;  /* 0x0000000443007c0c */ /* 0x000fe2000d701270 */
[----:B------:R1:W-:Y:S01]  /*50e40*/  @P5 STG.E.U8 desc[UR14][R6.64], R9 ;  /* 0x0000000906005986 */ /* 0x0003e2000c10110e */
[----:B----4-:R-:W-:Y:S01]  /*50e50*/  ISETP.LT.AND P5, PT, R91, UR6, !P2 ;  /* 0x000000065b007c0c */ /* 0x010fe2000d7a1270 */
[----:B------:R-:W4:Y:S01]  /*50e60*/  LDCU UR4, c[0x0][0x39c] ;  /* 0x00007380ff0477ac */ /* 0x000f220008000800 */
[----:B------:R-:W-:Y:S02]  /*50e70*/  SHF.R.S32.HI R11, RZ, 0x8, R10 ;  /* 0x00000008ff0b7819 */ /* 0x000fe4000001140a */
[C---:B0-----:R-:W-:Y:S01]  /*50e80*/  IADD3 R4, P6, PT, R15.reuse, R2, RZ ;  /* 0x000000020f047210 */ /* 0x041fe20007fde0ff */
[----:B------:R-:W-:Y:S01]  /*50e90*/  IMAD.MOV.U32 R10, RZ, RZ, R12 ;  /* 0x000000ffff0a7224 */ /* 0x000fe200078e000c */
[----:B------:R-:W0:Y:S03]  /*50ea0*/  LDCU UR6, c[0x0][0x39c] ;  /* 0x00007380ff0677ac */ /* 0x000e260008000800 */
[----:B------:R-:W-:Y:S01]  /*50eb0*/  IMAD.X R5, R8, 0x1, R71, P6 ;  /* 0x0000000108057824 */ /* 0x000fe200030e0647 */
[----:B-1----:R-:W-:-:S02]  /*50ec0*/  IADD3 R6, P6, PT, R15, R68, RZ ;  /* 0x000000440f067210 */ /* 0x002fc40007fde0ff */
[----:B------:R-:W-:-:S03]  /*50ed0*/  SHF.R.S32.HI R9, RZ, 0x8, R10 ;  /* 0x00000008ff097819 */ /* 0x000fc6000001140a */
[----:B------:R-:W-:Y:S01]  /*50ee0*/  IMAD.X R7, R8, 0x1, R3, P6 ;  /* 0x0000000108077824 */ /* 0x000fe200030e0603 */
[----:B------:R-:W-:Y:S01]  /*50ef0*/  ISETP.LT.AND P2, PT, R89, UR8, !P2 ;  /* 0x0000000859007c0c */ /* 0x000fe2000d741270 */
[----:B------:R1:W-:Y:S01]  /*50f00*/  @P0 STG.E.U8 desc[UR14][R4.64], R11 ;  /* 0x0000000b04000986 */ /* 0x0003e2000c10110e */
[----:B------:R-:W-:Y:S02]  /*50f10*/  PRMT R10, R51, 0x9910, RZ ;  /* 0x00009910330a7816 */ /* 0x000fe400000000ff */
[----:B-----5:R-:W-:Y:S01]  /*50f20*/  F2FP.SATFINITE.E5M2.F32.PACK_AB_MERGE_C R19, R86, R85, RZ ;  /* 0x000000555613723e */ /* 0x020fe200048060ff */
[----:B------:R5:W-:Y:S01]  /*50f30*/  @P5 STG.E.U8 desc[UR14][R6.64], R9 ;  /* 0x0000000906005986 */ /* 0x000be2000c10110e */
[----:B-1----:R-:W-:Y:S01]  /*50f40*/  SHF.R.S32.HI R11, RZ, 0x8, R10 ;  /* 0x00000008ff0b7819 */ /* 0x002fe2000001140a */
[----:B------:R-:W-:Y:S01]  /*50f50*/  VIADD R13, R88, 0x32 ;  /* 0x00000032580d7836 */ /* 0x000fe20000000000 */
[----:B------:R-:W-:Y:S01]  /*50f60*/  ISETP.LT.AND P6, PT, R66, UR10, !P3 ;  /* 0x0000000a42007c0c */ /* 0x000fe2000dfc1270 */
[----:B------:R-:W1:Y:S01]  /*50f70*/  LDCU UR8, c[0x0][0x398] ;  /* 0x00007300ff0877ac */ /* 0x000e620008000800 */
[----:B------:R-:W-:-:S02]  /*50f80*/  F2FP.SATFINITE.E5M2.F32.PACK_AB_MERGE_C R17, R80, R79, RZ ;  /* 0x0000004f5011723e */ /* 0x000fc400048060ff */
[----:B------:R-:W-:Y:S01]  /*50f90*/  F2FP.SATFINITE.E5M2.F32.PACK_AB_MERGE_C R53, R53, R52, RZ ;  /* 0x000000343535723e */ /* 0x000fe200048060ff */
[----:B------:R-:W0:Y:S01]  /*50fa0*/  LDCU UR10, c[0x0][0x398] ;  /* 0x00007300ff0a77ac */ /* 0x000e220008000800 */
[----:B-----5:R-:W-:-:S05]  /*50fb0*/  IADD3 R6, P0, PT, R15, R70, RZ ;  /* 0x000000460f067210 */ /* 0x020fca0007f1e0ff */
[----:B------:R-:W-:-:S05]  /*50fc0*/  IMAD.X R7, R8, 0x1, R69, P0 ;  /* 0x0000000108077824 */ /* 0x000fca00000e0645 */
[----:B------:R3:W-:Y:S02]  /*50fd0*/  @P2 STG.E.U8 desc[UR14][R6.64], R11 ;  /* 0x0000000b06002986 */ /* 0x0007e4000c10110e */
[----:B---3--:R-:W-:Y:S02]  /*50fe0*/  F2FP.SATFINITE.E5M2.F32.PACK_AB_MERGE_C R11, R90, R87, RZ ;  /* 0x000000575a0b723e */ /* 0x008fe400048060ff */
[----:B------:R-:W3:Y:S04]  /*50ff0*/  LDL.LU R87, [R1+0x2d0] ;  /* 0x0002d00001577983 */ /* 0x000ee80000300800 */
[----:B------:R-:W3:Y:S04]  /*51000*/  LDL.LU R90, [R1+0x2d4] ;  /* 0x0002d400015a7983 */ /* 0x000ee80000300800 */
[----:B------:R-:W5:Y:S04]  /*51010*/  LDL.LU R85, [R1+0xc8] ;  /* 0x0000c80001557983 */ /* 0x000f680000300800 */
[----:B------:R-:W5:Y:S01]  /*51020*/  LDL.LU R86, [R1+0xcc] ;  /* 0x0000cc0001567983 */ /* 0x000f620000300800 */
[----:B------:R-:W-:Y:S01]  /*51030*/  VIADD R15, R15, UR28 ;  /* 0x0000001c0f0f7c36 */ /* 0x000fe20008000000 */
[----:B------:R-:W-:Y:S01]  /*51040*/  ISETP.LT.AND P2, PT, R67, UR12, !P3 ;  /* 0x0000000c43007c0c */ /* 0x000fe2000df41270 */
[----:B------:R-:W-:Y:S01]  /*51050*/  VIADD R9, R88, 0x33 ;  /* 0x0000003358097836 */ /* 0x000fe20000000000 */
[----:B----4-:R-:W-:Y:S01]  /*51060*/  ISETP.GE.AND P0, PT, R13, UR4, PT ;  /* 0x000000040d007c0c */ /* 0x010fe2000bf06270 */
[----:B------:R-:W4:Y:S01]  /*51070*/  LDCU UR4, c[0x0][0x398] ;  /* 0x00007300ff0477ac */ /* 0x000f220008000800 */
[----:B------:R-:W-:-:S02]  /*51080*/  SHF.R.S32.HI R12, RZ, 0x1f, R15 ;  /* 0x0000001fff0c7819 */ /* 0x000fc4000001140f */
[C---:B------:R-:W-:Y:S01]  /*51090*/  IADD3 R4, P5, PT, R15.reuse, R0, RZ ;  /* 0x000000000f047210 */ /* 0x040fe20007fbe0ff */
[----:B------:R-:W1:Y:S04]  /*510a0*/  LDCU UR12, c[0x0][0x398] ;  /* 0x00007300ff0c77ac */ /* 0x000e680008000800 */
[----:B------:R-:W-:Y:S01]  /*510b0*/  IMAD.X R5, R12, 0x1, R72, P5 ;  /* 0x000000010c057824 */ /* 0x000fe200028e0648 */
[----:B------:R-:W-:Y:S02]  /*510c0*/  IADD3 R6, P5, PT, R15, R2, RZ ;  /* 0x000000020f067210 */ /* 0x000fe40007fbe0ff */
[----:B------:R-:W-:-:S03]  /*510d0*/  F2FP.SATFINITE.E5M2.F32.PACK_AB_MERGE_C R13, R82, R81, RZ ;  /* 0x00000051520d723e */ /* 0x000fc600048060ff */
[C---:B------:R-:W-:Y:S01]  /*510e0*/  IMAD.X R7, R12.reuse, 0x1, R71, P5 ;  /* 0x000000010c077824 */ /* 0x040fe200028e0647 */
[----:B------:R-:W-:Y:S01]  /*510f0*/  ISETP.LT.AND P5, PT, R91, UR16, !P3 ;  /* 0x000000105b007c0c */ /* 0x000fe2000dfa1270 */
[----:B------:R1:W-:Y:S01]  /*51100*/  @P6 STG.E.U8 desc[UR14][R4.64], R17 ;  /* 0x0000001104006986 */ /* 0x0003e2000c10110e */
[----:B------:R-:W-:Y:S01]  /*51110*/  IADD3 R8, P6, PT, R15, R68, RZ ;  /* 0x000000440f087210 */ /* 0x000fe20007fde0ff */
[----:B------:R-:W2:Y:S02]  /*51120*/  LDCU UR16, c[0x0][0x398] ;  /* 0x00007300ff1077ac */ /* 0x000ea40008000800 */
[----:B------:R2:W-:Y:S01]  /*51130*/  @P2 STG.E.U8 desc[UR14][R6.64], R13 ;  /* 0x0000000d06002986 */ /* 0x0005e2000c10110e */
[----:B0-----:R-:W-:Y:S01]  /*51140*/  ISETP.GE.AND P2, PT, R9, UR6, PT ;  /* 0x0000000609007c0c */ /* 0x001fe2000bf46270 */
[----:B------:R-:W0:Y:S01]  /*51150*/  LDCU UR6, c[0x0][0x398] ;  /* 0x00007300ff0677ac */ /* 0x000e220008000800 */
[----:B------:R-:W-:Y:S01]  /*51160*/  IMAD.X R9, R12, 0x1, R3, P6 ;  /* 0x000000010c097824 */ /* 0x000fe200030e0603 */
[----:B----4-:R-:W-:Y:S01]  /*51170*/  ISETP.LT.AND P3, PT, R89, UR4, !P3 ;  /* 0x0000000459007c0c */ /* 0x010fe2000df61270 */
[----:B------:R-:W4:Y:S01]  /*51180*/  LDCU UR4, c[0x0][0x398] ;  /* 0x00007300ff0477ac */ /* 0x000f220008000800 */
[C---:B-1----:R-:W-:Y:S01]  /*51190*/  IADD3 R4, P6, PT, R15.reuse, R70, RZ ;  /* 0x000000460f047210 */ /* 0x042fe20007fde0ff */
[----:B------:R-:W-:Y:S01]  /*511a0*/  VIADD R15, R15, UR28 ;  /* 0x0000001c0f0f7c36 */ /* 0x000fe20008000000 */
[----:B------:R1:W-:Y:S01]  /*511b0*/  @P5 STG.E.U8 desc[UR14][R8.64], R19 ;  /* 0x0000001308005986 */ /* 0x0003e2000c10110e */
[----:B------:R-:W-:Y:S01]  /*511c0*/  ISETP.LT.AND P5, PT, R66, UR8, !P4 ;  /* 0x0000000842007c0c */ /* 0x000fe2000e7a1270 */
[----:B------:R-:W4:Y:S01]  /*511d0*/  LDCU UR8, c[0x0][0x398] ;  /* 0x00007300ff0877ac */ /* 0x000f220008000800 */
[----:B------:R-:W-:Y:S01]  /*511e0*/  IMAD.X R5, R12, 0x1, R69, P6 ;  /* 0x000000010c057824 */ /* 0x000fe200030e0645 */
[----:B------:R-:W-:-:S02]  /*511f0*/  SHF.R.S32.HI R12, RZ, 0x1f, R15 ;  /* 0x0000001fff0c7819 */ /* 0x000fc4000001140f */
[----:B--2---:R-:W-:Y:S02]  /*51200*/  IADD3 R6, P6, PT, R15, R0, RZ ;  /* 0x000000000f067210 */ /* 0x004fe40007fde0ff */
[----:B------:R-:W-:Y:S01]  /*51210*/  PRMT R17, R17, 0x9910, RZ ;  /* 0x0000991011117816 */ /* 0x000fe200000000ff */
[----:B------:R2:W-:Y:S02]  /*51220*/  @P3 STG.E.U8 desc[UR14][R4.64], R53 ;  /* 0x0000003504003986 */ /* 0x0005e4000c10110e */
[C---:B------:R-:W-:Y:S01]  /*51230*/  IMAD.X R7, R12.reuse, 0x1, R72, P6 ;  /* 0x000000010c077824 */ /* 0x040fe200030e0648 */
[----:B------:R-:W-:Y:S02]  /*51240*/  SHF.R.S32.HI R17, RZ, 0x8, R17 ;  /* 0x00000008ff117819 */ /* 0x000fe40000011411 */
[----:B-1----:R-:W-:Y:S02]  /*51250*/  IADD3 R8, P6, PT, R15, R2, RZ ;  /* 0x000000020f087210 */ /* 0x002fe40007fde0ff */
[----:B0-----:R-:W-:Y:S01]  /*51260*/  ISETP.LT.AND P3, PT, R67, UR6, !P4 ;  /* 0x0000000643007c0c */ /* 0x001fe2000e761270 */
[----:B------:R0:W-:Y:S01]  /*51270*/  @P5 STG.E.U8 desc[UR14][R6.64], R17 ;  /* 0x0000001106005986 */ /* 0x0001e2000c10110e */
[----:B------:R-:W-:Y:S01]  /*51280*/  PRMT R13, R13, 0x9910, RZ ;  /* 0x000099100d0d7816 */ /* 0x000fe200000000ff */
[----:B------:R-:W1:Y:S01]  /*51290*/  LDCU UR6, c[0x0][0x398] ;  /* 0x00007300ff0677ac */ /* 0x000e620008000800 */
[----:B------:R-:W-:Y:S01]  /*512a0*/  IMAD.X R9, R12, 0x1, R71, P6 ;  /* 0x000000010c097824 */ /* 0x000fe200030e0647 */
[----:B----4-:R-:W-:-:S02]  /*512b0*/  ISETP.LT.AND P5, PT, R91, UR4, !P4 ;  /* 0x000000045b007c0c */ /* 0x010fc4000e7a1270 */
[----:B--2---:R-:W-:Y:S01]  /*512c0*/  IADD3 R4, P6, PT, R15, R68, RZ ;  /* 0x000000440f047210 */ /* 0x004fe20007fde0ff */
[----:B------:R-:W2:Y:S01]  /*512d0*/  LDCU UR4, c[0x0][0x39c] ;  /* 0x00007380ff0477ac */ /* 0x000ea20008000800 */
[----:B------:R-:W-:Y:S02]  /*512e0*/  SHF.R.S32.HI R13, RZ, 0x8, R13 ;  /* 0x00000008ff0d7819 */ /* 0x000fe4000001140d */
[----:B------:R-:W-:Y:S01]  /*512f0*/  PRMT R19, R19, 0x9910, RZ ;  /* 0x0000991013137816 */ /* 0x000fe200000000ff */
[----:B------:R-:W-:Y:S01]  /*51300*/  IMAD.X R5, R12, 0x1, R3, P6 ;  /* 0x000000010c057824 */ /* 0x000fe200030e0603 */
[----:B------:R-:W-:Y:S01]  /*51310*/  ISETP.LT.AND P6, PT, R89, UR8, !P4 ;  /* 0x0000000859007c0c */ /* 0x000fe2000e7c1270 */
[----:B------:R4:W-:Y:S01]  /*51320*/  @P3 STG.E.U8 desc[UR14][R8.64], R13 ;  /* 0x0000000d08003986 */ /* 0x0009e2000c10110e */
[----:B------:R-:W-:Y:S01]  /*51330*/  SHF.R.S32.HI R19, RZ, 0x8, R19 ;  /* 0x00000008ff137819 */ /* 0x000fe20000011413 */
[C---:B0-----:R-:W-:Y:S01]  /*51340*/  VIADD R17, R15.reuse, UR28 ;  /* 0x0000001c0f117c36 */ /* 0x041fe20008000000 */
[----:B------:R-:W-:Y:S01]  /*51350*/  IADD3 R6, P3, PT, R15, R70, RZ ;  /* 0x000000460f067210 */ /* 0x000fe20007f7e0ff */
[----:B------:R-:W0:Y:S01]  /*51360*/  LDCU UR8, c[0x0][0x398] ;  /* 0x00007300ff0877ac */ /* 0x000e220008000800 */
[----:B------:R-:W-:-:S02]  /*51370*/  PRMT R21, R53, 0x9910, RZ ;  /* 0x0000991035157816 */ /* 0x000fc400000000ff */
[----:B------:R-:W-:Y:S01]  /*51380*/  ISETP.LT.AND P4, PT, R66, UR10, !P0 ;  /* 0x0000000a42007c0c */ /* 0x000fe2000c781270 */
[----:B------:R2:W-:Y:S01]  /*51390*/  @P5 STG.E.U8 desc[UR14][R4.64], R19 ;  /* 0x0000001304005986 */ /* 0x0005e2000c10110e */
[----:B------:R-:W-:Y:S01]  /*513a0*/  IMAD.X R7, R12, 0x1, R69, P3 ;  /* 0x000000010c077824 */ /* 0x000fe200018e0645 */
[----:B------:R-:W-:Y:S01]  /*513b0*/  SHF.R.S32.HI R21, RZ, 0x8, R21 ;  /* 0x00000008ff157819 */ /* 0x000fe20000011415 */
[----:B------:R-:W0:Y:S01]  /*513c0*/  LDCU UR10, c[0x0][0x398] ;  /* 0x00007300ff0a77ac */ /* 0x000e220008000800 */
[----:B------:R-:W-:Y:S02]  /*513d0*/  SHF.R.S32.HI R16, RZ, 0x1f, R17 ;  /* 0x0000001fff107819 */ /* 0x000fe40000011411 */
[----:B----4-:R-:W-:Y:S02]  /*513e0*/  IADD3 R8, P5, PT, R17, R0, RZ ;  /* 0x0000000011087210 */ /* 0x010fe40007fbe0ff */
[----:B-1----:R-:W-:Y:S01]  /*513f0*/  ISETP.LT.AND P3, PT, R67, UR6, !P0 ;  /* 0x0000000643007c0c */ /* 0x002fe2000c761270 */
[----:B------:R1:W-:Y:S01]  /*51400*/  @P6 STG.E.U8 desc[UR14][R6.64], R21 ;  /* 0x0000001506006986 */ /* 0x0003e2000c10110e */
[----:B------:R-:W-:Y:S01]  /*51410*/  F2FP.SATFINITE.E5M2.F32.PACK_AB_MERGE_C R10, R84, R83, RZ ;  /* 0x00000053540a723e */ /* 0x000fe200048060ff */
[----:B------:R-:W-:Y:S01]  /*51420*/  IMAD.X R9, R16, 0x1, R72, P5 ;  /* 0x0000000110097824 */ /* 0x000fe200028e0648 */
[----:B------:R-:W-:Y:S01]  /*51430*/  IADD3 R14, P6, PT, R17, R2, RZ ;  /* 0x00000002110e7210 */ /* 0x000fe20007fde0ff */
[----:B--2---:R-:W-:Y:S01]  /*51440*/  VIADD R4, R88, 0x34 ;  /* 0x0000003458047836 */ /* 0x004fe20000000000 */
[----:B------:R-:W2:Y:S02]  /*51450*/  LDCU UR6, c[0x0][0x398] ;  /* 0x00007300ff0677ac */ /* 0x000ea40008000800 */
[----:B------:R-:W-:Y:S01]  /*51460*/  @P4 STG.E.U8 desc[UR14][R8.64], R10 ;  /* 0x0000000a08004986 */ /* 0x000fe2000c10110e */
[----:B------:R-:W-:Y:S01]  /*51470*/  IMAD.X R15, R16, 0x1, R71, P6 ;  /* 0x00000001100f7824 */ /* 0x000fe200030e0647 */
[----:B------:R-:W-:Y:S01]  /*51480*/  ISETP.GE.AND P4, PT, R4, UR4, PT ;  /* 0x0000000404007c0c */ /* 0x000fe2000bf86270 */
[----:B------:R-:W-:Y:S01]  /*51490*/  VIADD R4, R88, 0x35 ;  /* 0x0000003558047836 */ /* 0x000fe20000000000 */
[----:B-----5:R-:W-:-:S02]  /*514a0*/  F2FP.SATFINITE.E5M2.F32.PACK_AB_MERGE_C R19, R86, R85, RZ ;  /* 0x000000555613723e */ /* 0x020fc400048060ff */
[----:B------:R4:W-:Y:S02]  /*514b0*/  @P3 STG.E.U8 desc[UR14][R14.64], R11 ;  /* 0x0000000b0e003986 */ /* 0x0009e4000c10110e */
[----:B------:R-:W-:Y:S01]  /*514c0*/  ISETP.GE.AND P3, PT, R4, UR9, PT ;  /* 0x0000000904007c0c */ /* 0x000fe2000bf66270 */
[----:B------:R-:W5:Y:S01]  /*514d0*/  LDCU UR4, c[0x0][0x398] ;  /* 0x00007300ff0477ac */ /* 0x000f620008000800 */
[----:B---3--:R-:W-:Y:S01]  /*514e0*/  F2FP.SATFINITE.E5M2.F32.PACK_AB_MERGE_C R4, R90, R87, RZ ;  /* 0x000000575a04723e */ /* 0x008fe200048060ff */
[----:B------:R-:W3:Y:S01]  /*514f0*/  LDL.LU R85, [R1+0x1d0] ;  /* 0x0001d00001557983 */ /* 0x000ee20000300800 */
[----:B------:R-:W-:Y:S01]  /*51500*/  ISETP.LT.AND P5, PT, R91, UR12, !P0 ;  /* 0x0000000c5b007c0c */ /* 0x000fe2000c7a1270 */
[----:B------:R-:W0:Y:S02]  /*51510*/  LDCU UR9, c[0x0][0x398] ;  /* 0x00007300ff0977ac */ /* 0x000e240008000800 */
[----:B------:R-:W3:Y:S04]  /*51520*/  LDL.LU R86, [R1+0x1d4] ;  /* 0x0001d40001567983 */ /* 0x000ee80000300800 */
[----:B------:R-:W3:Y:S04]  /*51530*/  LDL.LU R87, [R1+0xd0] ;  /* 0x0000d00001577983 */ /* 0x000ee80000300800 */
[----:B------:R-:W3:Y:S01]  /*51540*/  LDL.LU R90, [R1+0xd4] ;  /* 0x0000d400015a7983 */ /* 0x000ee20000300800 */
[----:B------:R-:W-:-:S02]  /*51550*/  IADD3 R12, P6, PT, R17, R68, RZ ;  /* 0x00000044110c7210 */ /* 0x000fc40007fde0ff */
[----:B------:R-:W-:Y:S01]  /*51560*/  ISETP.LT.AND P0, PT, R89, UR16, !P0 ;  /* 0x0000001059007c0c */ /* 0x000fe2000c701270 */
[----:B------:R-:W3:Y:S02]  /*51570*/  LDL.LU R81, [R1+0x2d8] ;  /* 0x0002d80001517983 */ /* 0x000ee40000300800 */
[----:B------:R-:W-:Y:S01]  /*51580*/  IMAD.X R13, R16, 0x1, R3, P6 ;  /* 0x00000001100d7824 */ /* 0x000fe200030e0603 */
[C---:B-1----:R-:W-:Y:S01]  /*51590*/  IADD3 R6, P6, PT, R17.reuse, R70, RZ ;  /* 0x0000004611067210 */ /* 0x042fe20007fde0ff */
[----:B------:R-:W-:Y:S01]  /*515a0*/  VIADD R17, R17, UR28 ;  /* 0x0000001c11117c36 */ /* 0x000fe20008000000 */
[----:B------:R-:W-:Y:S01]  /*515b0*/  F2FP.SATFINITE.E5M2.F32.PACK_AB_MERGE_C R55, R55, R54, RZ ;  /* 0x000000363737723e */ /* 0x000fe200048060ff */
[----:B------:R-:W3:Y:S04]  /*515c0*/  LDL.LU R82, [R1+0x2dc] ;  /* 0x0002dc0001527983 */ /* 0x000ee80000300800 */
[----:B------:R1:W-:Y:S01]  /*515d0*/  @P5 STG.E.U8 desc[UR14][R12.64], R19 ;  /* 0x000000130c005986 */ /* 0x0003e2000c10110e */
[----:B--2---:R-:W-:Y:S01]  /*515e0*/  ISETP.LT.AND P5, PT, R66, UR6, !P2 ;  /* 0x0000000642007c0c */ /* 0x004fe2000d7a1270 */
[----:B------:R-:W2:Y:S01]  /*515f0*/  LDCU UR6, c[0x0][0x398] ;  /* 0x00007300ff0677ac */ /* 0x000ea20008000800 */
[----:B------:R-:W-:Y:S01]  /*51600*/  IMAD.X R7, R16, 0x1, R69, P6 ;  /* 0x0000000110077824 */ /* 0x000fe200030e0645 */
[----:B----4-:R-:W-:Y:S01]  /*51610*/  SHF.R.S32.HI R14, RZ, 0x1f, R17 ;  /* 0x0000001fff0e7819 */ /* 0x010fe20000011411 */
[----:B------:R-:W4:Y:S01]  /*51620*/  LDL.LU R83, [R1+0x1d8] ;  /* 0x0001d80001537983 */ /* 0x000f220000300800 */
[----:B------:R-:W-:-:S02]  /*51630*/  IADD3 R8, P6, PT, R17, R0, RZ ;  /* 0x0000000011087210 */ /* 0x000fc40007fde0ff */
[----:B------:R-:W-:Y:S01]  /*51640*/  PRMT R5, R10, 0x9910, RZ ;  /* 0x000099100a057816 */ /* 0x000fe200000000ff */
[----:B------:R0:W-:Y:S01]  /*51650*/  @P0 STG.E.U8 desc[UR14][R6.64], R55 ;  /* 0x0000003706000986 */ /* 0x0001e2000c10110e */
[----:B-----5:R-:W-:Y:S01]  /*51660*/  ISETP.LT.AND P0, PT, R67, UR4, !P2 ;  /* 0x0000000443007c0c */ /* 0x020fe2000d701270 */
[C---:B------:R-:W-:Y:S01]  /*51670*/  IMAD.X R9, R14.reuse, 0x1, R72, P6 ;  /* 0x000000010e097824 */ /* 0x040fe200030e0648 */
[----:B------:R-:W-:Y:S01]  /*51680*/  IADD3 R10, P6, PT, R17, R2, RZ ;  /* 0x00000002110a7210 */ /* 0x000fe20007fde0ff */
[----:B------:R-:W4:Y:S01]  /*51690*/  LDL.LU R84, [R1+0x1dc] ;  /* 0x0001dc0001547983 */ /* 0x000f220000300800 */
[----:B------:R-:W-:Y:S01]  /*516a0*/  SHF.R.S32.HI R5, RZ, 0x8, R5 ;  /* 0x00000008ff057819 */ /* 0x000fe20000011405 */
[----:B------:R-:W5:Y:S01]  /*516b0*/  LDCU UR4, c[0x0][0x398] ;  /* 0x00007300ff0477ac */ /* 0x000f620008000800 */
[----:B-1----:R-:W-:Y:S01]  /*516c0*/  PRMT R13, R11, 0x9910, RZ ;  /* 0x000099100b0d7816 */ /* 0x002fe200000000ff */
[----:B------:R-:W-:Y:S02]  /*516d0*/  IMAD.X R11, R14, 0x1, R71, P6 ;  /* 0x000000010e0b7824 */ /* 0x000fe400030e0647 */
[----:B------:R1:W-:Y:S01]  /*516e0*/  @P5 STG.E.U8 desc[UR14][R8.64], R5 ;  /* 0x0000000508005986 */ /* 0x0003e2000c10110e */
[----:B------:R-:W-:-:S02]  /*516f0*/  SHF.R.S32.HI R13, RZ, 0x8, R13 ;  /* 0x00000008ff0d7819 */ /* 0x000fc4000001140d */
[----:B0-----:R-:W-:Y:S01]  /*51700*/  ISETP.LT.AND P5, PT, R91, UR8, !P2 ;  /* 0x000000085b007c0c */ /* 0x001fe2000d7a1270 */
[----:B------:R-:W0:Y:S01]  /*51710*/  LDCU UR8, c[0x0][0x398] ;  /* 0x00007300ff0877ac */ /* 0x000e220008000800 */
[----:B--2---:R-:W-:Y:S01]  /*51720*/  ISETP.LT.AND P2, PT, R89, UR6, !P2 ;  /* 0x0000000659007c0c */ /* 0x004fe2000d741270 */
[----:B------:R-:W-:Y:S01]  /*51730*/  @P0 STG.E.U8 desc[UR14][R10.64], R13 ;  /* 0x0000000d0a000986 */ /* 0x000fe2000c10110e */
[----:B------:R-:W-:Y:S01]  /*51740*/  IADD3 R6, P6, PT, R17, R68, RZ ;  /* 0x0000004411067210 */ /* 0x000fe20007fde0ff */
[----:B------:R-:W2:Y:S01]  /*51750*/  LDCU UR6, c[0x0][0x398] ;  /* 0x00007300ff0677ac */ /* 0x000ea20008000800 */
[----:B------:R-:W-:Y:S02]  /*51760*/  PRMT R15, R19, 0x9910, RZ ;  /* 0x00009910130f7816 */ /* 0x000fe400000000ff */
[----:B------:R-:W-:Y:S02]  /*51770*/  PRMT R12, R55, 0x9910, RZ ;  /* 0x00009910370c7816 */ /* 0x000fe400000000ff */
[C---:B-1----:R-:W-:Y:S01]  /*51780*/  IADD3 R8, P0, PT, R17.reuse, R70, RZ ;  /* 0x0000004611087210 */ /* 0x042fe20007f1e0ff */
[C---:B------:R-:W-:Y:S01]  /*51790*/  IMAD.X R7, R14.reuse, 0x1, R3, P6 ;  /* 0x000000010e077824 */ /* 0x040fe200030e0603 */
[----:B------:R-:W-:Y:S01]  /*517a0*/  SHF.R.S32.HI R15, RZ, 0x8, R15 ;  /* 0x00000008ff0f7819 */ /* 0x000fe2000001140f */
[----:B------:R-:W-:Y:S01]  /*517b0*/  VIADD R5, R17, UR28 ;  /* 0x0000001c11057c36 */ /* 0x000fe20008000000 */
[----:B------:R-:W-:Y:S01]  /*517c0*/  SHF.R.S32.HI R17, RZ, 0x8, R12 ;  /* 0x00000008ff117819 */ /* 0x000fe2000001140c */
[----:B------:R-:W-:-:S02]  /*517d0*/  IMAD.X R9, R14, 0x1, R69, P0 ;  /* 0x000000010e097824 */ /* 0x000fc400000e0645 */
[----:B------:R-:W-:Y:S04]  /*517e0*/  @P5 STG.E.U8 desc[UR14][R6.64], R15 ;  /* 0x0000000f06005986 */ /* 0x000fe8000c10110e */
[----:B------:R3:W-:Y:S02]  /*517f0*/  @P2 STG.E.U8 desc[UR14][R8.64], R17 ;  /* 0x0000001108002986 */ /* 0x0007e4000c10110e */
[----:B---3--:R-:W-:Y:S02]  /*51800*/  F2FP.SATFINITE.E5M2.F32.PACK_AB_MERGE_C R9, R86, R85, RZ ;  /* 0x000000555609723e */ /* 0x008fe400048060ff */
[----:B------:R-:W3:Y:S04]  /*51810*/  LDL.LU R85, [R1+0x2e0] ;  /* 0x0002e00001557983 */ /* 0x000ee80000300800 */
[----:B------:R-:W3:Y:S01]  /*51820*/  LDL.LU R86, [R1+0x2e4] ;  /* 0x0002e40001567983 */ /* 0x000ee20000300800 */
[----:B------:R-:W-:-:S03]  /*51830*/  F2FP.SATFINITE.E5M2.F32.PACK_AB_MERGE_C R17, R90, R87, RZ ;  /* 0x000000575a11723e */ /* 0x000fc600048060ff */
[----:B------:R-:W3:Y:S04]  /*51840*/  LDL.LU R87, [R1+0xd8] ;  /* 0x0000d80001577983 */ /* 0x000ee80000300800 */
[----:B------:R-:W3:Y:S01]  /*51850*/  LDL.LU R90, [R1+0xdc] ;  /* 0x0000dc00015a7983 */ /* 0x000ee20000300800 */
[----:B-----5:R-:W-:Y:S01]  /*51860*/  ISETP.LT.AND P6, PT, R66, UR4, !P4 ;  /* 0x0000000442007c0c */ /* 0x020fe2000e7c1270 */
[----:B------:R-:W1:Y:S01]  /*51870*/  LDCU UR4, c[0x0][0x398] ;  /* 0x00007300ff0477ac */ /* 0x000e620008000800 */
[----:B------:R-:W-:Y:S02]  /*51880*/  SHF.R.S32.HI R14, RZ, 0x1f, R5 ;  /* 0x0000001fff0e7819 */ /* 0x000fe40000011405 */
[----:B------:R-:W-:Y:S02]  /*51890*/  IADD3 R10, P0, PT, R5, R0, RZ ;  /* 0x00000000050a7210 */ /* 0x000fe40007f1e0ff */
[----:B0-----:R-:W-:Y:S01]  /*518a0*/  ISETP.LT.AND P2, PT, R67, UR8, !P4 ;  /* 0x0000000843007c0c */ /* 0x001fe2000e741270 */
[----:B------:R-:W-:Y:S01]  /*518b0*/  VIADD R13, R88, 0x36 ;  /* 0x00000036580d7836 */ /* 0x000fe20000000000 */
[----:B------:R-:W-:Y:S01]  /*518c0*/  IADD3 R6, P5, PT, R5, R2, RZ ;  /* 0x0000000205067210 */ /* 0x000fe20007fbe0ff */
[C---:B------:R-:W-:Y:S01]  /*518d0*/  IMAD.X R11, R14.reuse, 0x1, R72, P0 ;  /* 0x000000010e0b7824 */ /* 0x040fe200000e0648 */
[----:B------:R-:W-:Y:S01]  /*518e0*/  ISETP.LT.AND P0, PT, R91, UR9, !P4 ;  /* 0x000000095b007c0c */ /* 0x000fe2000e701270 */
[----:B------:R-:W0:Y:S03]  /*518f0*/  LDCU UR8, c[0x0][0x398] ;  /* 0x00007300ff0877ac */ /* 0x000e260008000800 */
[----:B------:R5:W-:Y:S01]  /*51900*/  @P6 STG.E.U8 desc[UR14][R10.64], R4 ;  /* 0x000000040a006986 */ /* 0x000be2000c10110e */
[----:B------:R-:W-:Y:S01]  /*51910*/  IADD3 R12, P6, PT, R5, R68, RZ ;  /* 0x00000044050c7210 */ /* 0x000fe20007fde0ff */
[----:B------:R-:W-:Y:S01]  /*51920*/  IMAD.X R7, R14, 0x1, R71, P5 ;  /* 0x000000010e077824 */ /* 0x000fe200028e0647 */
[----:B------:R-:W-:Y:S01]  /*51930*/  ISETP.GE.AND P5, PT, R13, UR11, PT ;  /* 0x0000000b0d007c0c */ /* 0x000fe2000bfa6270 */
[----:B------:R-:W-:Y:S01]  /*51940*/  VIADD R15, R5, UR28 ;  /* 0x0000001c050f7c36 */ /* 0x000fe20008000000 */
[----:B------:R-:W-:Y:S01]  /*51950*/  PRMT R8, R4, 0x9910, RZ ;  /* 0x0000991004087816 */ /* 0x000fe200000000ff */
[----:B------:R-:W-:Y:S01]  /*51960*/  IMAD.X R13, R14, 0x1, R3, P6 ;  /* 0x000000010e0d7824 */ /* 0x000fe200030e0603 */
[----:B------:R0:W-:Y:S01]  /*51970*/  @P2 STG.E.U8 desc[UR14][R6.64], R9 ;  /* 0x0000000906002986 */ /* 0x0001e2000c10110e */
[----:B--2---:R-:W-:Y:S01]  /*51980*/  ISETP.LT.AND P2, PT, R66, UR6, !P3 ;  /* 0x0000000642007c0c */ /* 0x004fe2000df41270 */
[----:B------:R-:W2:Y:S02]  /*51990*/  LDCU UR9, c[0x0][0x398] ;  /* 0x00007300ff0977ac */ /* 0x000ea40008000800 */
[----:B------:R4:W-:Y:S01]  /*519a0*/  @P0 STG.E.U8 desc[UR14][R12.64], R17 ;  /* 0x000000110c000986 */ /* 0x0009e2000c10110e */
[----:B-1----:R-:W-:Y:S01]  /*519b0*/  ISETP.LT.AND P0, PT, R89, UR4, !P4 ;  /* 0x0000000459007c0c */ /* 0x002fe2000e701270 */
[----:B------:R-:W1:Y:S01]  /*519c0*/  LDCU UR4, c[0x0][0x398] ;  /* 0x00007300ff0477ac */ /* 0x000e620008000800 */
[----:B-----5:R-:W-:-:S02]  /*519d0*/  IADD3 R4, P4, PT, R5, R70, RZ ;  /* 0x0000004605047210 */ /* 0x020fc40007f9e0ff */
[----:B------:R-:W-:Y:S02]  /*519e0*/  SHF.R.S32.HI R16, RZ, 0x1f, R15 ;  /* 0x0000001fff107819 */ /* 0x000fe4000001140f */
[----:B------:R-:W-:Y:S02]  /*519f0*/  F2FP.SATFINITE.E5M2.F32.PACK_AB_MERGE_C R57, R57, R56, RZ ;  /* 0x000000383939723e */ /* 0x000fe400048060ff */
[----:B0-----:R-:W-:Y:S01]  /*51a00*/  IADD3 R6, P6, PT, R15, R0, RZ ;  /* 0x000000000f067210 */ /* 0x001fe20007fde0ff */
[----:B------:R-:W-:Y:S01]  /*51a10*/  IMAD.X R5, R14, 0x1, R69, P4 ;  /* 0x000000010e057824 */ /* 0x000fe200020e0645 */
[----:B------:R-:W-:Y:S01]  /*51a20*/  PRMT R11, R9, 0x9910, RZ ;  /* 0x00009910090b7816 */ /* 0x000fe200000000ff */
[----:B------:R-:W-:Y:S01]  /*51a30*/  VIADD R10, R88, 0x37 ;  /* 0x00000037580a7836 */ /* 0x000fe20000000000 */
[----:B----4-:R-:W-:Y:S01]  /*51a40*/  SHF.R.S32.HI R13, RZ, 0x8, R8 ;  /* 0x00000008ff0d7819 */ /* 0x010fe20000011408 */
[----:B------:R-:W-:Y:S01]  /*51a50*/  IMAD.X R7, R16, 0x1, R72, P6 ;  /* 0x0000000110077824 */ /* 0x000fe200030e0648 */
[----:B------:R0:W-:Y:S01]  /*51a60*/  @P0 STG.E.U8 desc[UR14][R4.64], R57 ;  /* 0x0000003904000986 */ /* 0x0001e2000c10110e */
[----:B------:R-:W4:Y:S03]  /*51a70*/  LDCU UR6, c[0x0][0x398] ;  /* 0x00007300ff0677ac */ /* 0x000f260008000800 */
[----:B------:R5:W-:Y:S01]  /*51a80*/  @P2 STG.E.U8 desc[UR14][R6.64], R13 ;  /* 0x0000000d06002986 */ /* 0x000be2000c10110e */
[----:B------:R-:W-:Y:S01]  /*51a90*/  ISETP.LT.AND P2, PT, R67, UR8, !P3 ;  /* 0x0000000843007c0c */ /* 0x000fe2000df41270 */
[----:B------:R-:W3:Y:S01]  /*51aa0*/  LDCU UR8, c[0x0][0x398] ;  /* 0x00007300ff0877ac */ /* 0x000ee20008000800 */
[----:B------:R-:W-:-:S02]  /*51ab0*/  IADD3 R8, P6, PT, R15, R2, RZ ;  /* 0x000000020f087210 */ /* 0x000fc40007fde0ff */
[----:B--2---:R-:W-:Y:S01]  /*51ac0*/  ISETP.LT.AND P0, PT, R91, UR9, !P3 ;  /* 0x000000095b007c0c */ /* 0x004fe2000df01270 */
[----:B------:R-:W2:Y:S02]  /*51ad0*/  LDCU UR9, c[0x0][0x398] ;  /* 0x00007300ff0977ac */ /* 0x000ea40008000800 */
[----:B------:R-:W-:Y:S01]  /*51ae0*/  IMAD.X R9, R16, 0x1, R71, P6 ;  /* 0x0000000110097824 */ /* 0x000fe200030e0647 */
[----:B0-----:R-:W-:Y:S02]  /*51af0*/  PRMT R57, R57, 0x9910, RZ ;  /* 0x0000991039397816 */ /* 0x001fe400000000ff */
[----:B-----5:R-:W-:Y:S02]  /*51b00*/  SHF.R.S32.HI R7, RZ, 0x8, R11 ;  /* 0x00000008ff077819 */ /* 0x020fe4000001140b */
[----:B-1----:R-:W-:Y:S01]  /*51b10*/  ISETP.LT.AND P3, PT, R89, UR4, !P3 ;  /* 0x0000000459007c0c */ /* 0x002fe2000df61270 */
[C---:B------:R-:W-:Y:S01]  /*51b20*/  VIADD R13, R15.reuse, UR28 ;  /* 0x0000001c0f0d7c36 */ /* 0x040fe20008000000 */
[----:B------:R-:W-:Y:S01]  /*51b30*/  ISETP.GE.AND P4, PT, R10, UR7, PT ;  /* 0x000000070a007c0c */ /* 0x000fe2000bf86270 */
[----:B------:R-:W-:Y:S01]  /*51b40*/  @P2 STG.E.U8 desc[UR14][R8.64], R7 ;  /* 0x0000000708002986 */ /* 0x000fe2000c10110e */
[C---:B------:R-:W-:Y:S01]  /*51b50*/  IADD3 R10, P6, PT, R15.reuse, R68, RZ ;  /* 0x000000440f0a7210 */ /* 0x040fe20007fde0ff */
[----:B------:R-:W0:Y:S01]  /*51b60*/  LDCU UR7, c[0x0][0x398] ;  /* 0x00007300ff0777ac */ /* 0x000e220008000800 */
[----:B------:R-:W-:Y:S01]  /*51b70*/  IADD3 R4, P2, PT, R15, R70, RZ ;  /* 0x000000460f047210 */ /* 0x000fe20007f5e0ff */
[----:B------:R-:W-:Y:S01]  /*51b80*/  IMAD.MOV.U32 R15, RZ, RZ, R57 ;  /* 0x000000ffff0f7224 */ /* 0x000fe200078e0039 */
[----:B------:R-:W-:Y:S01]  /*51b90*/  PRMT R17, R17, 0x9910, RZ ;  /* 0x0000991011117816 */ /* 0x000fe200000000ff */
[C---:B------:R-:W-:Y:S01]  /*51ba0*/  IMAD.X R11, R16.reuse, 0x1, R3, P6 ;  /* 0x00000001100b7824 */ /* 0x040fe200030e0603 */
[----:B------:R-:W1:Y:S01]  /*51bb0*/  LDCU UR4, c[0x0][0x398] ;  /* 0x00007300ff0477ac */ /* 0x000e620008000800 */
[----:B------:R-:W-:Y:S01]  /*51bc0*/  IMAD.X R5, R16, 0x1, R69, P2 ;  /* 0x0000000110057824 */ /* 0x000fe200010e0645 */
[----:B------:R-:W-:-:S02]  /*51bd0*/  SHF.R.S32.HI R17, RZ, 0x8, R17 ;  /* 0x00000008ff117819 */ /* 0x000fc40000011411 */
[----:B------:R-:W-:-:S03]  /*51be0*/  SHF.R.S32.HI R15, RZ, 0x8, R15 ;  /* 0x00000008ff0f7819 */ /* 0x000fc6000001140f */
[----:B------:R-:W-:Y:S04]  /*51bf0*/  @P0 STG.E.U8 desc[UR14][R10.64], R17 ;  /* 0x000000110a000986 */ /* 0x000fe8000c10110e */
[----:B------:R5:W-:Y:S02]  /*51c00*/  @P3 STG.E.U8 desc[UR14][R4.64], R15 ;  /* 0x0000000f04003986 */ /* 0x000be4000c10110e */
[----:B-----5:R-:W-:Y:S02]  /*51c10*/  F2FP.SATFINITE.E5M2.F32.PACK_AB_MERGE_C R4, R93, R92, RZ ;  /* 0x0000005c5d04723e */ /* 0x020fe400048060ff */
[----:B---3--:R-:W-:Y:S02]  /*51c20*/  F2FP.SATFINITE.E5M2.F32.PACK_AB_MERGE_C R21, R90, R87, RZ ;  /* 0x000000575a15723e */ /* 0x008fe400048060ff */
[----:B------:R-:W3:Y:S04]  /*51c30*/  LDL.LU R87, [R1+0xe0] ;  /* 0x0000e00001577983 */ /* 0x000ee80000300800 */
[----:B------:R-:W3:Y:S04]  /*51c40*/  LDL.LU R90, [R1+0xe4] ;  /* 0x0000e400015a7983 */ /* 0x000ee80000300800 */
[----:B------:R-:W5:Y:S04]  /*51c50*/  LDL.LU R92, [R1+0x2e8] ;  /* 0x0002e800015c7983 */ /* 0x000f680000300800 */
[----:B------:R-:W5:Y:S01]  /*51c60*/  LDL.LU R93, [R1+0x2ec] ;  /* 0x0002ec00015d7983 */ /* 0x000f620000300800 */
[----:B----4-:R-:W-:Y:S01]  /*51c70*/  ISETP.LT.AND P0, PT, R66, UR6, !P5 ;  /* 0x0000000642007c0c */ /* 0x010fe2000ef01270 */
[----:B------:R-:W4:Y:S01]  /*51c80*/  LDCU UR6, c[0x0][0x398] ;  /* 0x00007300ff0677ac */ /* 0x000f220008000800 */
[----:B------:R-:W-:-:S02]  /*51c90*/  SHF.R.S32.HI R12, RZ, 0x1f, R13 ;  /* 0x0000001fff0c7819 */ /* 0x000fc4000001140d */
[----:B------:R-:W-:Y:S02]  /*51ca0*/  IADD3 R6, P6, PT, R13, R0, RZ ;  /* 0x000000000d067210 */ /* 0x000fe40007fde0ff */
[----:B0-----:R-:W-:Y:S01]  /*51cb0*/  ISETP.LT.AND P2, PT, R67, UR7, !P5 ;  /* 0x0000000743007c0c */ /* 0x001fe2000ef41270 */
[----:B------:R-:W-:Y:S01]  /*51cc0*/  VIADD R10, R88, 0x38 ;  /* 0x00000038580a7836 */ /* 0x000fe20000000000 */
[----:B------:R-:W-:Y:S01]  /*51cd0*/  IADD3 R8, P3, PT, R13, R2, RZ ;  /* 0x000000020d087210 */ /* 0x000fe20007f7e0ff */
[----:B------:R-:W-:Y:S01]  /*51ce0*/  IMAD.X R7, R12, 0x1, R72, P6 ;  /* 0x000000010c077824 */ /* 0x000fe200030e0648 */
[----:B------:R-:W-:Y:S01]  /*51cf0*/  F2FP.SATFINITE.E5M2.F32.PACK_AB_MERGE_C R19, R82, R81, RZ ;  /* 0x000000515213723e */ /* 0x000fe200048060ff */
[----:B------:R-:W-:Y:S01]  /*51d00*/  VIADD R11, R88, 0x39 ;  /* 0x00000039580b7836 */ /* 0x000fe20000000000 */
[----:B------:R-:W-:Y:S01]  /*51d10*/  F2FP.SATFINITE.E5M2.F32.PACK_AB_MERGE_C R17, R84, R83, RZ ;  /* 0x000000535411723e */ /* 0x000fe200048060ff */
[----:B------:R-:W-:Y:S01]  /*51d20*/  IMAD.X R9, R12, 0x1, R71, P3 ;  /* 0x000000010c097824 */ /* 0x000fe200018e0647 */
[----:B------:R-:W-:Y:S01]  /*51d30*/  ISETP.LT.AND P3, PT, R91, UR8, !P5 ;  /* 0x000000085b007c0c */ /* 0x000fe2000ef61270 */
[----:B------:R0:W-:Y:S01]  /*51d40*/  @P0 STG.E.U8 desc[UR14][R6.64], R19 ;  /* 0x0000001306000986 */ /* 0x0001e2000c10110e */
[----:B------:R-:W-:Y:S01]  /*51d50*/  ISETP.GE.AND P0, PT, R10, UR17, PT ;  /* 0x000000110a007c0c */ /* 0x000fe2000bf06270 */
[----:B------:R-:W2:Y:S01]  /*51d60*/  LDCU UR7, c[0x0][0x398] ;  /* 0x00007300ff0777ac */ /* 0x000ea20008000800 */
[----:B------:R-:W-:Y:S01]  /*51d70*/  IADD3 R10, P6, PT, R13, R68, RZ ;  /* 0x000000440d0a7210 */ /* 0x000fe20007fde0ff */
[----:B------:R2:W-:Y:S01]  /*51d80*/  @P2 STG.E.U8 desc[UR14][R8.64], R17 ;  /* 0x0000001108002986 */ /* 0x0005e2000c10110e */
[----:B------:R-:W-:Y:S01]  /*51d90*/  ISETP.GE.AND P2, PT, R11, UR27, PT ;  /* 0x0000001b0b007c0c */ /* 0x000fe2000bf46270 */
[----:B------:R-:W3:Y:S01]  /*51da0*/  LDCU UR8, c[0x0][0x398] ;  /* 0x00007300ff0877ac */ /* 0x000ee20008000800 */
[----:B-1----:R-:W-:Y:S01]  /*51db0*/  ISETP.LT.AND P5, PT, R89, UR4, !P5 ;  /* 0x0000000459007c0c */ /* 0x002fe2000efa1270 */
[----:B------:R-:W-:Y:S01]  /*51dc0*/  IMAD.X R11, R12, 0x1, R3, P6 ;  /* 0x000000010c0b7824 */ /* 0x000fe200030e0603 */
[----:B------:R-:W1:Y:S01]  /*51dd0*/  LDCU UR4, c[0x0][0x398] ;  /* 0x00007300ff0477ac */ /* 0x000e620008000800 */
[C---:B0-----:R-:W-:Y:S01]  /*51de0*/  IADD3 R6, P6, PT, R13.reuse, R70, RZ ;  /* 0x000000460d067210 */ /* 0x041fe20007fde0ff */
[----:B------:R-:W-:-:S02]  /*51df0*/  VIADD R13, R13, UR28 ;  /* 0x0000001c0d0d7c36 */ /* 0x000fc40008000000 */
[----:B------:R0:W-:Y:S01]  /*51e00*/  @P3 STG.E.U8 desc[UR14][R10.64], R21 ;  /* 0x000000150a003986 */ /* 0x0001e2000c10110e */
[----:B----4-:R-:W-:Y:S01]  /*51e10*/  ISETP.LT.AND P3, PT, R66, UR6, !P4 ;  /* 0x0000000642007c0c */ /* 0x010fe2000e761270 */
[----:B------:R-:W4:Y:S01]  /*51e20*/  LDCU UR6, c[0x0][0x398] ;  /* 0x00007300ff0677ac */ /* 0x000f220008000800 */
[----:B------:R-:W-:Y:S01]  /*51e30*/  IMAD.X R7, R12, 0x1, R69, P6 ;  /* 0x000000010c077824 */ /* 0x000fe200030e0645 */
[----:B------:R-:W-:Y:S02]  /*51e40*/  SHF.R.S32.HI R14, RZ, 0x1f, R13 ;  /* 0x0000001fff0e7819 */ /* 0x000fe4000001140d */
[----:B--2---:R-:W-:Y:S02]  /*51e50*/  IADD3 R8, P6, PT, R13, R0, RZ ;  /* 0x000000000d087210 */ /* 0x004fe40007fde0ff */
[----:B------:R-:W-:Y:S02]  /*51e60*/  PRMT R15, R19, 0x9910, RZ ;  /* 0x00009910130f7816 */ /* 0x000fe400000000ff */
[----:B------:R-:W-:Y:S01]  /*51e70*/  F2FP.SATFINITE.E5M2.F32.PACK_AB_MERGE_C R59, R59, R58, RZ ;  /* 0x0000003a3b3b723e */ /* 0x000fe200048060ff */
[----:B------:R-:W-:Y:S01]  /*51e80*/  IMAD.X R9, R14, 0x1, R72, P6 ;  /* 0x000000010e097824 */ /* 0x000fe200030e0648 */
[----:B------:R-:W-:-:S02]  /*51e90*/  SHF.R.S32.HI R15, RZ, 0x8, R15 ;  /* 0x00000008ff0f7819 */ /* 0x000fc4000001140f */
[----:B0-----:R-:W-:Y:S01]  /*51ea0*/  IADD3 R10, P6, PT, R13, R2, RZ ;  /* 0x000000020d0a7210 */ /* 0x001fe20007fde0ff */
[----:B------:R0:W-:Y:S01]  /*51eb0*/  @P5 STG.E.U8 desc[UR14][R6.64], R59 ;  /* 0x0000003b06005986 */ /* 0x0001e2000c10110e */
[----:B------:R-:W-:Y:S01]  /*51ec0*/  ISETP.LT.AND P5, PT, R67, UR7, !P4 ;  /* 0x0000000743007c0c */ /* 0x000fe2000e7a1270 */
[----:B------:R-:W2:Y:S02]  /*51ed0*/  LDCU UR7, c[0x0][0x398] ;  /* 0x00007300ff0777ac */ /* 0x000ea40008000800 */
[----:B------:R2:W-:Y:S01]  /*51ee0*/  @P3 STG.E.U8 desc[UR14][R8.64], R15 ;  /* 0x0000000f08003986 */ /* 0x0005e2000c10110e */
[----:B-1----:R-:W-:Y:S01]  /*51ef0*/  ISETP.LT.AND P3, PT, R91, UR4, !P4 ;  /* 0x000000045b007c0c */ /* 0x002fe2000e761270 */
[----:B------:R-:W-:Y:S01]  /*51f00*/  IMAD.X R11, R14, 0x1, R71, P6 ;  /* 0x000000010e0b7824 */ /* 0x000fe200030e0647 */
[----:B------:R-:W-:Y:S01]  /*51f10*/  PRMT R17, R17, 0x9910, RZ ;  /* 0x0000991011117816 */ /* 0x000fe200000000ff */
[----:B------:R-:W1:Y:S01]  /*51f20*/  LDCU UR4, c[0x0][0x398] ;  /* 0x00007300ff0477ac */ /* 0x000e620008000800 */
[----:B------:R-:W-:-:S02]  /*51f30*/  PRMT R19, R21, 0x9910, RZ ;  /* 0x0000991015137816 */ /* 0x000fc400000000ff */
[----:B0-----:R-:W-:Y:S02]  /*51f40*/  IADD3 R6, P6, PT, R13, R68, RZ ;  /* 0x000000440d067210 */ /* 0x001fe40007fde0ff */
[----:B------:R-:W-:Y:S02]  /*51f50*/  SHF.R.S32.HI R17, RZ, 0x8, R17 ;  /* 0x00000008ff117819 */ /* 0x000fe40000011411 */
[----:B------:R-:W-:Y:S01]  /*51f60*/  SHF.R.S32.HI R19, RZ, 0x8, R19 ;  /* 0x00000008ff137819 */ /* 0x000fe20000011413 */
[----:B------:R-:W-:Y:S01]  /*51f70*/  IMAD.X R7, R14, 0x1, R3, P6 ;  /* 0x000000010e077824 */ /* 0x000fe200030e0603 */
[----:B----4-:R-:W-:Y:S01]  /*51f80*/  ISETP.LT.AND P6, PT, R89, UR6, !P4 ;  /* 0x0000000659007c0c */ /* 0x010fe2000e7c1270 */
[----:B------:R0:W-:Y:S01]  /*51f90*/  @P5 STG.E.U8 desc[UR14][R10.64], R17 ;  /* 0x000000110a005986 */ /* 0x0001e2000c10110e */
[----:B------:R-:W-:Y:S01]  /*51fa0*/  PRMT R12, R59, 0x9910, RZ ;  /* 0x000099103b0c7816 */ /* 0x000fe200000000ff */
[C---:B--2---:R-:W-:Y:S01]  /*51fb0*/  VIADD R15, R13.reuse, UR28 ;  /* 0x0000001c0d0f7c36 */ /* 0x044fe20008000000 */
[----:B------:R-:W-:Y:S01]  /*51fc0*/  F2FP.SATFINITE.E5M2.F32.PACK_AB_MERGE_C R5, R86, R85, RZ ;  /* 0x000000555605723e */ /* 0x000fe200048060ff */
[----:B------:R-:W-:Y:S01]  /*51fd0*/  @P3 STG.E.U8 desc[UR14][R6.64], R19 ;  /* 0x0000001306003986 */ /* 0x000fe2000c10110e */
[----:B------:R-:W-:Y:S01]  /*51fe0*/  IADD3 R8, P3, PT, R13, R70, RZ ;  /* 0x000000460d087210 */ /* 0x000fe20007f7e0ff */
[----:B------:R-:W2:Y:S04]  /*51ff0*/  LDCU UR6, c[0x0][0x398] ;  /* 0x00007300ff0677ac */ /* 0x000ea80008000800 */
[----:B------:R-:W-:Y:S01]  /*52000*/  IMAD.X R9, R14, 0x1, R69, P3 ;  /* 0x000000010e097824 */ /* 0x000fe200018e0645 */
[----:B0-----:R-:W-:-:S05]  /*52010*/  SHF.R.S32.HI R17, RZ, 0x8, R12 ;  /* 0x00000008ff117819 */ /* 0x001fca000001140c */
[----:B------:R3:W-:Y:S02]  /*52020*/  @P6 STG.E.U8 desc[UR14][R8.64], R17 ;  /* 0x0000001108006986 */ /* 0x0007e4000c10110e */
[----:B---3--:R-:W-:Y:S02]  /*52030*/  F2FP.SATFINITE.E5M2.F32.PACK_AB_MERGE_C R17, R90, R87, RZ ;  /* 0x000000575a11723e */ /* 0x008fe400048060ff */
[----:B------:R-:W3:Y:S04]  /*52040*/  LDL.LU R87, [R1+0x1e8] ;  /* 0x0001e80001577983 */ /* 0x000ee80000300800 */
[----:B------:R-:W3:Y:S01]  /*52050*/  LDL.LU R90, [R1+0x1ec] ;  /* 0x0001ec00015a7983 */ /* 0x000ee20000300800 */
[----:B-----5:R-:W-:-:S03]  /*52060*/  F2FP.SATFINITE.E5M2.F32.PACK_AB_MERGE_C R19, R93, R92, RZ ;  /* 0x0000005c5d13723e */ /* 0x020fc600048060ff */
[----:B------:R-:W4:Y:S04]  /*52070*/  LDL.LU R92, [R1+0xe8] ;  /* 0x0000e800015c7983 */ /* 0x000f280000300800 */
[----:B------:R-:W4:Y:S01]  /*52080*/  LDL.LU R93, [R1+0xec] ;  /* 0x0000ec00015d7983 */ /* 0x000f220000300800 */
[----:B------:R-:W-:Y:S02]  /*52090*/  ISETP.LT.AND P4, PT, R66, UR7, !P0 ;  /* 0x0000000742007c0c */ /* 0x000fe4000c781270 */
[----:B------:R-:W-:Y:S02]  /*520a0*/  SHF.R.S32.HI R14, RZ, 0x1f, R15 ;  /* 0x0000001fff0e7819 */ /* 0x000fe4000001140f */
[----:B------:R-:W-:Y:S02]  /*520b0*/  IADD3 R10, P5, PT, R15, R0, RZ ;  /* 0x000000000f0a7210 */ /* 0x000fe40007fbe0ff */
[----:B-1----:R-:W-:Y:S01]  /*520c0*/  ISETP.LT.AND P3, PT, R67, UR4, !P0 ;  /* 0x0000000443007c0c */ /* 0x002fe2000c761270 */
[----:B------:R-:W-:Y:S01]  /*520d0*/  VIADD R12, R88, 0x3a ;  /* 0x0000003a580c7836 */ /* 0x000fe20000000000 */
[----:B------:R-:W-:Y:S01]  /*520e0*/  IADD3 R6, P6, PT, R15, R2, RZ ;  /* 0x000000020f067210 */ /* 0x000fe20007fde0ff */
[----:B------:R-:W-:Y:S01]  /*520f0*/  IMAD.X R11, R14, 0x1, R72, P5 ;  /* 0x000000010e0b7824 */ /* 0x000fe200028e0648 */
[----:B------:R-:W-:Y:S01]  /*52100*/  ISETP.LT.AND P5, PT, R91, UR8, !P0 ;  /* 0x000000085b007c0c */ /* 0x000fe2000c7a1270 */
[----:B------:R-:W5:Y:S01]  /*52110*/  LDL.LU R85, [R1+0x2f0] ;  /* 0x0002f00001557983 */ /* 0x000f620000300800 */
[----:B------:R-:W-:Y:S01]  /*52120*/  VIADD R13, R88, 0x3b ;  /* 0x0000003b580d7836 */ /* 0x000fe20000000000 */
[----:B------:R-:W0:Y:S01]  /*52130*/  LDCU UR4, c[0x0][0x398] ;  /* 0x00007300ff0477ac */ /* 0x000e220008000800 */
[----:B------:R-:W-:Y:S01]  /*52140*/  IMAD.X R7, R14, 0x1, R71, P6 ;  /* 0x000000010e077824 */ /* 0x000fe200030e0647 */
[----:B------:R1:W-:Y:S01]  /*52150*/  @P4 STG.E.U8 desc[UR14][R10.64], R5 ;  /* 0x000000050a004986 */ /* 0x0003e2000c10110e */
[----:B------:R-:W-:Y:S01]  /*52160*/  ISETP.GE.AND P4, PT, R12, UR25, PT ;  /* 0x000000190c007c0c */ /* 0x000fe2000bf86270 */
[----:B------:R-:W0:Y:S01]  /*52170*/  LDCU UR7, c[0x0][0x398] ;  /* 0x00007300ff0777ac */ /* 0x000e220008000800 */
[----:B------:R-:W-:Y:S01]  /*52180*/  IADD3 R12, P6, PT, R15, R68, RZ ;  /* 0x000000440f0c7210 */ /* 0x000fe20007fde0ff */
[----:B------:R-:W5:Y:S01]  /*52190*/  LDL.LU R86, [R1+0x2f4] ;  /* 0x0002f40001567983 */ /* 0x000f620000300800 */
[----:B------:R-:W-:Y:S01]  /*521a0*/  F2FP.SATFINITE.E5M2.F32.PACK_AB_MERGE_C R61, R61, R60, RZ ;  /* 0x0000003c3d3d723e */ /* 0x000fe200048060ff */
[----:B------:R-:W3:Y:S02]  /*521b0*/  LDCU UR8, c[0x0][0x398] ;  /* 0x00007300ff0877ac */ /* 0x000ee40008000800 */
[----:B------:R0:W-:Y:S01]  /*521c0*/  @P3 STG.E.U8 desc[UR14][R6.64], R4 ;  /* 0x0000000406003986 */ /* 0x0001e2000c10110e */
[----:B------:R-:W-:Y:S01]  /*521d0*/  ISETP.GE.AND P3, PT, R13, UR23, PT ;  /* 0x000000170d007c0c */ /* 0x000fe2000bf66270 */
[----:B------:R-:W-:Y:S01]  /*521e0*/  IMAD.X R13, R14, 0x1, R3, P6 ;  /* 0x000000010e0d7824 */ /* 0x000fe200030e0603 */
[----:B-1----:R-:W-:-:S04]  /*521f0*/  PRMT R10, R17, 0x9910, RZ ;  /* 0x00009910110a7816 */ /* 0x002fc800000000ff */
[----:B------:R1:W-:Y:S01]  /*52200*/  @P5 STG.E.U8 desc[UR14][R12.64], R17 ;  /* 0x000000110c005986 */ /* 0x0003e2000c10110e */
[----:B--2---:R-:W-:Y:S01]  /*52210*/  ISETP.LT.AND P0, PT, R89, UR6, !P0 ;  /* 0x0000000659007c0c */ /* 0x004fe2000c701270 */
[----:B------:R-:W2:Y:S01]  /*52220*/  LDCU UR6, c[0x0][0x398] ;  /* 0x00007300ff0677ac */ /* 0x000ea20008000800 */
[C---:B------:R-:W-:Y:S01]  /*52230*/  IADD3 R8, P6, PT, R15.reuse, R70, RZ ;  /* 0x000000460f087210 */ /* 0x040fe20007fde0ff */
[----:B------:R-:W-:Y:S01]  /*52240*/  VIADD R15, R15, UR28 ;  /* 0x0000001c0f0f7c36 */ /* 0x000fe20008000000 */
[----:B0-----:R-:W-:Y:S01]  /*52250*/  ISETP.LT.AND P5, PT, R66, UR4, !P2 ;  /* 0x0000000442007c0c */ /* 0x001fe2000d7a1270 */
[----:B------:R-:W0:Y:S02]  /*52260*/  LDCU UR4, c[0x0][0x398] ;  /* 0x00007300ff0477ac */ /* 0x000e240008000800 */
[----:B------:R-:W-:Y:S01]  /*52270*/  IMAD.X R9, R14, 0x1, R69, P6 ;  /* 0x000000010e097824 */ /* 0x000fe200030e0645 */
[----:B------:R-:W-:Y:S02]  /*52280*/  SHF.R.S32.HI R14, RZ, 0x1f, R15 ;  /* 0x0000001fff0e7819 */ /* 0x000fe4000001140f */
[----:B------:R-:W-:-:S02]  /*52290*/  IADD3 R6, P6, PT, R15, R0, RZ ;  /* 0x000000000f067210 */ /* 0x000fc40007fde0ff */
[----:B------:R-:W-:Y:S01]  /*522a0*/  PRMT R11, R5, 0x9910, RZ ;  /* 0x00009910050b7816 */ /* 0x000fe200000000ff */
[----:B------:R0:W-:Y:S01]  /*522b0*/  @P0 STG.E.U8 desc[UR14][R8.64], R61 ;  /* 0x0000003d08000986 */ /* 0x0001e2000c10110e */
[----:B------:R-:W-:Y:S01]  /*522c0*/  ISETP.LT.AND P0, PT, R67, UR7, !P2 ;  /* 0x0000000743007c0c */ /* 0x000fe2000d701270 */
[----:B------:R-:W3:Y:S01]  /*522d0*/  LDCU UR7, c[0x0][0x398] ;  /* 0x00007300ff0777ac */ /* 0x000ee20008000800 */
[----:B------:R-:W-:Y:S01]  /*522e0*/  IMAD.X R7, R14, 0x1, R72, P6 ;  /* 0x000000010e077824 */ /* 0x000fe200030e0648 */
[----:B------:R-:W-:Y:S02]  /*522f0*/  SHF.R.S32.HI R11, RZ, 0x8, R11 ;  /* 0x00000008ff0b7819 */ /* 0x000fe4000001140b */
[----:B-1----:R-:W-:Y:S02]  /*52300*/  PRMT R13, R4, 0x9910, RZ ;  /* 0x00009910040d7816 */ /* 0x002fe400000000ff */
[----:B------:R-:W-:Y:S01]  /*52310*/  IADD3 R4, P6, PT, R15, R2, RZ ;  /* 0x000000020f047210 */ /* 0x000fe20007fde0ff */
[----:B------:R1:W-:Y:S01]  /*52320*/  @P5 STG.E.U8 desc[UR14][R6.64], R11 ;  /* 0x0000000b06005986 */ /* 0x0003e2000c10110e */
[----:B--2---:R-:W-:Y:S01]  /*52330*/  ISETP.LT.AND P5, PT, R91, UR6, !P2 ;  /* 0x000000065b007c0c */ /* 0x004fe2000d7a1270 */
[----:B------:R-:W2:Y:S01]  /*52340*/  LDCU UR6, c[0x0][0x398] ;  /* 0x00007300ff0677ac */ /* 0x000ea20008000800 */
[----:B------:R-:W-:Y:S01]  /*52350*/  SHF.R.S32.HI R13, RZ, 0x8, R13 ;  /* 0x00000008ff0d7819 */ /* 0x000fe2000001140d */
[----:B------:R-:W-:Y:S01]  /*52360*/  IMAD.X R5, R14, 0x1, R71, P6 ;  /* 0x000000010e057824 */ /* 0x000fe200030e0647 */
[----:B0-----:R-:W-:-:S02]  /*52370*/  IADD3 R8, P6, PT, R15, R68, RZ ;  /* 0x000000440f087210 */ /* 0x001fc40007fde0ff */
[----:B------:R-:W-:Y:S01]  /*52380*/  ISETP.LT.AND P2, PT, R89, UR4, !P2 ;  /* 0x0000000459007c0c */ /* 0x000fe2000d741270 */
[----:B------:R-:W0:Y:S01]  /*52390*/  LDCU UR4, c[0x0][0x398] ;  /* 0x00007300ff0477ac */ /* 0x000e220008000800 */
[----:B------:R0:W-:Y:S01]  /*523a0*/  @P0 STG.E.U8 desc[UR14][R4.64], R13 ;  /* 0x0000000d04000986 */ /* 0x0001e2000c10110e */
[----:B------:R-:W-:Y:S01]  /*523b0*/  IMAD.X R9, R14, 0x1, R3, P6 ;  /* 0x000000010e097824 */ /* 0x000fe200030e0603 */
[C---:B-1----:R-:W-:Y:S01]  /*523c0*/  IADD3 R6, P0, PT, R15.reuse, R70, RZ ;  /* 0x000000460f067210 */ /* 0x042fe20007f1e0ff */
[----:B------:R-:W-:Y:S01]  /*523d0*/  VIADD R15, R15, UR28 ;  /* 0x0000001c0f0f7c36 */ /* 0x000fe20008000000 */
[----:B---3--:R-:W-:Y:S02]  /*523e0*/  F2FP.SATFINITE.E5M2.F32.PACK_AB_MERGE_C R17, R90, R87, RZ ;  /* 0x000000575a11723e */ /* 0x008fe400048060ff */
[----:B------:R-:W3:Y:S04]  /*523f0*/  LDL.LU R87, [R1+0x1f0] ;  /* 0x0001f00001577983 */ /* 0x000ee80000300800 */
[----:B------:R-:W3:Y:S01]  /*52400*/  LDL.LU R90, [R1+0x1f4] ;  /* 0x0001f400015a7983 */ /* 0x000ee20000300800 */
[----:B----4-:R-:W-:-:S03]  /*52410*/  F2FP.SATFINITE.E5M2.F32.PACK_AB_MERGE_C R21, R93, R92, RZ ;  /* 0x0000005c5d15723e */ /* 0x010fc600048060ff */
[----:B------:R-:W4:Y:S04]  /*52420*/  LDL.LU R92, [R1+0xf0] ;  /* 0x0000f000015c7983 */ /* 0x000f280000300800 */
[----:B------:R-:W4:Y:S01]  /*52430*/  LDL.LU R93, [R1+0xf4] ;  /* 0x0000f400015d7983 */ /* 0x000f220000300800 */
[----:B------:R-:W-:Y:S01]  /*52440*/  ISETP.LT.AND P6, PT, R66, UR7, !P4 ;  /* 0x0000000742007c0c */ /* 0x000fe2000e7c1270 */
[----:B------:R-:W-:Y:S01]  /*52450*/  IMAD.X R7, R14, 0x1, R69, P0 ;  /* 0x000000010e077824 */ /* 0x000fe200000e0645 */
[----:B------:R-:W-:Y:S01]  /*52460*/  SHF.R.S32.HI R11, RZ, 0x8, R10 ;  /* 0x00000008ff0b7819 */ /* 0x000fe2000001140a */
[----:B------:R-:W1:Y:S01]  /*52470*/  LDCU UR7, c[0x0][0x398] ;  /* 0x00007300ff0777ac */ /* 0x000e620008000800 */
[----:B------:R-:W-:Y:S02]  /*52480*/  PRMT R10, R61, 0x9910, RZ ;  /* 0x000099103d0a7816 */ /* 0x000fe400000000ff */
[----:B------:R-:W-:-:S02]  /*52490*/  SHF.R.S32.HI R12, RZ, 0x1f, R15 ;  /* 0x0000001fff0c7819 */ /* 0x000fc4000001140f */
[----:B0-----:R-:W-:Y:S02]  /*524a0*/  IADD3 R4, P0, PT, R15, R0, RZ ;  /* 0x000000000f047210 */ /* 0x001fe40007f1e0ff */
[----:B------:R-:W-:Y:S01]  /*524b0*/  SHF.R.S32.HI R13, RZ, 0x8, R10 ;  /* 0x00000008ff0d7819 */ /* 0x000fe2000001140a */
[----:B------:R0:W-:Y:S02]  /*524c0*/  @P5 STG.E.U8 desc[UR14][R8.64], R11 ;  /* 0x0000000b08005986 */ /* 0x0001e4000c10110e */
[----:B------:R-:W-:Y:S01]  /*524d0*/  IMAD.X R5, R12, 0x1, R72, P0 ;  /* 0x000000010c057824 */ /* 0x000fe200000e0648 */
[----:B--2---:R-:W-:Y:S01]  /*524e0*/  ISETP.LT.AND P5, PT, R67, UR6, !P4 ;  /* 0x0000000643007c0c */ /* 0x004fe2000e7a1270 */
[----:B------:R-:W-:Y:S01]  /*524f0*/  @P2 STG.E.U8 desc[UR14][R6.64], R13 ;  /* 0x0000000d06002986 */ /* 0x000fe2000c10110e */
[----:B------:R-:W-:Y:S01]  /*52500*/  ISETP.LT.AND P0, PT, R91, UR8, !P4 ;  /* 0x000000085b007c0c */ /* 0x000fe2000e701270 */
[----:B------:R-:W2:Y:S02]  /*52510*/  LDCU UR6, c[0x0][0x398] ;  /* 0x00007300ff0677ac */ /* 0x000ea40008000800 */
[----:B------:R1:W-:Y:S01]  /*52520*/  @P6 STG.E.U8 desc[UR14][R4.64], R19 ;  /* 0x0000001304006986 */ /* 0x0003e2000c10110e */
[C---:B------:R-:W-:Y:S01]  /*52530*/  IADD3 R10, P6, PT, R15.reuse, R68, RZ ;  /* 0x000000440f0a7210 */ /* 0x040fe20007fde0ff */
[----:B------:R-:W2:Y:S01]  /*52540*/  LDCU UR8, c[0x0][0x398] ;  /* 0x00007300ff0877ac */ /* 0x000ea20008000800 */
[----:B0-----:R-:W-:Y:S01]  /*52550*/  IADD3 R8, P2, PT, R15, R2, RZ ;  /* 0x000000020f087210 */ /* 0x001fe20007f5e0ff */
[----:B------:R-:W-:-:S04]  /*52560*/  VIADD R11, R88, 0x3c ;  /* 0x0000003c580b7836 */ /* 0x000fc80000000000 */
[C---:B------:R-:W-:Y:S01]  /*52570*/  IMAD.X R9, R12.reuse, 0x1, R71, P2 ;  /* 0x000000010c097824 */ /* 0x040fe200010e0647 */
[----:B------:R-:W-:Y:S01]  /*52580*/  ISETP.GE.AND P2, PT, R11, UR21, PT ;  /* 0x000000150b007c0c */ /* 0x000fe2000bf46270 */
[----:B------:R-:W-:Y:S01]  /*52590*/  IMAD.X R11, R12, 0x1, R3, P6 ;  /* 0x000000010c0b7824 */ /* 0x000fe200030e0603 */
[----:B-1----:R-:W-:Y:S01]  /*525a0*/  PRMT R19, R19, 0x9910, RZ ;  /* 0x0000991013137816 */ /* 0x002fe200000000ff */
[----:B------:R-:W-:Y:S01]  /*525b0*/  VIADD R13, R15, UR28 ;  /* 0x0000001c0f0d7c36 */ /* 0x000fe20008000000 */
[----:B------:R0:W-:Y:S01]  /*525c0*/  @P5 STG.E.U8 desc[UR14][R8.64], R17 ;  /* 0x0000001108005986 */ /* 0x0001e2000c10110e */
[----:B------:R-:W-:Y:S01]  /*525d0*/  ISETP.LT.AND P5, PT, R66, UR7, !P3 ;  /* 0x0000000742007c0c */ /* 0x000fe2000dfa1270 */
[----:B------:R-:W-:Y:S01]  /*525e0*/  VIADD R7, R88, 0x3d ;  /* 0x0000003d58077836 */ /* 0x000fe20000000000 */
[----:B------:R-:W-:Y:S01]  /*525f0*/  F2FP.SATFINITE.E5M2.F32.PACK_AB_MERGE_C R63, R63, R62, RZ ;  /* 0x0000003e3f3f723e */ /* 0x000fe200048060ff */
[----:B------:R1:W-:Y:S01]  /*52600*/  @P0 STG.E.U8 desc[UR14][R10.64], R21 ;  /* 0x000000150a000986 */ /* 0x0003e2000c10110e */
[----:B------:R-:W-:Y:S01]  /*52610*/  ISETP.LT.AND P0, PT, R89, UR4, !P4 ;  /* 0x0000000459007c0c */ /* 0x000fe2000e701270 */
[----:B------:R-:W1:Y:S01]  /*52620*/  LDCU UR4, c[0x0][0x398] ;  /* 0x00007300ff0477ac */ /* 0x000e620008000800 */
[----:B------:R-:W-:Y:S01]  /*52630*/  IADD3 R4, P4, PT, R15, R70, RZ ;  /* 0x000000460f047210 */ /* 0x000fe20007f9e0ff */
[----:B------:R-:W-:Y:S01]  /*52640*/  IMAD.MOV.U32 R15, RZ, RZ, R19 ;  /* 0x000000ffff0f7224 */ /* 0x000fe200078e0013 */
[----:B------:R-:W-:Y:S01]  /*52650*/  SHF.R.S32.HI R14, RZ, 0x1f, R13 ;  /* 0x0000001fff0e7819 */ /* 0x000fe2000001140d */
[----:B------:R-:W5:Y:S01]  /*52660*/  LDCU UR7, c[0x0][0x398] ;  /* 0x00007300ff0777ac */ /* 0x000f620008000800 */
[----:B------:R-:W-:Y:S01]  /*52670*/  IADD3 R6, P6, PT, R13, R0, RZ ;  /* 0x000000000d067210 */ /* 0x000fe20007fde0ff */
[----:B------:R-:W-:Y:S01]  /*52680*/  IMAD.X R5, R12, 0x1, R69, P4 ;  /* 0x000000010c057824 */ /* 0x000fe200020e0645 */
[----:B------:R-:W-:-:S02]  /*52690*/  ISETP.GE.AND P4, PT, R7, UR19, PT ;  /* 0x0000001307007c0c */ /* 0x000fc4000bf86270 */
[----:B------:R-:W-:Y:S01]  /*526a0*/  SHF.R.S32.HI R15, RZ, 0x8, R15 ;  /* 0x00000008ff0f7819 */ /* 0x000fe2000001140f */
[C---:B------:R-:W-:Y:S01]  /*526b0*/  IMAD.X R7, R14.reuse, 0x1, R72, P6 ;  /* 0x000000010e077824 */ /* 0x040fe200030e0648 */
[----:B0-----:R-:W-:Y:S01]  /*526c0*/  IADD3 R8, P6, PT, R13, R2, RZ ;  /* 0x000000020d087210 */ /* 0x001fe20007fde0ff */
[----:B------:R0:W-:Y:S01]  /*526d0*/  @P0 STG.E.U8 desc[UR14][R4.64], R63 ;  /* 0x0000003f04000986 */ /* 0x0001e2000c10110e */
[----:B--2---:R-:W-:Y:S01]  /*526e0*/  ISETP.LT.AND P0, PT, R91, UR8, !P3 ;  /* 0x000000085b007c0c */ /* 0x004fe2000df01270 */
[----:B------:R-:W2:Y:S02]  /*526f0*/  LDCU UR8, c[0x0][0x398] ;  /* 0x00007300ff0877ac */ /* 0x000ea40008000800 */
[----:B------:R5:W-:Y:S01]  /*52700*/  @P5 STG.E.U8 desc[UR14][R6.64], R15 ;  /* 0x0000000f06005986 */ /* 0x000be2000c10110e */
[----:B------:R-:W-:Y:S01]  /*52710*/  ISETP.LT.AND P5, PT, R67, UR6, !P3 ;  /* 0x0000000643007c0c */ /* 0x000fe2000dfa1270 */
[----:B------:R-:W-:Y:S01]  /*52720*/  IMAD.X R9, R14, 0x1, R71, P6 ;  /* 0x000000010e097824 */ /* 0x000fe200030e0647 */
[----:B-1----:R-:W-:Y:S01]  /*52730*/  PRMT R11, R17, 0x9910, RZ ;  /* 0x00009910110b7816 */ /* 0x002fe200000000ff */
[----:B------:R-:W1:Y:S01]  /*52740*/  LDCU UR6, c[0x0][0x398] ;  /* 0x00007300ff0677ac */ /* 0x000e620008000800 */
[----:B------:R-:W-:-:S02]  /*52750*/  IADD3 R10, P6, PT, R13, R68, RZ ;  /* 0x000000440d0a7210 */ /* 0x000fc40007fde0ff */
[----:B------:R-:W-:Y:S02]  /*52760*/  PRMT R17, R21, 0x9910, RZ ;  /* 0x0000991015117816 */ /* 0x000fe400000000ff */
[----:B0-----:R-:W-:Y:S02]  /*52770*/  PRMT R63, R63, 0x9910, RZ ;  /* 0x000099103f3f7816 */ /* 0x001fe400000000ff */
[----:B------:R-:W-:Y:S02]  /*52780*/  SHF.R.S32.HI R17, RZ, 0x8, R17 ;  /* 0x00000008ff117819 */ /* 0x000fe40000011411 */
[----:B-----5:R-:W-:Y:S01]  /*52790*/  SHF.R.S32.HI R7, RZ, 0x8, R11 ;  /* 0x00000008ff077819 */ /* 0x020fe2000001140b */
[----:B------:R-:W-:Y:S02]  /*527a0*/  IMAD.X R11, R14, 0x1, R3, P6 ;  /* 0x000000010e0b7824 */ /* 0x000fe400030e0603 */
[----:B------:R-:W-:Y:S01]  /*527b0*/  VIADD R15, R13, UR28 ;  /* 0x0000001c0d0f7c36 */ /* 0x000fe20008000000 */
[----:B------:R-:W-:Y:S01]  /*527c0*/  ISETP.LT.AND P3, PT, R89, UR4, !P3 ;  /* 0x0000000459007c0c */ /* 0x000fe2000df61270 */
[----:B------:R0:W-:Y:S01]  /*527d0*/  @P5 STG.E.U8 desc[UR14][R8.64], R7 ;  /* 0x0000000708005986 */ /* 0x0001e2000c10110e */
[----:B------:R-:W-:Y:S01]  /*527e0*/  ISETP.LT.AND P5, PT, R66, UR7, !P2 ;  /* 0x0000000742007c0c */ /* 0x000fe2000d7a1270 */
[----:B------:R-:W5:Y:S02]  /*527f0*/  LDCU UR4, c[0x0][0x398] ;  /* 0x00007300ff0477ac */ /* 0x000f640008000800 */
[----:B------:R1:W-:Y:S01]  /*52800*/  @P0 STG.E.U8 desc[UR14][R10.64], R17 ;  /* 0x000000110a000986 */ /* 0x0003e2000c10110e */
[----:B------:R-:W-:Y:S01]  /*52810*/  IADD3 R4, P0, PT, R13, R70, RZ ;  /* 0x000000460d047210 */ /* 0x000fe20007f1e0ff */
[----:B------:R-:W-:Y:S01]  /*52820*/  IMAD.MOV.U32 R13, RZ, RZ, R63 ;  /* 0x000000ffff0d7224 */ /* 0x000fe200078e003f */
[----:B------:R-:W-:Y:S01]  /*52830*/  SHF.R.S32.HI R12, RZ, 0x1f, R15 ;  /* 0x0000001fff0c7819 */ /* 0x000fe2000001140f */
[----:B------:R-:W5:Y:S01]  /*52840*/  LDCU UR7, c[0x0][0x398] ;  /* 0x00007300ff0777ac */ /* 0x000f620008000800 */
[----:B------:R-:W-:Y:S01]  /*52850*/  IADD3 R6, P6, PT, R15, R0, RZ ;  /* 0x000000000f067210 */ /* 0x000fe20007fde0ff */
[----:B------:R-:W-:Y:S01]  /*52860*/  IMAD.X R5, R14, 0x1, R69, P0 ;  /* 0x000000010e057824 */ /* 0x000fe200000e0645 */
[----:B------:R-:W-:-:S03]  /*52870*/  SHF.R.S32.HI R13, RZ, 0x8, R13 ;  /* 0x00000008ff0d7819 */ /* 0x000fc6000001140d */
[----:B0-----:R-:W-:Y:S01]  /*52880*/  IMAD.X R7, R12, 0x1, R72, P6 ;  /* 0x000000010c077824 */ /* 0x001fe200030e0648 */
[C---:B------:R-:W-:Y:S02]  /*52890*/  IADD3 R8, P6, PT, R15.reuse, R2, RZ ;  /* 0x000000020f087210 */ /* 0x040fe40007fde0ff */
[----:B-1----:R-:W-:Y:S01]  /*528a0*/  F2FP.SATFINITE.E5M2.F32.PACK_AB_MERGE_C R17, R86, R85, RZ ;  /* 0x000000555611723e */ /* 0x002fe200048060ff */
[----:B------:R0:W-:Y:S02]  /*528b0*/  @P3 STG.E.U8 desc[UR14][R4.64], R13 ;  /* 0x0000000d04003986 */ /* 0x0001e4000c10110e */
[C---:B------:R-:W-:Y:S01]  /*528c0*/  IMAD.X R9, R12.reuse, 0x1, R71, P6 ;  /* 0x000000010c097824 */ /* 0x040fe200030e0647 */
[----:B------:R-:W-:Y:S01]  /*528d0*/  IADD3 R10, P6, PT, R15, R68, RZ ;  /* 0x000000440f0a7210 */ /* 0x000fe20007fde0ff */
[----:B------:R1:W-:Y:S01]  /*528e0*/  @P5 STG.E.U8 desc[UR14][R6.64], R17 ;  /* 0x0000001106005986 */ /* 0x0003e2000c10110e */
[----:B------:R-:W-:Y:S01]  /*528f0*/  ISETP.LT.AND P5, PT, R67, UR6, !P2 ;  /* 0x0000000643007c0c */ /* 0x000fe2000d7a1270 */
[----:B------:R-:W3:Y:S01]  /*52900*/  LDCU UR6, c[0x0][0x398] ;  /* 0x00007300ff0677ac */ /* 0x000ee20008000800 */
[----:B--2---:R-:W-:Y:S01]  /*52910*/  ISETP.LT.AND P3, PT, R91, UR8, !P2 ;  /* 0x000000085b007c0c */ /* 0x004fe2000d761270 */
[----:B------:R-:W2:Y:S01]  /*52920*/  LDL.LU R85, [R1+0x2f8] ;  /* 0x0002f80001557983 */ /* 0x000ea20000300800 */
[----:B------:R-:W-:Y:S01]  /*52930*/  ISETP.LT.AND P2, PT, R89, UR9, !P2 ;  /* 0x0000000959007c0c */ /* 0x000fe2000d741270 */
[C---:B------:R-:W-:Y:S01]  /*52940*/  IMAD.X R11, R12.reuse, 0x1, R3, P6 ;  /* 0x000000010c0b7824 */ /* 0x040fe200030e0603 */
[----:B------:R-:W3:Y:S01]  /*52950*/  LDCU UR8, c[0x0][0x398] ;  /* 0x00007300ff0877ac */ /* 0x000ee20008000800 */
[C---:B0-----:R-:W-:Y:S01]  /*52960*/  IADD3 R4, P6, PT, R15.reuse, R70, RZ ;  /* 0x000000460f047210 */ /* 0x041fe20007fde0ff */
[----:B------:R-:W-:Y:S01]  /*52970*/  VIADD R15, R15, UR28 ;  /* 0x0000001c0f0f7c36 */ /* 0x000fe20008000000 */
[----:B------:R-:W-:Y:S01]  /*52980*/  F2FP.SATFINITE.E5M2.F32.PACK_AB_MERGE_C R65, R65, R64, RZ ;  /* 0x000000404141723e */ /* 0x000fe200048060ff */
[----:B------:R-:W2:Y:S01]  /*52990*/  LDL.LU R86, [R1+0x2fc] ;  /* 0x0002fc0001567983 */ /* 0x000ea20000300800 */
[----:B-1----:R-:W-:Y:S01]  /*529a0*/  PRMT R17, R17, 0x9910, RZ ;  /* 0x0000991011117816 */ /* 0x002fe200000000ff */
[----:B------:R-:W-:Y:S01]  /*529b0*/  IMAD.X R5, R12, 0x1, R69, P6 ;  /* 0x000000010c057824 */ /* 0x000fe200030e0645 */
[----:B-----5:R-:W-:Y:S01]  /*529c0*/  ISETP.LT.AND P6, PT, R67, UR7, !P4 ;  /* 0x0000000743007c0c */ /* 0x020fe2000e7c1270 */
[----:B------:R-:W0:Y:S01]  /*529d0*/  LDCU UR9, c[0x0][0x398] ;  /* 0x00007300ff0977ac */ /* 0x000e220008000800 */
[----:B------:R-:W-:Y:S01]  /*529e0*/  SHF.R.S32.HI R12, RZ, 0x1f, R15 ;  /* 0x0000001fff0c7819 */ /* 0x000fe2000001140f */
[----:B------:R-:W1:Y:S01]  /*529f0*/  LDCU UR7, c[0x0][0x398] ;  /* 0x00007300ff0777ac */ /* 0x000e620008000800 */
[----:B------:R-:W-:-:S05]  /*52a00*/  VIADD R88, R88, 0x3e ;  /* 0x0000003e58587836 */ /* 0x000fca0000000000 */
[----:B------:R-:W-:Y:S02]  /*52a10*/  ISETP.GE.AND P0, PT, R88, UR13, PT ;  /* 0x0000000d58007c0c */ /* 0x000fe4000bf06270 */
[----:B---3--:R-:W-:Y:S02]  /*52a20*/  F2FP.SATFINITE.E5M2.F32.PACK_AB_MERGE_C R19, R90, R87, RZ ;  /* 0x000000575a13723e */ /* 0x008fe400048060ff */
[----:B------:R-:W3:Y:S01]  /*52a30*/  LDL.LU R87, [R1+0x1f8] ;  /* 0x0001f80001577983 */ /* 0x000ee20000300800 */
[----:B----4-:R-:W-:-:S03]  /*52a40*/  F2FP.SATFINITE.E5M2.F32.PACK_AB_MERGE_C R21, R93, R92, RZ ;  /* 0x0000005c5d15723e */ /* 0x010fc600048060ff */
[----:B------:R4:W-:Y:S01]  /*52a50*/  @P5 STG.E.U8 desc[UR14][R8.64], R19 ;  /* 0x0000001308005986 */ /* 0x0009e2000c10110e */
[----:B------:R-:W-:Y:S01]  /*52a60*/  ISETP.LT.AND P5, PT, R66, UR4, !P4 ;  /* 0x0000000442007c0c */ /* 0x000fe2000e7a1270 */
[----:B------:R-:W5:Y:S02]  /*52a70*/  LDCU UR4, c[0x0][0x398] ;  /* 0x00007300ff0477ac */ /* 0x000f640008000800 */
[----:B------:R0:W-:Y:S01]  /*52a80*/  @P3 STG.E.U8 desc[UR14][R10.64], R21 ;  /* 0x000000150a003986 */ /* 0x0001e2000c10110e */
[----:B------:R-:W-:-:S03]  /*52a90*/  PRMT R13, R19, 0x9910, RZ ;  /* 0x00009910130d7816 */ /* 0x000fc600000000ff */
[----:B------:R1:W-:Y:S01]  /*52aa0*/  @P2 STG.E.U8 desc[UR14][R4.64], R65 ;  /* 0x0000004104002986 */ /* 0x0003e2000c10110e */
[C---:B------:R-:W-:Y:S01]  /*52ab0*/  IADD3 R6, P2, PT, R15.reuse, R0, RZ ;  /* 0x000000000f067210 */ /* 0x040fe20007f5e0ff */
[----:B----4-:R-:W-:Y:S01]  /*52ac0*/  IMAD.MOV.U32 R9, RZ, RZ, R17 ;  /* 0x000000ffff097224 */ /* 0x010fe200078e0011 */
[----:B------:R-:W-:Y:S01]  /*52ad0*/  IADD3 R8, P3, PT, R15, R2, RZ ;  /* 0x000000020f087210 */ /* 0x000fe20007f7e0ff */
[----:B------:R-:W3:Y:S02]  /*52ae0*/  LDL.LU R90, [R1+0x1fc] ;  /* 0x0001fc00015a7983 */ /* 0x000ee40000300800 */
[C---:B------:R-:W-:Y:S01]  /*52af0*/  IMAD.X R7, R12.reuse, 0x1, R72, P2 ;  /* 0x000000010c077824 */ /* 0x040fe200010e0648 */
[----:B------:R-:W-:Y:S02]  /*52b00*/  SHF.R.S32.HI R13, RZ, 0x8, R13 ;  /* 0x00000008ff0d7819 */ /* 0x000fe4000001140d */
[----:B0-----:R-:W-:Y:S01]  /*52b10*/  SHF.R.S32.HI R11, RZ, 0x8, R9 ;  /* 0x00000008ff0b7819 */ /* 0x001fe20000011409 */
[C---:B------:R-:W-:Y:S01]  /*52b20*/  IMAD.X R9, R12.reuse, 0x1, R71, P3 ;  /* 0x000000010c097824 */ /* 0x040fe200018e0647 */
[----:B------:R-:W-:Y:S01]  /*52b30*/  ISETP.LT.AND P3, PT, R91, UR6, !P4 ;  /* 0x000000065b007c0c */ /* 0x000fe2000e761270 */
[----:B------:R-:W0:Y:S01]  /*52b40*/  LDCU UR6, c[0x0][0x398] ;  /* 0x00007300ff0677ac */ /* 0x000e220008000800 */
[----:B------:R-:W-:Y:S01]  /*52b50*/  ISETP.LT.AND P4, PT, R89, UR8, !P4 ;  /* 0x0000000859007c0c */ /* 0x000fe2000e781270 */
[----:B------:R4:W-:Y:S01]  /*52b60*/  @P5 STG.E.U8 desc[UR14][R6.64], R11 ;  /* 0x0000000b06005986 */ /* 0x0009e2000c10110e */
[----:B-1----:R-:W-:Y:S01]  /*52b70*/  IADD3 R4, P5, PT, R15, R68, RZ ;  /* 0x000000440f047210 */ /* 0x002fe20007fbe0ff */
[----:B------:R-:W1:Y:S01]  /*52b80*/  LDCU UR8, c[0x0][0x398] ;  /* 0x00007300ff0877ac */ /* 0x000e620008000800 */
[----:B------:R-:W-:Y:S01]  /*52b90*/  PRMT R10, R21, 0x9910, RZ ;  /* 0x00009910150a7816 */ /* 0x000fe200000000ff */
[----:B------:R0:W-:Y:S01]  /*52ba0*/  @P6 STG.E.U8 desc[UR14][R8.64], R13 ;  /* 0x0000000d08006986 */ /* 0x0001e2000c10110e */
[----:B------:R-:W-:Y:S01]  /*52bb0*/  PRMT R17, R65, 0x9910, RZ ;  /* 0x0000991041117816 */ /* 0x000fe200000000ff */
[----:B------:R-:W-:Y:S01]  /*52bc0*/  IMAD.X R5, R12, 0x1, R3, P5 ;  /* 0x000000010c057824 */ /* 0x000fe200028e0603 */
[----:B----4-:R-:W-:-:S02]  /*52bd0*/  IADD3 R6, P6, PT, R15, R70, RZ ;  /* 0x000000460f067210 */ /* 0x010fc40007fde0ff */
[----:B------:R-:W-:Y:S02]  /*52be0*/  SHF.R.S32.HI R17, RZ, 0x8, R17 ;  /* 0x00000008ff117819 */ /* 0x000fe40000011411 */
[----:B0-----:R-:W-:Y:S01]  /*52bf0*/  SHF.R.S32.HI R13, RZ, 0x8, R10 ;  /* 0x00000008ff0d7819 */ /* 0x001fe2000001140a */
[----:B------:R-:W-:Y:S01]  /*52c00*/  IMAD.X R7, R12, 0x1, R69, P6 ;  /* 0x000000010c077824 */ /* 0x000fe200030e0645 */
[C---:B------:R-:W-:Y:S02]  /*52c10*/  ISETP.LT.AND P2, PT, R66.reuse, UR10, !P1 ;  /* 0x0000000a42007c0c */ /* 0x040fe4000cf41270 */
[----:B------:R-:W-:Y:S01]  /*52c20*/  ISETP.LT.AND P5, PT, R66, UR9, !P0 ;  /* 0x0000000942007c0c */ /* 0x000fe2000c7a1270 */
[----:B------:R-:W-:Y:S01]  /*52c30*/  @P3 STG.E.U8 desc[UR14][R4.64], R13 ;  /* 0x0000000d04003986 */ /* 0x000fe2000c10110e */
[----:B-----5:R-:W-:Y:S01]  /*52c40*/  ISETP.LT.AND P3, PT, R67, UR4, !P0 ;  /* 0x0000000443007c0c */ /* 0x020fe2000c761270 */
[----:B------:R-:W-:Y:S01]  /*52c50*/  VIADD R15, R15, UR28 ;  /* 0x0000001c0f0f7c36 */ /* 0x000fe20008000000 */
[----:B------:R-:W0:Y:S01]  /*52c60*/  LDCU UR4, c[0x0][0x398] ;  /* 0x00007300ff0477ac */ /* 0x000e220008000800 */
[----:B------:R-:W4:Y:S04]  /*52c70*/  LDL.LU R66, [R1+0x18ec] ;  /* 0x0018ec0001427983 */ /* 0x000f280000300800 */
[----:B------:R-:W5:Y:S04]  /*52c80*/  LDL.LU R92, [R1+0xf8] ;  /* 0x0000f800015c7983 */ /* 0x000f680000300800 */
[----:B------:R0:W-:Y:S01]  /*52c90*/  @P4 STG.E.U8 desc[UR14][R6.64], R17 ;  /* 0x0000001106004986 */ /* 0x0001e2000c10110e */
[----:B------:R-:W-:Y:S01]  /*52ca0*/  ISETP.LT.AND P4, PT, R67, UR7, !P1 ;  /* 0x0000000743007c0c */ /* 0x000fe2000cf81270 */
[----:B------:R-:W0:Y:S02]  /*52cb0*/  LDCU UR7, c[0x0][0x398] ;  /* 0x00007300ff0777ac */ /* 0x000e240008000800 */
[----:B------:R-:W5:Y:S04]  /*52cc0*/  LDL.LU R93, [R1+0xfc] ;  /* 0x0000fc00015d7983 */ /* 0x000f680000300800 */
[----:B------:R-:W4:Y:S01]  /*52cd0*/  LDL.LU R67, [R1+0x18e8] ;  /* 0x0018e80001437983 */ /* 0x000f220000300800 */
[----:B------:R-:W-:-:S02]  /*52ce0*/  SHF.R.S32.HI R14, RZ, 0x1f, R15 ;  /* 0x0000001fff0e7819 */ /* 0x000fc4000001140f */
[----:B------:R-:W-:-:S05]  /*52cf0*/  IADD3 R8, P6, PT, R15, R0, RZ ;  /* 0x000000000f087210 */ /* 0x000fca0007fde0ff */
[----:B------:R-:W-:Y:S01]  /*52d00*/  IMAD.X R9, R14, 0x1, R72, P6 ;  /* 0x000000010e097824 */ /* 0x000fe200030e0648 */
[----:B------:R-:W-:-:S05]  /*52d10*/  IADD3 R10, P6, PT, R15, R2, RZ ;  /* 0x000000020f0a7210 */ /* 0x000fca0007fde0ff */
[----:B------:R-:W-:Y:S01]  /*52d20*/  IMAD.X R11, R14, 0x1, R71, P6 ;  /* 0x000000010e0b7824 */ /* 0x000fe200030e0647 */
[C---:B0-----:R-:W-:Y:S01]  /*52d30*/  IADD3 R6, P6, PT, R15.reuse, R70, RZ ;  /* 0x000000460f067210 */ /* 0x041fe20007fde0ff */
[----:B------:R-:W-:-:S04]  /*52d40*/  VIADD R17, R15, UR28 ;  /* 0x0000001c0f117c36 */ /* 0x000fc80008000000 */
[----:B------:R-:W-:Y:S01]  /*52d50*/  IMAD.X R7, R14, 0x1, R69, P6 ;  /* 0x000000010e077824 */ /* 0x000fe200030e0645 */
[----:B------:R-:W-:Y:S02]  /*52d60*/  SHF.R.S32.HI R16, RZ, 0x1f, R17 ;  /* 0x0000001fff107819 */ /* 0x000fe40000011411 */
[----:B--2---:R-:W-:-:S05]  /*52d70*/  F2FP.SATFINITE.E5M2.F32.PACK_AB_MERGE_C R19, R86, R85, RZ ;  /* 0x000000555613723e */ /* 0x004fca00048060ff */
[----:B------:R0:W-:Y:S01]  /*52d80*/  @P5 STG.E.U8 desc[UR14][R8.64], R19 ;  /* 0x0000001308005986 */ /* 0x0001e2000c10110e */
[----:B------:R-:W-:-:S05]  /*52d90*/  IADD3 R12, P5, PT, R17, R0, RZ ;  /* 0x00000000110c7210 */ /* 0x000fca0007fbe0ff */
[----:B------:R-:W-:Y:S01]  /*52da0*/  IMAD.X R13, R16, 0x1, R72, P5 ;  /* 0x00000001100d7824 */ /* 0x000fe200028e0648 */
[----:B------:R-:W-:Y:S02]  /*52db0*/  ISETP.LT.AND P5, PT, R91, UR4, !P0 ;  /* 0x000000045b007c0c */ /* 0x000fe4000c7a1270 */
[----:B------:R-:W-:Y:S02]  /*52dc0*/  ISETP.LT.AND P0, PT, R89, UR6, !P0 ;  /* 0x0000000659007c0c */ /* 0x000fe4000c701270 */
[----:B0-----:R-:W-:-:S04]  /*52dd0*/  PRMT R9, R19, 0x9910, RZ ;  /* 0x0000991013097816 */ /* 0x001fc800000000ff */
[----:B------:R-:W-:Y:S02]  /*52de0*/  SHF.R.S32.HI R9, RZ, 0x8, R9 ;  /* 0x00000008ff097819 */ /* 0x000fe40000011409 */
[----:B---3--:R-:W-:-:S05]  /*52df0*/  F2FP.SATFINITE.E5M2.F32.PACK_AB_MERGE_C R21, R90, R87, RZ ;  /* 0x000000575a15723e */ /* 0x008fca00048060ff */
[----:B------:R0:W-:Y:S01]  /*52e00*/  @P3 STG.E.U8 desc[UR14][R10.64], R21 ;  /* 0x000000150a003986 */ /* 0x0001e2000c10110e */
[----:B------:R-:W-:-:S05]  /*52e10*/  IADD3 R4, P3, PT, R15, R68, RZ ;  /* 0x000000440f047210 */ /* 0x000fca0007f7e0ff */
[----:B------:R-:W-:Y:S01]  /*52e20*/  IMAD.X R5, R14, 0x1, R3, P3 ;  /* 0x000000010e057824 */ /* 0x000fe200018e0603 */
[----:B------:R-:W-:-:S05]  /*52e30*/  IADD3 R14, P6, PT, R17, R2, RZ ;  /* 0x00000002110e7210 */ /* 0x000fca0007fde0ff */
[----:B------:R-:W-:Y:S01]  /*52e40*/  IMAD.X R15, R16, 0x1, R71, P6 ;  /* 0x00000001100f7824 */ /* 0x000fe200030e0647 */
[----:B------:R-:W-:-:S05]  /*52e50*/  IADD3 R2, P6, PT, R17, R68, RZ ;  /* 0x0000004411027210 */ /* 0x000fca0007fde0ff */
[C---:B------:R-:W-:Y:S01]  /*52e60*/  IMAD.X R3, R16.reuse, 0x1, R3, P6 ;  /* 0x0000000110037824 */ /* 0x040fe200030e0603 */
[----:B------:R-:W-:Y:S02]  /*52e70*/  IADD3 R70, P6, PT, R17, R70, RZ ;  /* 0x0000004611467210 */ /* 0x000fe40007fde0ff */
[----:B-1----:R-:W-:Y:S02]  /*52e80*/  ISETP.LT.AND P3, PT, R91, UR8, !P1 ;  /* 0x000000085b007c0c */ /* 0x002fe4000cf61270 */
[----:B------:R-:W-:Y:S02]  /*52e90*/  ISETP.LT.AND P1, PT, R89, UR7, !P1 ;  /* 0x0000000759007c0c */ /* 0x000fe4000cf21270 */
[----:B0-----:R-:W-:Y:S01]  /*52ea0*/  PRMT R11, R21, 0x9910, RZ ;  /* 0x00009910150b7816 */ /* 0x001fe200000000ff */
[----:B------:R-:W-:-:S03]  /*52eb0*/  IMAD.X R71, R16, 0x1, R69, P6 ;  /* 0x0000000110477824 */ /* 0x000fc600030e0645 */
[----:B------:R-:W-:Y:S02]  /*52ec0*/  SHF.R.S32.HI R11, RZ, 0x8, R11 ;  /* 0x00000008ff0b7819 */ /* 0x000fe4000001140b */
[----:B-----5:R-:W-:Y:S02]  /*52ed0*/  F2FP.SATFINITE.E5M2.F32.PACK_AB_MERGE_C R17, R93, R92, RZ ;  /* 0x0000005c5d11723e */ /* 0x020fe400048060ff */
[----:B----4-:R-:W-:-:S04]  /*52ee0*/  F2FP.SATFINITE.E5M2.F32.PACK_AB_MERGE_C R67, R67, R66, RZ ;  /* 0x000000424343723e */ /* 0x010fc800048060ff */
[----:B------:R-:W-:Y:S01]  /*52ef0*/  PRMT R8, R67, 0x9910, RZ ;  /* 0x0000991043087816 */ /* 0x000fe200000000ff */
[----:B------:R0:W-:Y:S01]  /*52f00*/  @P5 STG.E.U8 desc[UR14][R4.64], R17 ;  /* 0x0000001104005986 */ /* 0x0001e2000c10110e */
[----:B------:R-:W-:-:S03]  /*52f10*/  PRMT R0, R17, 0x9910, RZ ;  /* 0x0000991011007816 */ /* 0x000fc600000000ff */
[----:B------:R1:W-:Y:S01]  /*52f20*/  @P0 STG.E.U8 desc[UR14][R6.64], R67 ;  /* 0x0000004306000986 */ /* 0x0003e2000c10110e */
[----:B0-----:R-:W-:Y:S01]  /*52f30*/  IMAD.MOV.U32 R4, RZ, RZ, R8 ;  /* 0x000000ffff047224 */ /* 0x001fe200078e0008 */
[----:B------:R-:W-:Y:S02]  /*52f40*/  SHF.R.S32.HI R5, RZ, 0x8, R0 ;  /* 0x00000008ff057819 */ /* 0x000fe40000011400 */
[----:B------:R0:W-:Y:S02]  /*52f50*/  @P2 STG.E.U8 desc[UR14][R12.64], R9 ;  /* 0x000000090c002986 */ /* 0x0001e4000c10110e */
[----:B-1----:R-:W-:Y:S02]  /*52f60*/  SHF.R.S32.HI R7, RZ, 0x8, R4 ;  /* 0x00000008ff077819 */ /* 0x002fe40000011404 */
[----:B------:R0:W-:Y:S04]  /*52f70*/  @P4 STG.E.U8 desc[UR14][R14.64], R11 ;  /* 0x0000000b0e004986 */ /* 0x0001e8000c10110e */
[----:B------:R0:W-:Y:S04]  /*52f80*/  @P3 STG.E.U8 desc[UR14][R2.64], R5 ;  /* 0x0000000502003986 */ /* 0x0001e8000c10110e */
[----:B------:R0:W-:Y:S01]  /*52f90*/  @P1 STG.E.U8 desc[UR14][R70.64], R7 ;  /* 0x0000000746001986 */ /* 0x0001e2000c10110e */
[----:B------:R-:W-:Y:S06]  /*52fa0*/  BAR.SYNC.DEFER_BLOCKING 0x0 ;  /* 0x0000000000007b1d */ /* 0x000fec0000010000 */
[----:B------:R-:W-:Y:S05]  /*52fb0*/  BRA.U UP0, `(.L_x_13) ;  /* 0x0000000100a07547 */ /* 0x000fea000b800000 */
[----:B------:R-:W1:Y:S01]  /*52fc0*/  S2UR UR6, SR_CgaCtaId ;  /* 0x00000000000679c3 */ /* 0x000e620000008800 */
[----:B------:R-:W-:Y:S01]  /*52fd0*/  NOP ;  /* 0x0000000000007918 */ /* 0x000fe20000000000 */
[----:B------:R-:W-:Y:S01]  /*52fe0*/  UMOV UR4, 0x50 ;  /* 0x0000005000047882 */ /* 0x000fe20000000000 */
[----:B------:R-:W-:Y:S02]  /*52ff0*/  IMAD.U32 R0, RZ, RZ, UR5 ;  /* 0x00000005ff007e24 */ /* 0x000fe4000f8e00ff */
[----:B0-----:R-:W-:Y:S02]  /*53000*/  IMAD.MOV.U32 R3, RZ, RZ, 0xff ;  /* 0x000000ffff037424 */ /* 0x001fe400078e00ff */
[----:B------:R-:W-:Y:S01]  /*53010*/  IMAD.MOV.U32 R7, RZ, RZ, 0x1 ;  /* 0x00000001ff077424 */ /* 0x000fe200078e00ff */
[----:B------:R-:W-:-:S04]  /*53020*/  LOP3.LUT R0, R0, 0xffff, RZ, 0xc0, !PT ;  /* 0x0000ffff00007812 */ /* 0x000fc800078ec0ff */
[----:B------:R-:W-:-:S05]  /*53030*/  SHF.R.U32.HI R0, RZ, 0x5, R0 ;  /* 0x00000005ff007819 */ /* 0x000fca0000011600 */
[----:B------:R-:W-:Y:S01]  /*53040*/  VIADD R2, R0, 0x10 ;  /* 0x0000001000027836 */ /* 0x000fe20000000000 */
[----:B------:R-:W-:Y:S01]  /*53050*/  SHF.L.U32 R0, R3, R0, RZ ;  /* 0x0000000003007219 */ /* 0x000fe200000006ff */
[----:B-1----:R-:W-:-:S03]  /*53060*/  ULEA UR6, UR6, UR4, 0x18 ;  /* 0x0000000406067291 */ /* 0x002fc6000f8ec0ff */
[----:B------:R-:W-:-:S04]  /*53070*/  SHF.L.U32 R3, R7, R2, RZ ;  /* 0x0000000207037219 */ /* 0x000fc800000006ff */
[----:B------:R-:W-:Y:S02]  /*53080*/  LOP3.LUT R0, R3, R0, RZ, 0xfc, !PT ;  /* 0x0000000003007212 */ /* 0x000fe400078efcff */
[----:B------:R-:W0:Y:S02]  /*53090*/  LDS R5, [UR6] ;  /* 0x00000006ff057984 */ /* 0x000e240008000800 */
[C---:B------:R-:W-:Y:S02]  /*530a0*/  LOP3.LUT R2, R0.reuse, 0xffff, RZ, 0xc0, !PT ;  /* 0x0000ffff00027812 */ /* 0x040fe400078ec0ff */
[----:B0-----:R-:W-:-:S04]  /*530b0*/  LOP3.LUT R3, R0, 0xffff, R5, 0x80, !PT ;  /* 0x0000ffff00037812 */ /* 0x001fc800078e8005 */
[----:B------:R-:W-:-:S13]  /*530c0*/  ISETP.NE.AND P0, PT, R3, R2, PT ;  /* 0x000000020300720c */ /* 0x000fda0003f05270 */
[----:B------:R-:W-:Y:S05]  /*530d0*/  @P0 BRA `(.L_x_14) ;  /* 0x0000000000500947 */ /* 0x000fea0003800000 */
[----:B------:R-:W-:Y:S02]  /*530e0*/  SHF.R.U32.HI R5, RZ, 0x10, R5 ;  /* 0x00000010ff057819 */ /* 0x000fe40000011605 */
[----:B------:R-:W-:-:S04]  /*530f0*/  SHF.R.U32.HI R2, RZ, 0x10, R0 ;  /* 0x00000010ff027819 */ /* 0x000fc80000011600 */
[----:B------:R-:W-:-:S04]  /*53100*/  LOP3.LUT R5, R5, R2, RZ, 0xc0, !PT ;  /* 0x0000000205057212 */ /* 0x000fc800078ec0ff */
[----:B------:R-:W-:-:S13]  /*53110*/  ISETP.NE.AND P0, PT, R5, R2, PT ;  /* 0x000000020500720c */ /* 0x000fda0003f05270 */
[----:B------:R-:W-:Y:S05]  /*53120*/  @P0 BRA `(.L_x_15) ;  /* 0x0000000000300947 */ /* 0x000fea0003800000 */
[----:B------:R-:W-:Y:S01]  /*53130*/  R2UR UR4, R0 ;  /* 0x00000000000472ca */ /* 0x000fe200000e0000 */
[----:B------:R-:W-:Y:S01]  /*53140*/  VOTEU.ANY UR5, UPT, PT ;  /* 0x0000000000057886 */ /* 0x000fe200038e0100 */
[----:B------:R-:W0:Y:S01]  /*53150*/  S2R R0, SR_LANEID ;  /* 0x0000000000007919 */ /* 0x000e220000000000 */
[----:B------:R-:W-:-:S10]  /*53160*/  UFLO.U32 UR5, UR5 ;  /* 0x00000005000572bd */ /* 0x000fd400080e0000 */
[----:B------:R-:W-:-:S06]  /*53170*/  ULOP3.LUT UR4, URZ, UR4, URZ, 0x33, !UPT ;  /* 0x00000004ff047292 */ /* 0x000fcc000f8e33ff */
[----:B------:R-:W-:-:S04]  /*53180*/  IMAD.U32 R2, RZ, RZ, UR4 ;  /* 0x00000004ff027e24 */ /* 0x000fc8000f8e00ff */
[----:B------:R-:W1:Y:S02]  /*53190*/  REDUX UR7, R2 ;  /* 0x00000000020773c4 */ /* 0x000e640000000000 */
[----:B------:R2:W-:Y:S01]  /*531a0*/  UTCATOMSWS.AND URZ, UR4 ;  /* 0x0000000400ff79e3 */ /* 0x0005e20008000000 */
[----:B0-----:R-:W-:Y:S01]  /*531b0*/  ISETP.EQ.U32.AND P0, PT, R0, UR5, PT ;  /* 0x0000000500007c0c */ /* 0x001fe2000bf02070 */
[----:B-1----:R-:W-:-:S12]  /*531c0*/  IMAD.U32 R0, RZ, RZ, UR7 ;  /* 0x00000007ff007e24 */ /* 0x002fd8000f8e00ff */
[----:B------:R2:W-:Y:S01]  /*531d0*/  @P0 ATOMS.AND RZ, [UR6], R0 ;  /* 0x00000000ffff098c */ /* 0x0005e2000a800006 */
[----:B------:R-:W-:Y:S05]  /*531e0*/  BRA `(.L_x_13) ;  /* 0x0000000000147947 */ /* 0x000fea0003800000 */
.L_x_15:
[----:B------:R-:W-:-:S07]  /*531f0*/  MOV R2, 0x53210 ;  /* 0x0005321000027802 */ /* 0x000fce0000000f00 */
[----:B------:R-:W-:Y:S05]  /*53200*/  CALL.REL.NOINC `($__internal_0_$__cuda_sm10x_tcgen05_guardrail_trap_col_being_dealloced_not_returned_by_alloc) ;  /* 0x00000000002c7944 */ /* 0x000fea0003c00000 */
[----:B------:R-:W-:Y:S05]  /*53210*/  BRA `(.L_x_13) ;  /* 0x0000000000087947 */ /* 0x000fea0003800000 */
.L_x_14:
[----:B------:R-:W-:-:S07]  /*53220*/  MOV R2, 0x53240 ;  /* 0x0005324000027802 */ /* 0x000fce0000000f00 */
[----:B------:R-:W-:Y:S05]  /*53230*/  CALL.REL.NOINC `($__internal_2_$__cuda_sm10x_tcgen05_guardrail_trap_unallocated_columns_being_dealloced) ;  /* 0x0000000000387944 */ /* 0x000fea0003c00000 */
.L_x_13:
[----:B------:R-:W-:Y:S01]  /*53240*/  NOP ;  /* 0x0000000000007918 */ /* 0x000fe20000000000 */
[----:B--2---:R-:W-:Y:S05]  /*53250*/  EXIT ;  /* 0x000000000000794d */ /* 0x004fea0003800000 */
.L_x_8:
[----:B------:R-:W0:Y:S02]  /*53260*/  SYNCS.PHASECHK.TRANS64.TRYWAIT P1, [UR6], R20 ;  /* 0x00000014ff0075a7 */ /* 0x000e240008021106 */
[----:B0-----:R-:W-:Y:S05]  /*53270*/  @!P1 BRA `(.L_x_8) ;  /* 0xfffffffc00f89947 */ /* 0x001fea000383ffff */
[----:B------:R-:W-:Y:S05]  /*53280*/  BRA `(.L_x_16) ;  /* 0xfffffdd8009c7947 */ /* 0x000fea000383ffff */
.L_x_12:
[----:B------:R-:W0:Y:S02]  /*53290*/  SYNCS.PHASECHK.TRANS64.TRYWAIT P0, [UR6], R0 ;  /* 0x00000000ff0075a7 */ /* 0x000e240008001106 */
[----:B0-----:R-:W-:Y:S05]  /*532a0*/  @!P0 BRA `(.L_x_12) ;  /* 0xfffffffc00f88947 */ /* 0x001fea000383ffff */
[----:B------:R-:W-:Y:S05]  /*532b0*/  BRA `(.L_x_11) ;  /* 0xffffff6400e07947 */ /* 0x000fea000383ffff */
        .weak           $__internal_0_$__cuda_sm10x_tcgen05_guardrail_trap_col_being_dealloced_not_returned_by_alloc
        .type           $__internal_0_$__cuda_sm10x_tcgen05_guardrail_trap_col_being_dealloced_not_returned_by_alloc,@function
        .size           $__internal_0_$__cuda_sm10x_tcgen05_guardrail_trap_col_being_dealloced_not_returned_by_alloc,($__internal_1_$__cuda_sm10x_tcgen05_guardrail_trap_phase_invalid_during_alloc - $__internal_0_$__cuda_sm10x_tcgen05_guardrail_trap_col_being_dealloced_not_returned_by_alloc)
$__internal_0_$__cuda_sm10x_tcgen05_guardrail_trap_col_being_dealloced_not_returned_by_alloc:
[----:B------:R-:W-:Y:S05]  /*532c0*/  BPT.TRAP 0x1 ;  /* 0x000000040000795c */ /* 0x000fea0000300000 */
[----:B------:R-:W-:-:S04]  /*532d0*/  IMAD.MOV.U32 R3, RZ, RZ, 0x0 ;  /* 0x00000000ff037424 */ /* 0x000fc800078e00ff */
[----:B------:R-:W-:Y:S05]  /*532e0*/  RET.REL.NODEC R2 `(matmul_kernel) ;  /* 0xfffffacc02447950 */ /* 0x000fea0003c3ffff */
        .weak           $__internal_1_$__cuda_sm10x_tcgen05_guardrail_trap_phase_invalid_during_alloc
        .type           $__internal_1_$__cuda_sm10x_tcgen05_guardrail_trap_phase_invalid_during_alloc,@function
        .size           $__internal_1_$__cuda_sm10x_tcgen05_guardrail_trap_phase_invalid_during_alloc,($__internal_2_$__cuda_sm10x_tcgen05_guardrail_trap_unallocated_columns_being_dealloced - $__internal_1_$__cuda_sm10x_tcgen05_guardrail_trap_phase_invalid_during_alloc)
$__internal_1_$__cuda_sm10x_tcgen05_guardrail_trap_phase_invalid_during_alloc:
[----:B------:R-:W-:Y:S05]  /*532f0*/  BPT.TRAP 0x1 ;  /* 0x000000040000795c */ /* 0x000fea0000300000 */
[----:B------:R-:W-:-:S04]  /*53300*/  IMAD.MOV.U32 R3, RZ, RZ, 0x0 ;  /* 0x00000000ff037424 */ /* 0x000fc800078e00ff */
[----:B------:R-:W-:Y:S05]  /*53310*/  RET.REL.NODEC R2 `(matmul_kernel) ;  /* 0xfffffacc02387950 */ /* 0x000fea0003c3ffff */
        .weak           $__internal_2_$__cuda_sm10x_tcgen05_guardrail_trap_unallocated_columns_being_dealloced
        .type           $__internal_2_$__cuda_sm10x_tcgen05_guardrail_trap_unallocated_columns_being_dealloced,@function
        .size           $__internal_2_$__cuda_sm10x_tcgen05_guardrail_trap_unallocated_columns_being_dealloced,(.L_x_20 - $__internal_2_$__cuda_sm10x_tcgen05_guardrail_trap_unallocated_columns_being_dealloced)
$__internal_2_$__cuda_sm10x_tcgen05_guardrail_trap_unallocated_columns_being_dealloced:
[----:B------:R-:W-:Y:S05]  /*53320*/  BPT.TRAP 0x1 ;  /* 0x000000040000795c */ /* 0x000fea0000300000 */
[----:B------:R-:W-:-:S04]  /*53330*/  IMAD.MOV.U32 R3, RZ, RZ, 0x0 ;  /* 0x00000000ff037424 */ /* 0x000fc800078e00ff */
[----:B------:R-:W-:Y:S05]  /*53340*/  RET.REL.NODEC R2 `(matmul_kernel) ;  /* 0xfffffacc022c7950 */ /* 0x000fea0003c3ffff */
.L_x_17:
[----:B------:R-:W-:-:S00]  /*53350*/  BRA `(.L_x_17) ;  /* 0xfffffffc00fc7947 */ /* 0x000fc0000383ffff */
[----:B------:R-:W-:-:S00]  /*53360*/  NOP ;  /* 0x0000000000007918 */ /* 0x000fc00000000000 */
        /* <DEDUP_REMOVED lines=9> */
.L_x_20:


//--------------------- .nv.shared.matmul_kernel  --------------------------
	.section	.nv.shared.matmul_kernel,"aw",@nobits
	.sectionflags	@""
	.align	16
	.zero		1024


//--------------------- .nv.shared.reserved.0     --------------------------
	.section	.nv.shared.reserved.0,"aw",@nobits
	.align	8
	.weak		__nv_reservedSMEM_offset_0_alias
	.size		__nv_reservedSMEM_offset_0_alias, 0, 64
	.other		__nv_reservedSMEM_offset_0_alias,@"STO_CUDA_RESERVED_SHARED STV_DEFAULT"
__nv_reservedSMEM_offset_0_alias:
	.zero		0
.nv.shared.reserved.0:
	.zero		64
	.weak		__nv_reservedSMEM_allocation_phase
	.type		__nv_reservedSMEM_allocation_phase,@object
	.size		__nv_reservedSMEM_allocation_phase,(.L_0 - __nv_reservedSMEM_allocation_phase)
__nv_reservedSMEM_allocation_phase:
	.zero		1
.L_0:
	.zero		7
	.weak		__nv_reservedSMEM_devtool_atexit_pc
	.type		__nv_reservedSMEM_devtool_atexit_pc,@object
	.size		__nv_reservedSMEM_devtool_atexit_pc,(__nv_reservedSMEM_allocation_mask - __nv_reservedSMEM_devtool_atexit_pc)
__nv_reservedSMEM_devtool_atexit_pc:
	.zero		8
	.weak		__nv_reservedSMEM_allocation_mask
	.type		__nv_reservedSMEM_allocation_mask,@object
	.size		__nv_reservedSMEM_allocation_mask,(.L_2 - __nv_reservedSMEM_allocation_mask)
__nv_reservedSMEM_allocation_mask:
	.zero		4
.L_2:


//--------------------- .nv.constant0.matmul_kernel --------------------------
	.section	.nv.constant0.matmul_kernel,"a",@progbits
	.sectionflags	@""
	.align	4
.nv.constant0.matmul_kernel:
	.zero		976


//--------------------- SYMBOLS --------------------------

	.type		.nv.reservedSmem.offset0,@object
	.size		.nv.reservedSmem.offset0,0x4
	.type		.nv.reservedSmem.cap,@object
	.size		.nv.reservedSmem.cap,0x4
